def matmul_kernel(
    a_ptr,
    b_ptr,
    c_ptr,
    M,
    N,
    K,
    stride_am,
    stride_ak,
    stride_bk,
    stride_bn,
    stride_cm,
    stride_cn,
    BLOCK_M: tl.constexpr,
    BLOCK_N: tl.constexpr,
    BLOCK_K: tl.constexpr,
    GROUP_M: tl.constexpr,
):
    pid = tl.program_id(axis=0)
    num_pid_m = tl.cdiv(M, BLOCK_M)
    num_pid_n = tl.cdiv(N, BLOCK_N)
    num_pid_in_group = GROUP_M * num_pid_n
    group_id = pid // num_pid_in_group
    first_pid_m = group_id * GROUP_M
    group_size_m = min(num_pid_m - first_pid_m, GROUP_M)
    pid_m = first_pid_m + ((pid % num_pid_in_group) % group_size_m)
    pid_n = (pid % num_pid_in_group) // group_size_m

    offs_am = (pid_m * BLOCK_M + tl.arange(0, BLOCK_M)) % M
    offs_bn = (pid_n * BLOCK_N + tl.arange(0, BLOCK_N)) % N
    offs_k = tl.arange(0, BLOCK_K)
    a_ptrs = a_ptr + offs_am[:, None] * stride_am + offs_k[None, :] * stride_ak
    b_ptrs = b_ptr + offs_k[:, None] * stride_bk + offs_bn[None, :] * stride_bn

    acc = tl.zeros((BLOCK_M, BLOCK_N), dtype=tl.float32)
    for kk in range(0, tl.cdiv(K, BLOCK_K)):
        a = tl.load(a_ptrs, mask=offs_k[None, :] < K - kk * BLOCK_K, other=0.0)
        b = tl.load(b_ptrs, mask=offs_k[:, None] < K - kk * BLOCK_K, other=0.0)
        acc = tl.dot(a, b, acc)
        a_ptrs += BLOCK_K * stride_ak
        b_ptrs += BLOCK_K * stride_bk

    c = acc.to(c_ptr.dtype.element_ty)
    offs_cm = pid_m * BLOCK_M + tl.arange(0, BLOCK_M)
    offs_cn = pid_n * BLOCK_N + tl.arange(0, BLOCK_N)
    c_ptrs = c_ptr + offs_cm[:, None] * stride_cm + offs_cn[None, :] * stride_cn
    mask = (offs_cm[:, None] < M) & (offs_cn[None, :] < N)
    tl.store(c_ptrs, c, mask=mask)

# config = {"BLOCK_K": 32, "BLOCK_M": 512, "BLOCK_N": 512, "GROUP_M": 8, "arch": "sm_90", "dtype": "fp8e5m2", "num_ctas": 1, "num_stages": 3, "num_warps": 8}
# arch = sm_90


// ===== COMPILED SASS (sm_90a) =====

	.target	sm_90a

	.elftype	@"ET_EXEC"


//--------------------- .note.nv.tkinfo           --------------------------
	.section	.note.nv.tkinfo,"",@"SHT_NOTE"
	.sectionflags	@"SHF_NOTE_NV_TKINFO"
	.tkinfo
        /*0018*/ 	.word	0x00000002
        /*0030*/ 	.string	""
        /*0030*/ 	.string	"ptxas"
        /*0030*/ 	.string	"Cuda compilation tools, release 13.0, V13.0.88"
        /*0030*/ 	.string	"Build cuda_13.0.r13.0/compiler.36424714_0"
        /*0030*/ 	.string	"-v  -suppress-debug-info  -lineinfo  -arch sm_90a "



//--------------------- .note.nv.cuinfo           --------------------------
	.section	.note.nv.cuinfo,"",@"SHT_NOTE"
	.sectionflags	@"SHF_NOTE_NV_CUINFO"
        /*0018*/ 	.short	0x0002
        /*001a*/ 	.short	0x005a
        /*001c*/ 	.short	0x0082
	.zero		2


//--------------------- .nv.info                  --------------------------
	.section	.nv.info,"",@"SHT_CUDA_INFO"
	.align	4


	//----- nvinfo : EIATTR_REGCOUNT
	.align		4
        /*0000*/ 	.byte	0x04, 0x2f
        /*0002*/ 	.short	(.L_1 - .L_0)
	.align		4
.L_0:
        /*0004*/ 	.word	index@(matmul_kernel)
        /*0008*/ 	.word	0x000000ff


	//----- nvinfo : EIATTR_FRAME_SIZE
	.align		4
.L_1:
        /*000c*/ 	.byte	0x04, 0x11
        /*000e*/ 	.short	(.L_3 - .L_2)
	.align		4
.L_2:
        /*0010*/ 	.word	index@(matmul_kernel)
        /*0014*/ 	.word	0x00001ea0


	//----- nvinfo : EIATTR_MIN_STACK_SIZE
	.align		4
.L_3:
        /*0018*/ 	.byte	0x04, 0x12
        /*001a*/ 	.short	(.L_5 - .L_4)
	.align		4
.L_4:
        /*001c*/ 	.word	index@(matmul_kernel)
        /*0020*/ 	.word	0x00001ea0
.L_5:


//--------------------- .nv.compat                --------------------------
	.section	.nv.compat,"",@"SHT_CUDA_COMPAT_INFO"
	.align	4
        /*0000*/ 	.byte	0x02, 0x09, 0x01, 0x00, 0x02, 0x02, 0x04, 0x00, 0x02, 0x05, 0x05, 0x00, 0x03, 0x07, 0x01, 0x01
        /*0010*/ 	.byte	0x02, 0x03, 0x00, 0x00, 0x02, 0x06, 0x01, 0x00, 0x04, 0x0b, 0x08, 0x00, 0x00, 0x00, 0x00, 0x00
        /*0020*/ 	.byte	0x00, 0x00, 0x00, 0x00


//--------------------- .nv.info.matmul_kernel    --------------------------
	.section	.nv.info.matmul_kernel,"",@"SHT_CUDA_INFO"
	.sectionflags	@""
	.align	4


	//----- nvinfo : EIATTR_CUDA_API_VERSION
	.align		4
        /*0000*/ 	.byte	0x04, 0x37
        /*0002*/ 	.short	(.L_7 - .L_6)
.L_6:
        /*0004*/ 	.word	0x00000082


	//----- nvinfo : EIATTR_KPARAM_INFO
	.align		4
.L_7:
        /*0008*/ 	.byte	0x04, 0x17
        /*000a*/ 	.short	(.L_9 - .L_8)
.L_8:
        /*000c*/ 	.word	0x00000000
        /*0010*/ 	.short	0x000d
        /*0012*/ 	.short	0x0048
        /*0014*/ 	.byte	0x00, 0xf4, 0x21, 0x00


	//----- nvinfo : EIATTR_KPARAM_INFO
	.align		4
.L_9:
        /*0018*/ 	.byte	0x04, 0x17
        /*001a*/ 	.short	(.L_11 - .L_10)
.L_10:
        /*001c*/ 	.word	0x00000000
        /*0020*/ 	.short	0x000c
        /*0022*/ 	.short	0x0040
        /*0024*/ 	.byte	0x00, 0xf4, 0x21, 0x00


	//----- nvinfo : EIATTR_KPARAM_INFO
	.align		4
.L_11:
        /*0028*/ 	.byte	0x04, 0x17
        /*002a*/ 	.short	(.L_13 - .L_12)
.L_12:
        /*002c*/ 	.word	0x00000000
        /*0030*/ 	.short	0x000b
        /*0032*/ 	.short	0x0038
        /*0034*/ 	.byte	0x00, 0xf0, 0x11, 0x00


	//----- nvinfo : EIATTR_KPARAM_INFO
	.align		4
.L_13:
        /*0038*/ 	.byte	0x04, 0x17
        /*003a*/ 	.short	(.L_15 - .L_14)
.L_14:
        /*003c*/ 	.word	0x00000000
        /*0040*/ 	.short	0x000a
        /*0042*/ 	.short	0x0034
        /*0044*/ 	.byte	0x00, 0xf0, 0x11, 0x00


	//----- nvinfo : EIATTR_KPARAM_INFO
	.align		4
.L_15:
        /*0048*/ 	.byte	0x04, 0x17
        /*004a*/ 	.short	(.L_17 - .L_16)
.L_16:
        /*004c*/ 	.word	0x00000000
        /*0050*/ 	.short	0x0009
        /*0052*/ 	.short	0x0030
        /*0054*/ 	.byte	0x00, 0xf0, 0x11, 0x00


	//----- nvinfo : EIATTR_KPARAM_INFO
	.align		4
.L_17:
        /*0058*/ 	.byte	0x04, 0x17
        /*005a*/ 	.short	(.L_19 - .L_18)
.L_18:
        /*005c*/ 	.word	0x00000000
        /*0060*/ 	.short	0x0008
        /*0062*/ 	.short	0x002c
        /*0064*/ 	.byte	0x00, 0xf0, 0x11, 0x00


	//----- nvinfo : EIATTR_KPARAM_INFO
	.align		4
.L_19:
        /*0068*/ 	.byte	0x04, 0x17
        /*006a*/ 	.short	(.L_21 - .L_20)
.L_20:
        /*006c*/ 	.word	0x00000000
        /*0070*/ 	.short	0x0007
        /*0072*/ 	.short	0x0028
        /*0074*/ 	.byte	0x00, 0xf0, 0x11, 0x00


	//----- nvinfo : EIATTR_KPARAM_INFO
	.align		4
.L_21:
        /*0078*/ 	.byte	0x04, 0x17
        /*007a*/ 	.short	(.L_23 - .L_22)
.L_22:
        /*007c*/ 	.word	0x00000000
        /*0080*/ 	.short	0x0006
        /*0082*/ 	.short	0x0024
        /*0084*/ 	.byte	0x00, 0xf0, 0x11, 0x00


	//----- nvinfo : EIATTR_KPARAM_INFO
	.align		4
.L_23:
        /*0088*/ 	.byte	0x04, 0x17
        /*008a*/ 	.short	(.L_25 - .L_24)
.L_24:
        /*008c*/ 	.word	0x00000000
        /*0090*/ 	.short	0x0005
        /*0092*/ 	.short	0x0020
        /*0094*/ 	.byte	0x00, 0xf0, 0x11, 0x00


	//----- nvinfo : EIATTR_KPARAM_INFO
	.align		4
.L_25:
        /*0098*/ 	.byte	0x04, 0x17
        /*009a*/ 	.short	(.L_27 - .L_26)
.L_26:
        /*009c*/ 	.word	0x00000000
        /*00a0*/ 	.short	0x0004
        /*00a2*/ 	.short	0x001c
        /*00a4*/ 	.byte	0x00, 0xf0, 0x11, 0x00


	//----- nvinfo : EIATTR_KPARAM_INFO
	.align		4
.L_27:
        /*00a8*/ 	.byte	0x04, 0x17
        /*00aa*/ 	.short	(.L_29 - .L_28)
.L_28:
        /*00ac*/ 	.word	0x00000000
        /*00b0*/ 	.short	0x0003
        /*00b2*/ 	.short	0x0018
        /*00b4*/ 	.byte	0x00, 0xf0, 0x11, 0x00


	//----- nvinfo : EIATTR_KPARAM_INFO
	.align		4
.L_29:
        /*00b8*/ 	.byte	0x04, 0x17
        /*00ba*/ 	.short	(.L_31 - .L_30)
.L_30:
        /*00bc*/ 	.word	0x00000000
        /*00c0*/ 	.short	0x0002
        /*00c2*/ 	.short	0x0010
        /*00c4*/ 	.byte	0x00, 0xf4, 0x21, 0x00


	//----- nvinfo : EIATTR_KPARAM_INFO
	.align		4
.L_31:
        /*00c8*/ 	.byte	0x04, 0x17
        /*00ca*/ 	.short	(.L_33 - .L_32)
.L_32:
        /*00cc*/ 	.word	0x00000000
        /*00d0*/ 	.short	0x0001
        /*00d2*/ 	.short	0x0008
        /*00d4*/ 	.byte	0x00, 0xf4, 0x21, 0x00


	//----- nvinfo : EIATTR_KPARAM_INFO
	.align		4
.L_33:
        /*00d8*/ 	.byte	0x04, 0x17
        /*00da*/ 	.short	(.L_35 - .L_34)
.L_34:
        /*00dc*/ 	.word	0x00000000
        /*00e0*/ 	.short	0x0000
        /*00e2*/ 	.short	0x0000
        /*00e4*/ 	.byte	0x00, 0xf4, 0x21, 0x00


	//----- nvinfo : EIATTR_SPARSE_MMA_MASK
	.align		4
.L_35:
        /*00e8*/ 	.byte	0x03, 0x50
        /*00ea*/ 	.short	0x0000


	//----- nvinfo : EIATTR_MAXREG_COUNT
	.align		4
        /*00ec*/ 	.byte	0x03, 0x1b
        /*00ee*/ 	.short	0x00ff


	//----- nvinfo : EIATTR_NUM_BARRIERS
	.align		4
        /*00f0*/ 	.byte	0x02, 0x4c
        /*00f2*/ 	.byte	0x01
	.zero		1


	//----- nvinfo : EIATTR_ANNOTATIONS
	.align		4
        /*00f4*/ 	.byte	0x04, 0x55
        /*00f6*/ 	.short	(.L_37 - .L_36)


	//   ....[0]....
.L_36:
        /*00f8*/ 	.word	0x00000001
        /*00fc*/ 	.byte	0x70, 0x00, 0x00, 0x00, 0x01, 0x00, 0x00, 0x00, 0xb0, 0x00, 0x00, 0x00, 0x01, 0x00, 0x00, 0x00
        /* <DEDUP_REMOVED lines=119> */
        /*087c*/ 	.byte	0x00, 0x18, 0x00, 0x00


	//----- nvinfo : EIATTR_MERCURY_ISA_VERSION
	.align		4
.L_37:
        /*0880*/ 	.byte	0x03, 0x5f
        /*0882*/ 	.short	0x0101


	//----- nvinfo : EIATTR_EXIT_INSTR_OFFSETS
	.align		4
        /*0884*/ 	.byte	0x04, 0x1c
        /*0886*/ 	.short	(.L_39 - .L_38)


	//   ....[0]....
.L_38:
        /*0888*/ 	.word	0x00062670


	//   ....[1]....
        /*088c*/ 	.word	0x00062690


	//----- nvinfo : EIATTR_REQNTID
	.align		4
.L_39:
        /*0890*/ 	.byte	0x04, 0x10
        /*0892*/ 	.short	(.L_41 - .L_40)
.L_40:
        /*0894*/ 	.word	0x00000100
        /*0898*/ 	.word	0x00000001
        /*089c*/ 	.word	0x00000001


	//----- nvinfo : EIATTR_CBANK_PARAM_SIZE
	.align		4
.L_41:
        /*08a0*/ 	.byte	0x03, 0x19
        /*08a2*/ 	.short	0x0050


	//----- nvinfo : EIATTR_PARAM_CBANK
	.align		4
        /*08a4*/ 	.byte	0x04, 0x0a
        /*08a6*/ 	.short	(.L_43 - .L_42)
	.align		4
.L_42:
        /*08a8*/ 	.word	index@(.nv.constant0.matmul_kernel)
        /*08ac*/ 	.short	0x0210
        /*08ae*/ 	.short	0x0050


	//----- nvinfo : EIATTR_SW_WAR
	.align		4
.L_43:
        /*08b0*/ 	.byte	0x04, 0x36
        /*08b2*/ 	.short	(.L_45 - .L_44)
.L_44:
        /*08b4*/ 	.word	0x00000008
.L_45:


//--------------------- .nv.callgraph             --------------------------
	.section	.nv.callgraph,"",@"SHT_CUDA_CALLGRAPH"
	.align	4
	.sectionentsize	8
	.align		4
        /*0000*/ 	.word	0x00000000
	.align		4
        /*0004*/ 	.word	0xffffffff
	.align		4
        /*0008*/ 	.word	0x00000000
	.align		4
        /*000c*/ 	.word	0xfffffffe
	.align		4
        /*0010*/ 	.word	0x00000000
	.align		4
        /*0014*/ 	.word	0xfffffffd
	.align		4
        /*0018*/ 	.word	0x00000000
	.align		4
        /*001c*/ 	.word	0xfffffffc


//--------------------- .text.matmul_kernel       --------------------------
	.section	.text.matmul_kernel,"ax",@progbits
	.align	128
        .global         matmul_kernel
        .type           matmul_kernel,@function
        .size           matmul_kernel,(.L_x_3 - matmul_kernel)
        .other          matmul_kernel,@"STO_CUDA_ENTRY STV_DEFAULT"
matmul_kernel:
.text.matmul_kernel:
[----:B------:R-:W0:Y:S02]  /*0000*/  LDC R1, c[0x0][0x28] ;  /* 0x00000a00ff017b82 */ /* 0x000e240000000800 */
[----:B0-----:R-:W-:-:S06]  /*0010*/  VIADD R1, R1, 0xffffe160 ;  /* 0xffffe16001017836 */ /* 0x001fcc0000000000 */
[----:B------:R-:W0:Y:S01]  /*0020*/  LDC.64 R2, c[0x0][0x228] ;  /* 0x00008a00ff027b82 */ /* 0x000e220000000a00 */
[----:B------:R-:W1:Y:S01]  /*0030*/  S2R R7, SR_CTAID.X ;  /* 0x0000000000077919 */ /* 0x000e620000002500 */
[----:B------:R-:W-:Y:S01]  /*0040*/  UMOV UR4, 0x400 ;  /* 0x0000040000047882 */ /* 0x000fe20000000000 */
[----:B------:R-:W-:Y:S01]  /*0050*/  ULDC.64 UR58, c[0x0][0x208] ;  /* 0x00008200003a7ab9 */ /* 0x000fe20000000a00 */
[----:B------:R-:W-:Y:S01]  /*0060*/  CS2R R24, SRZ ;  /* 0x0000000000187805 */ /* 0x000fe2000001ff00 */
[----:B------:R2:W-:Y:S01]  /*0070*/  STL [R1+0xc00], RZ ;  /* 0x000c00ff01007387 */ /* 0x0005e20000100800 */
[----:B------:R-:W-:Y:S02]  /*0080*/  CS2R R26, SRZ ;  /* 0x00000000001a7805 */ /* 0x000fe4000001ff00 */
[----:B------:R-:W-:Y:S01]  /*0090*/  CS2R R28, SRZ ;  /* 0x00000000001c7805 */ /* 0x000fe2000001ff00 */
[----:B------:R-:W3:Y:S01]  /*00a0*/  LDC R224, c[0x0][0x230] ;  /* 0x00008c00ffe07b82 */ /* 0x000ee20000000800 */
[----:B------:R2:W-:Y:S01]  /*00b0*/  STL [R1+0xc04], RZ ;  /* 0x000c04ff01007387 */ /* 0x0005e20000100800 */
[----:B------:R-:W-:-:S02]  /*00c0*/  CS2R R30, SRZ ;  /* 0x00000000001e7805 */ /* 0x000fc4000001ff00 */
[----:B------:R-:W-:Y:S02]  /*00d0*/  CS2R R32, SRZ ;  /* 0x0000000000207805 */ /* 0x000fe4000001ff00 */
[----:B------:R-:W-:Y:S01]  /*00e0*/  CS2R R34, SRZ ;  /* 0x0000000000227805 */ /* 0x000fe2000001ff00 */
[----:B------:R2:W-:Y:S01]  /*00f0*/  STL [R1+0xc08], RZ ;  /* 0x000c08ff01007387 */ /* 0x0005e20000100800 */
[----:B------:R-:W-:Y:S02]  /*0100*/  CS2R R36, SRZ ;  /* 0x0000000000247805 */ /* 0x000fe4000001ff00 */
[----:B------:R-:W-:Y:S01]  /*0110*/  CS2R R38, SRZ ;  /* 0x0000000000267805 */ /* 0x000fe2000001ff00 */
[----:B------:R-:W4:Y:S01]  /*0120*/  S2UR UR5, SR_CgaCtaId ;  /* 0x00000000000579c3 */ /* 0x000f220000008800 */
[----:B------:R2:W-:Y:S01]  /*0130*/  STL [R1+0xc0c], RZ ;  /* 0x000c0cff01007387 */ /* 0x0005e20000100800 */
[----:B------:R-:W-:Y:S02]  /*0140*/  CS2R R40, SRZ ;  /* 0x0000000000287805 */ /* 0x000fe4000001ff00 */
[----:B------:R-:W-:-:S02]  /*0150*/  CS2R R42, SRZ ;  /* 0x00000000002a7805 */ /* 0x000fc4000001ff00 */
[----:B------:R-:W-:Y:S01]  /*0160*/  CS2R R44, SRZ ;  /* 0x00000000002c7805 */ /* 0x000fe2000001ff00 */
[----:B------:R2:W-:Y:S01]  /*0170*/  STL [R1+0xc10], RZ ;  /* 0x000c10ff01007387 */ /* 0x0005e20000100800 */
[----:B------:R-:W-:Y:S02]  /*0180*/  CS2R R46, SRZ ;  /* 0x00000000002e7805 */ /* 0x000fe4000001ff00 */
[----:B------:R-:W-:Y:S01]  /*0190*/  CS2R R48, SRZ ;  /* 0x0000000000307805 */ /* 0x000fe2000001ff00 */
[----:B0-----:R-:W-:Y:S01]  /*01a0*/  VIADD R0, R3, 0x1ff ;  /* 0x000001ff03007836 */ /* 0x001fe20000000000 */
[----:B------:R2:W-:Y:S01]  /*01b0*/  STL [R1+0xc14], RZ ;  /* 0x000c14ff01007387 */ /* 0x0005e20000100800 */
[----:B------:R-:W-:Y:S02]  /*01c0*/  CS2R R50, SRZ ;  /* 0x0000000000327805 */ /* 0x000fe4000001ff00 */
[----:B------:R-:W-:Y:S02]  /*01d0*/  CS2R R52, SRZ ;  /* 0x0000000000347805 */ /* 0x000fe4000001ff00 */
[----:B------:R-:W-:Y:S01]  /*01e0*/  CS2R R54, SRZ ;  /* 0x0000000000367805 */ /* 0x000fe2000001ff00 */
[----:B------:R2:W-:Y:S01]  /*01f0*/  STL [R1+0xc18], RZ ;  /* 0x000c18ff01007387 */ /* 0x0005e20000100800 */
[----:B------:R-:W-:-:S02]  /*0200*/  SHF.R.S32.HI R5, RZ, 0x1f, R0 ;  /* 0x0000001fff057819 */ /* 0x000fc40000011400 */
[----:B------:R-:W-:Y:S01]  /*0210*/  CS2R R56, SRZ ;  /* 0x0000000000387805 */ /* 0x000fe2000001ff00 */
[----:B---3--:R-:W-:Y:S01]  /*0220*/  VIADD R224, R224, 0x1f ;  /* 0x0000001fe0e07836 */ /* 0x008fe20000000000 */
[----:B------:R2:W-:Y:S01]  /*0230*/  STL [R1+0xc1c], RZ ;  /* 0x000c1cff01007387 */ /* 0x0005e20000100800 */
[----:B------:R-:W-:Y:S02]  /*0240*/  LEA.HI R5, R5, R0, RZ, 0x9 ;  /* 0x0000000005057211 */ /* 0x000fe400078f48ff */
[----:B------:R-:W-:Y:S02]  /*0250*/  CS2R R58, SRZ ;  /* 0x00000000003a7805 */ /* 0x000fe4000001ff00 */
[----:B-1----:R-:W-:Y:S01]  /*0260*/  IABS R10, R7 ;  /* 0x00000007000a7213 */ /* 0x002fe20000000000 */
[----:B------:R2:W-:Y:S01]  /*0270*/  STL [R1+0xc20], RZ ;  /* 0x000c20ff01007387 */ /* 0x0005e20000100800 */
[----:B------:R-:W-:Y:S02]  /*0280*/  SHF.R.S32.HI R5, RZ, 0x9, R5 ;  /* 0x00000009ff057819 */ /* 0x000fe40000011405 */
[----:B------:R-:W-:Y:S01]  /*0290*/  CS2R R60, SRZ ;  /* 0x00000000003c7805 */ /* 0x000fe2000001ff00 */
[----:B----4-:R-:W-:Y:S01]  /*02a0*/  ULEA UR4, UR5, UR4, 0x18 ;  /* 0x0000000405047291 */ /* 0x010fe2000f8ec03f */
[----:B------:R2:W-:Y:S01]  /*02b0*/  STL [R1+0xc24], RZ ;  /* 0x000c24ff01007387 */ /* 0x0005e20000100800 */
[----:B------:R-:W-:Y:S01]  /*02c0*/  CS2R R62, SRZ ;  /* 0x00000000003e7805 */ /* 0x000fe2000001ff00 */
[----:B------:R-:W-:Y:S01]  /*02d0*/  IMAD.SHL.U32 R6, R5, 0x8, RZ ;  /* 0x0000000805067824 */ /* 0x000fe200078e00ff */
[----:B------:R-:W-:Y:S01]  /*02e0*/  CS2R R64, SRZ ;  /* 0x0000000000407805 */ /* 0x000fe2000001ff00 */
[----:B------:R2:W-:Y:S01]  /*02f0*/  STL [R1+0xc28], RZ ;  /* 0x000c28ff01007387 */ /* 0x0005e20000100800 */
[----:B------:R-:W-:-:S02]  /*0300*/  CS2R R66, SRZ ;  /* 0x0000000000427805 */ /* 0x000fc4000001ff00 */
[----:B------:R-:W-:Y:S02]  /*0310*/  CS2R R68, SRZ ;  /* 0x0000000000447805 */ /* 0x000fe4000001ff00 */
[-C--:B------:R-:W-:Y:S01]  /*0320*/  IABS R9, R6.reuse ;  /* 0x0000000600097213 */ /* 0x080fe20000000000 */
[----:B------:R2:W-:Y:S01]  /*0330*/  STL [R1+0xc2c], RZ ;  /* 0x000c2cff01007387 */ /* 0x0005e20000100800 */
[----:B------:R-:W-:Y:S02]  /*0340*/  IABS R12, R6 ;  /* 0x00000006000c7213 */ /* 0x000fe40000000000 */
[----:B------:R-:W-:Y:S01]  /*0350*/  CS2R R70, SRZ ;  /* 0x0000000000467805 */ /* 0x000fe2000001ff00 */
[----:B------:R-:W0:Y:S01]  /*0360*/  I2F.RP R0, R9 ;  /* 0x0000000900007306 */ /* 0x000e220000209400 */
[----:B------:R2:W-:Y:S01]  /*0370*/  STL [R1+0xc30], RZ ;  /* 0x000c30ff01007387 */ /* 0x0005e20000100800 */
[----:B------:R-:W-:Y:S02]  /*0380*/  CS2R R72, SRZ ;  /* 0x0000000000487805 */ /* 0x000fe4000001ff00 */
[----:B------:R-:W-:-:S02]  /*0390*/  CS2R R74, SRZ ;  /* 0x00000000004a7805 */ /* 0x000fc4000001ff00 */
[----:B------:R-:W-:Y:S01]  /*03a0*/  CS2R R76, SRZ ;  /* 0x00000000004c7805 */ /* 0x000fe2000001ff00 */
[----:B------:R2:W-:Y:S01]  /*03b0*/  STL [R1+0xc34], RZ ;  /* 0x000c34ff01007387 */ /* 0x0005e20000100800 */
[----:B------:R-:W-:Y:S02]  /*03c0*/  CS2R R78, SRZ ;  /* 0x00000000004e7805 */ /* 0x000fe4000001ff00 */
[----:B------:R-:W-:Y:S02]  /*03d0*/  CS2R R80, SRZ ;  /* 0x0000000000507805 */ /* 0x000fe4000001ff00 */
[----:B------:R-:W-:Y:S01]  /*03e0*/  CS2R R82, SRZ ;  /* 0x0000000000527805 */ /* 0x000fe2000001ff00 */
[----:B------:R2:W-:Y:S01]  /*03f0*/  STL [R1+0xc38], RZ ;  /* 0x000c38ff01007387 */ /* 0x0005e20000100800 */
[----:B------:R-:W-:Y:S02]  /*0400*/  CS2R R84, SRZ ;  /* 0x0000000000547805 */ /* 0x000fe4000001ff00 */
[----:B------:R-:W-:-:S02]  /*0410*/  CS2R R86, SRZ ;  /* 0x0000000000567805 */ /* 0x000fc4000001ff00 */
[----:B------:R-:W-:Y:S01]  /*0420*/  CS2R R88, SRZ ;  /* 0x0000000000587805 */ /* 0x000fe2000001ff00 */
[----:B------:R2:W-:Y:S01]  /*0430*/  STL [R1+0xc3c], RZ ;  /* 0x000c3cff01007387 */ /* 0x0005e20000100800 */
[----:B------:R-:W-:Y:S01]  /*0440*/  CS2R R90, SRZ ;  /* 0x00000000005a7805 */ /* 0x000fe2000001ff00 */
[----:B0-----:R-:W0:Y:S01]  /*0450*/  MUFU.RCP R0, R0 ;  /* 0x0000000000007308 */ /* 0x001e220000001000 */
[----:B------:R-:W-:Y:S01]  /*0460*/  CS2R R92, SRZ ;  /* 0x00000000005c7805 */ /* 0x000fe2000001ff00 */
[----:B------:R2:W-:Y:S01]  /*0470*/  STL [R1+0xc40], RZ ;  /* 0x000c40ff01007387 */ /* 0x0005e20000100800 */
[----:B------:R-:W-:Y:S02]  /*0480*/  CS2R R94, SRZ ;  /* 0x00000000005e7805 */ /* 0x000fe4000001ff00 */
[----:B------:R-:W-:Y:S02]  /*0490*/  CS2R R96, SRZ ;  /* 0x0000000000607805 */ /* 0x000fe4000001ff00 */
[----:B------:R-:W-:Y:S01]  /*04a0*/  CS2R R98, SRZ ;  /* 0x0000000000627805 */ /* 0x000fe2000001ff00 */
[----:B------:R2:W-:Y:S01]  /*04b0*/  STL [R1+0xc44], RZ ;  /* 0x000c44ff01007387 */ /* 0x0005e20000100800 */
[----:B------:R-:W-:-:S02]  /*04c0*/  CS2R R100, SRZ ;  /* 0x0000000000647805 */ /* 0x000fc4000001ff00 */
[----:B------:R-:W-:Y:S02]  /*04d0*/  CS2R R102, SRZ ;  /* 0x0000000000667805 */ /* 0x000fe4000001ff00 */
[----:B------:R-:W-:Y:S01]  /*04e0*/  CS2R R104, SRZ ;  /* 0x0000000000687805 */ /* 0x000fe2000001ff00 */
[----:B------:R2:W-:Y:S01]  /*04f0*/  STL [R1+0xc48], RZ ;  /* 0x000c48ff01007387 */ /* 0x0005e20000100800 */
[----:B------:R-:W-:Y:S02]  /*0500*/  CS2R R106, SRZ ;  /* 0x00000000006a7805 */ /* 0x000fe4000001ff00 */
[----:B------:R-:W-:Y:S02]  /*0510*/  CS2R R108, SRZ ;  /* 0x00000000006c7805 */ /* 0x000fe4000001ff00 */
[----:B------:R-:W-:Y:S01]  /*0520*/  CS2R R110, SRZ ;  /* 0x00000000006e7805 */ /* 0x000fe2000001ff00 */
[----:B------:R2:W-:Y:S01]  /*0530*/  STL [R1+0xc4c], RZ ;  /* 0x000c4cff01007387 */ /* 0x0005e20000100800 */
[----:B------:R-:W-:-:S02]  /*0540*/  CS2R R112, SRZ ;  /* 0x0000000000707805 */ /* 0x000fc4000001ff00 */
[----:B------:R-:W-:Y:S01]  /*0550*/  CS2R R114, SRZ ;  /* 0x0000000000727805 */ /* 0x000fe2000001ff00 */
[----:B0-----:R-:W-:Y:S01]  /*0560*/  VIADD R4, R0, 0xffffffe ;  /* 0x0ffffffe00047836 */ /* 0x001fe20000000000 */
[----:B------:R2:W-:Y:S01]  /*0570*/  STL [R1+0xc50], RZ ;  /* 0x000c50ff01007387 */ /* 0x0005e20000100800 */
[----:B------:R-:W-:Y:S01]  /*0580*/  IMAD.MOV R0, RZ, RZ, -R12 ;  /* 0x000000ffff007224 */ /* 0x000fe200078e0a0c */
[----:B------:R-:W-:Y:S01]  /*0590*/  CS2R R116, SRZ ;  /* 0x0000000000747805 */ /* 0x000fe2000001ff00 */
[----:B------:R0:W1:Y:S01]  /*05a0*/  F2I.FTZ.U32.TRUNC.NTZ R5, R4 ;  /* 0x0000000400057305 */ /* 0x000062000021f000 */
        /* <DEDUP_REMOVED lines=9> */
[----:B0-----:R-:W-:Y:S01]  /*0640*/  IMAD.MOV.U32 R4, RZ, RZ, RZ ;  /* 0x000000ffff047224 */ /* 0x001fe200078e00ff */
[----:B------:R-:W-:Y:S02]  /*0650*/  CS2R R130, SRZ ;  /* 0x0000000000827805 */ /* 0x000fe4000001ff00 */
[----:B------:R-:W-:Y:S01]  /*0660*/  CS2R R132, SRZ ;  /* 0x0000000000847805 */ /* 0x000fe2000001ff00 */
[----:B------:R2:W-:Y:S01]  /*0670*/  STL [R1+0xc60], RZ ;  /* 0x000c60ff01007387 */ /* 0x0005e20000100800 */
[----:B------:R-:W-:Y:S01]  /*0680*/  CS2R R134, SRZ ;  /* 0x0000000000867805 */ /* 0x000fe2000001ff00 */
[--C-:B-1----:R-:W-:Y:S01]  /*0690*/  IMAD.MOV R8, RZ, RZ, -R5.reuse ;  /* 0x000000ffff087224 */ /* 0x102fe200078e0a05 */
[----:B------:R-:W-:Y:S01]  /*06a0*/  CS2R R136, SRZ ;  /* 0x0000000000887805 */ /* 0x000fe2000001ff00 */
[----:B------:R2:W-:Y:S01]  /*06b0*/  STL [R1+0xc64], RZ ;  /* 0x000c64ff01007387 */ /* 0x0005e20000100800 */
[----:B------:R-:W-:Y:S01]  /*06c0*/  CS2R R138, SRZ ;  /* 0x00000000008a7805 */ /* 0x000fe2000001ff00 */
[----:B------:R-:W-:Y:S01]  /*06d0*/  IMAD R11, R8, R9, RZ ;  /* 0x00000009080b7224 */ /* 0x000fe200078e02ff */
[----:B------:R-:W-:Y:S01]  /*06e0*/  CS2R R140, SRZ ;  /* 0x00000000008c7805 */ /* 0x000fe2000001ff00 */
[----:B------:R2:W-:Y:S01]  /*06f0*/  STL [R1+0xc68], RZ ;  /* 0x000c68ff01007387 */ /* 0x0005e20000100800 */
[----:B------:R-:W-:Y:S01]  /*0700*/  IMAD.MOV.U32 R8, RZ, RZ, R10 ;  /* 0x000000ffff087224 */ /* 0x000fe200078e000a */
[----:B------:R-:W-:Y:S01]  /*0710*/  CS2R R142, SRZ ;  /* 0x00000000008e7805 */ /* 0x000fe2000001ff00 */
[----:B------:R-:W-:Y:S01]  /*0720*/  IMAD.HI.U32 R5, R5, R11, R4 ;  /* 0x0000000b05057227 */ /* 0x000fe200078e0004 */
[----:B------:R2:W-:Y:S01]  /*0730*/  STL [R1+0xc6c], RZ ;  /* 0x000c6cff01007387 */ /* 0x0005e20000100800 */
[----:B------:R-:W-:-:S02]  /*0740*/  CS2R R144, SRZ ;  /* 0x0000000000907805 */ /* 0x000fc4000001ff00 */
[----:B------:R-:W-:Y:S02]  /*0750*/  CS2R R146, SRZ ;  /* 0x0000000000927805 */ /* 0x000fe4000001ff00 */
[----:B------:R-:W-:Y:S01]  /*0760*/  CS2R R148, SRZ ;  /* 0x0000000000947805 */ /* 0x000fe2000001ff00 */
[----:B------:R2:W-:Y:S01]  /*0770*/  STL [R1+0xc70], RZ ;  /* 0x000c70ff01007387 */ /* 0x0005e20000100800 */
[----:B------:R-:W-:Y:S01]  /*0780*/  IMAD.HI.U32 R5, R5, R8, RZ ;  /* 0x0000000805057227 */ /* 0x000fe200078e00ff */
[----:B------:R-:W-:Y:S02]  /*0790*/  CS2R R150, SRZ ;  /* 0x0000000000967805 */ /* 0x000fe4000001ff00 */
[----:B------:R2:W-:Y:S01]  /*07a0*/  STL [R1+0xc74], RZ ;  /* 0x000c74ff01007387 */ /* 0x0005e20000100800 */
[----:B------:R-:W-:-:S03]  /*07b0*/  IMAD R0, R5, R0, R8 ;  /* 0x0000000005007224 */ /* 0x000fc600078e0208 */
[----:B------:R2:W-:Y:S02]  /*07c0*/  STL [R1+0xc78], RZ ;  /* 0x000c78ff01007387 */ /* 0x0005e40000100800 */
[----:B------:R-:W-:Y:S02]  /*07d0*/  ISETP.GT.U32.AND P1, PT, R9, R0, PT ;  /* 0x000000000900720c */ /* 0x000fe40003f24070 */
[----:B------:R2:W-:Y:S04]  /*07e0*/  STL [R1+0xc7c], RZ ;  /* 0x000c7cff01007387 */ /* 0x0005e80000100800 */
[----:B------:R2:W-:Y:S04]  /*07f0*/  STL [R1+0xc80], RZ ;  /* 0x000c80ff01007387 */ /* 0x0005e80000100800 */
[----:B------:R2:W-:Y:S03]  /*0800*/  STL [R1+0xc84], RZ ;  /* 0x000c84ff01007387 */ /* 0x0005e60000100800 */
[----:B------:R-:W-:Y:S01]  /*0810*/  @!P1 IMAD.IADD R0, R0, 0x1, -R9 ;  /* 0x0000000100009824 */ /* 0x000fe200078e0a09 */
[----:B------:R2:W-:Y:S01]  /*0820*/  STL [R1+0xc88], RZ ;  /* 0x000c88ff01007387 */ /* 0x0005e20000100800 */
[----:B------:R-:W-:Y:S01]  /*0830*/  @!P1 VIADD R5, R5, 0x1 ;  /* 0x0000000105059836 */ /* 0x000fe20000000000 */
[----:B------:R-:W-:-:S02]  /*0840*/  ISETP.NE.AND P1, PT, R6, RZ, PT ;  /* 0x000000ff0600720c */ /* 0x000fc40003f25270 */
[----:B------:R2:W-:Y:S01]  /*0850*/  STL [R1+0xc8c], RZ ;  /* 0x000c8cff01007387 */ /* 0x0005e20000100800 */
[----:B------:R-:W-:Y:S02]  /*0860*/  ISETP.GE.U32.AND P0, PT, R0, R9, PT ;  /* 0x000000090000720c */ /* 0x000fe40003f06070 */
[----:B------:R-:W-:Y:S01]  /*0870*/  LOP3.LUT R0, R7, R6, RZ, 0x3c, !PT ;  /* 0x0000000607007212 */ /* 0x000fe200078e3cff */
[----:B------:R2:W-:Y:S03]  /*0880*/  STL [R1+0xc90], RZ ;  /* 0x000c90ff01007387 */ /* 0x0005e60000100800 */
[----:B------:R-:W-:Y:S01]  /*0890*/  ISETP.GE.AND P2, PT, R0, RZ, PT ;  /* 0x000000ff0000720c */ /* 0x000fe20003f46270 */
[----:B------:R2:W-:Y:S01]  /*08a0*/  STL [R1+0xc94], RZ ;  /* 0x000c94ff01007387 */ /* 0x0005e20000100800 */
[----:B------:R-:W-:-:S03]  /*08b0*/  VIADD R0, R2, 0x1ff ;  /* 0x000001ff02007836 */ /* 0x000fc60000000000 */
[----:B------:R2:W-:Y:S02]  /*08c0*/  STL [R1+0xc98], RZ ;  /* 0x000c98ff01007387 */ /* 0x0005e40000100800 */
[----:B------:R-:W-:Y:S02]  /*08d0*/  @P0 VIADD R5, R5, 0x1 ;  /* 0x0000000105050836 */ /* 0x000fe40000000000 */
[----:B------:R2:W-:Y:S02]  /*08e0*/  STL [R1+0xc9c], RZ ;  /* 0x000c9cff01007387 */ /* 0x0005e40000100800 */
[----:B------:R-:W-:Y:S01]  /*08f0*/  IMAD.MOV.U32 R4, RZ, RZ, R5 ;  /* 0x000000ffff047224 */ /* 0x000fe200078e0005 */
[----:B------:R-:W-:Y:S01]  /*0900*/  SHF.R.S32.HI R5, RZ, 0x1f, R0 ;  /* 0x0000001fff057819 */ /* 0x000fe20000011400 */
[----:B------:R2:W-:Y:S02]  /*0910*/  STL [R1+0xca0], RZ ;  /* 0x000ca0ff01007387 */ /* 0x0005e40000100800 */
[----:B------:R-:W-:Y:S01]  /*0920*/  @!P2 IMAD.MOV R4, RZ, RZ, -R4 ;  /* 0x000000ffff04a224 */ /* 0x000fe200078e0a04 */
[----:B------:R-:W-:Y:S01]  /*0930*/  @!P1 LOP3.LUT R4, RZ, R6, RZ, 0x33, !PT ;  /* 0x00000006ff049212 */ /* 0x000fe200078e33ff */
[----:B------:R2:W-:Y:S01]  /*0940*/  STL [R1+0xca4], RZ ;  /* 0x000ca4ff01007387 */ /* 0x0005e20000100800 */
[----:B------:R-:W-:-:S03]  /*0950*/  LEA.HI R5, R5, R0, RZ, 0x9 ;  /* 0x0000000005057211 */ /* 0x000fc600078f48ff */
[----:B------:R2:W-:Y:S01]  /*0960*/  STL [R1+0xca8], RZ ;  /* 0x000ca8ff01007387 */ /* 0x0005e20000100800 */
[----:B------:R-:W-:Y:S02]  /*0970*/  IMAD.SHL.U32 R8, R4, 0x8, RZ ;  /* 0x0000000804087824 */ /* 0x000fe400078e00ff */
[----:B------:R-:W-:Y:S01]  /*0980*/  IMAD.MOV R4, RZ, RZ, -R4 ;  /* 0x000000ffff047224 */ /* 0x000fe200078e0a04 */
[----:B------:R2:W-:Y:S02]  /*0990*/  STL [R1+0xcac], RZ ;  /* 0x000cacff01007387 */ /* 0x0005e40000100800 */
[----:B------:R-:W-:Y:S01]  /*09a0*/  LEA.HI.SX32 R5, R5, -R8, 0x17 ;  /* 0x8000000805057211 */ /* 0x000fe200078fbaff */
[----:B------:R-:W-:Y:S01]  /*09b0*/  IMAD R10, R6, R4, R7 ;  /* 0x00000004060a7224 */ /* 0x000fe200078e0207 */
[----:B------:R2:W-:Y:S02]  /*09c0*/  STL [R1+0xcb0], RZ ;  /* 0x000cb0ff01007387 */ /* 0x0005e40000100800 */
[----:B------:R-:W-:-:S02]  /*09d0*/  VIMNMX R11, R5, 0x8, PT ;  /* 0x00000008050b7848 */ /* 0x000fc40003fe0100 */
[----:B------:R2:W-:Y:S01]  /*09e0*/  STL [R1+0xcb4], RZ ;  /* 0x000cb4ff01007387 */ /* 0x0005e20000100800 */
[----:B------:R-:W-:Y:S02]  /*09f0*/  IABS R6, R10 ;  /* 0x0000000a00067213 */ /* 0x000fe40000000000 */
[----:B------:R-:W-:Y:S01]  /*0a00*/  IABS R9, R11 ;  /* 0x0000000b00097213 */ /* 0x000fe20000000000 */
[----:B------:R2:W-:Y:S03]  /*0a10*/  STL [R1+0xcb8], RZ ;  /* 0x000cb8ff01007387 */ /* 0x0005e60000100800 */
[----:B------:R-:W0:Y:S01]  /*0a20*/  I2F.RP R0, R9 ;  /* 0x0000000900007306 */ /* 0x000e220000209400 */
[----:B------:R2:W-:Y:S04]  /*0a30*/  STL [R1+0xcbc], RZ ;  /* 0x000cbcff01007387 */ /* 0x0005e80000100800 */
[----:B------:R2:W-:Y:S04]  /*0a40*/  STL [R1+0xcc0], RZ ;  /* 0x000cc0ff01007387 */ /* 0x0005e80000100800 */
[----:B------:R2:W-:Y:S04]  /*0a50*/  STL [R1+0xcc4], RZ ;  /* 0x000cc4ff01007387 */ /* 0x0005e80000100800 */
[----:B------:R2:W-:Y:S01]  /*0a60*/  STL [R1+0xcc8], RZ ;  /* 0x000cc8ff01007387 */ /* 0x0005e20000100800 */
[----:B0-----:R-:W0:Y:S03]  /*0a70*/  MUFU.RCP R0, R0 ;  /* 0x0000000000007308 */ /* 0x001e260000001000 */
[----:B------:R2:W-:Y:S04]  /*0a80*/  STL [R1+0xccc], RZ ;  /* 0x000cccff01007387 */ /* 0x0005e80000100800 */
[----:B------:R2:W-:Y:S04]  /*0a90*/  STL [R1+0xcd0], RZ ;  /* 0x000cd0ff01007387 */ /* 0x0005e80000100800 */
[----:B------:R2:W-:Y:S04]  /*0aa0*/  STL [R1+0xcd4], RZ ;  /* 0x000cd4ff01007387 */ /* 0x0005e80000100800 */
[----:B------:R2:W-:Y:S01]  /*0ab0*/  STL [R1+0xcd8], RZ ;  /* 0x000cd8ff01007387 */ /* 0x0005e20000100800 */
[----:B0-----:R-:W-:-:S03]  /*0ac0*/  VIADD R5, R0, 0xffffffe ;  /* 0x0ffffffe00057836 */ /* 0x001fc60000000000 */
[----:B------:R2:W-:Y:S04]  /*0ad0*/  STL [R1+0xcdc], RZ ;  /* 0x000cdcff01007387 */ /* 0x0005e80000100800 */
[----:B------:R2:W-:Y:S01]  /*0ae0*/  STL [R1+0xce0], RZ ;  /* 0x000ce0ff01007387 */ /* 0x0005e20000100800 */
[----:B------:R-:W0:Y:S03]  /*0af0*/  F2I.FTZ.U32.TRUNC.NTZ R5, R5 ;  /* 0x0000000500057305 */ /* 0x000e26000021f000 */
[----:B------:R2:W-:Y:S04]  /*0b00*/  STL [R1+0xce4], RZ ;  /* 0x000ce4ff01007387 */ /* 0x0005e80000100800 */
[----:B------:R2:W-:Y:S04]  /*0b10*/  STL [R1+0xce8], RZ ;  /* 0x000ce8ff01007387 */ /* 0x0005e80000100800 */
[----:B------:R2:W-:Y:S04]  /*0b20*/  STL [R1+0xcec], RZ ;  /* 0x000cecff01007387 */ /* 0x0005e80000100800 */
[----:B------:R2:W-:Y:S01]  /*0b30*/  STL [R1+0xcf0], RZ ;  /* 0x000cf0ff01007387 */ /* 0x0005e20000100800 */
[----:B0-----:R-:W-:-:S03]  /*0b40*/  IMAD.MOV R12, RZ, RZ, -R5 ;  /* 0x000000ffff0c7224 */ /* 0x001fc600078e0a05 */
[----:B------:R2:W-:Y:S01]  /*0b50*/  STL [R1+0xcf4], RZ ;  /* 0x000cf4ff01007387 */ /* 0x0005e20000100800 */
[----:B------:R-:W-:Y:S01]  /*0b60*/  IMAD.MOV.U32 R4, RZ, RZ, R12 ;  /* 0x000000ffff047224 */ /* 0x000fe200078e000c */
[----:B------:R-:W-:Y:S02]  /*0b70*/  IABS R12, R11 ;  /* 0x0000000b000c7213 */ /* 0x000fe40000000000 */
[----:B------:R2:W-:Y:S01]  /*0b80*/  STL [R1+0xcf8], RZ ;  /* 0x000cf8ff01007387 */ /* 0x0005e20000100800 */
[----:B------:R-:W-:Y:S02]  /*0b90*/  IMAD R7, R4, R9, RZ ;  /* 0x0000000904077224 */ /* 0x000fe400078e02ff */
[----:B------:R-:W-:Y:S01]  /*0ba0*/  IMAD.MOV.U32 R4, RZ, RZ, RZ ;  /* 0x000000ffff047224 */ /* 0x000fe200078e00ff */
[----:B------:R2:W-:Y:S01]  /*0bb0*/  STL [R1+0xcfc], RZ ;  /* 0x000cfcff01007387 */ /* 0x0005e20000100800 */
[----:B------:R-:W-:Y:S02]  /*0bc0*/  IMAD.MOV R0, RZ, RZ, -R12 ;  /* 0x000000ffff007224 */ /* 0x000fe400078e0a0c */
[----:B------:R-:W-:Y:S01]  /*0bd0*/  IMAD.HI.U32 R4, R5, R7, R4 ;  /* 0x0000000705047227 */ /* 0x000fe200078e0004 */
[----:B------:R2:W-:Y:S04]  /*0be0*/  STL [R1+0xd00], RZ ;  /* 0x000d00ff01007387 */ /* 0x0005e80000100800 */
[----:B------:R2:W-:Y:S01]  /*0bf0*/  STL [R1+0xd04], RZ ;  /* 0x000d04ff01007387 */ /* 0x0005e20000100800 */
[----:B------:R-:W-:-:S03]  /*0c00*/  IMAD.HI.U32 R5, R4, R6, RZ ;  /* 0x0000000604057227 */ /* 0x000fc600078e00ff */
        /* <DEDUP_REMOVED lines=13> */
[-C--:B------:R-:W-:Y:S01]  /*0ce0*/  LOP3.LUT R0, R10, R11.reuse, RZ, 0x3c, !PT ;  /* 0x0000000b0a007212 */ /* 0x080fe200078e3cff */
[----:B------:R2:W-:Y:S03]  /*0cf0*/  STL [R1+0xd24], RZ ;  /* 0x000d24ff01007387 */ /* 0x0005e60000100800 */
[----:B------:R-:W-:Y:S01]  /*0d00*/  ISETP.GE.AND P2, PT, R0, RZ, PT ;  /* 0x000000ff0000720c */ /* 0x000fe20003f46270 */
[----:B------:R2:W-:Y:S04]  /*0d10*/  STL [R1+0xd28], RZ ;  /* 0x000d28ff01007387 */ /* 0x0005e80000100800 */
[----:B------:R2:W-:Y:S02]  /*0d20*/  STL [R1+0xd2c], RZ ;  /* 0x000d2cff01007387 */ /* 0x0005e40000100800 */
[----:B------:R-:W-:Y:S01]  /*0d30*/  @P0 VIADD R5, R5, 0x1 ;  /* 0x0000000105050836 */ /* 0x000fe20000000000 */
[----:B------:R-:W-:Y:S01]  /*0d40*/  ISETP.GE.AND P0, PT, R224, 0x20, PT ;  /* 0x00000020e000780c */ /* 0x000fe20003f06270 */
[----:B------:R2:W-:Y:S04]  /*0d50*/  STL [R1+0xd30], RZ ;  /* 0x000d30ff01007387 */ /* 0x0005e80000100800 */
[----:B------:R2:W-:Y:S01]  /*0d60*/  STL [R1+0xd34], RZ ;  /* 0x000d34ff01007387 */ /* 0x0005e20000100800 */
[----:B------:R-:W-:Y:S01]  /*0d70*/  @!P2 IMAD.MOV R5, RZ, RZ, -R5 ;  /* 0x000000ffff05a224 */ /* 0x000fe200078e0a05 */
[----:B------:R-:W-:-:S02]  /*0d80*/  @!P1 LOP3.LUT R5, RZ, R11, RZ, 0x33, !PT ;  /* 0x0000000bff059212 */ /* 0x000fc400078e33ff */
[----:B------:R2:W-:Y:S03]  /*0d90*/  STL [R1+0xd38], RZ ;  /* 0x000d38ff01007387 */ /* 0x0005e60000100800 */
[----:B------:R-:W-:Y:S01]  /*0da0*/  IMAD.MOV R0, RZ, RZ, -R5 ;  /* 0x000000ffff007224 */ /* 0x000fe200078e0a05 */
[----:B------:R2:W-:Y:S01]  /*0db0*/  STL [R1+0xd3c], RZ ;  /* 0x000d3cff01007387 */ /* 0x0005e20000100800 */
[----:B------:R-:W-:Y:S02]  /*0dc0*/  IMAD.SHL.U32 R5, R5, 0x200, RZ ;  /* 0x0000020005057824 */ /* 0x000fe400078e00ff */
[----:B------:R-:W-:Y:S01]  /*0dd0*/  IMAD R0, R11, R0, R10 ;  /* 0x000000000b007224 */ /* 0x000fe200078e020a */
[----:B------:R2:W-:Y:S01]  /*0de0*/  STL [R1+0xd40], RZ ;  /* 0x000d40ff01007387 */ /* 0x0005e20000100800 */
[----:B------:R-:W-:Y:S02]  /*0df0*/  VIADD R4, R5, 0x140 ;  /* 0x0000014005047836 */ /* 0x000fe40000000000 */
[----:B------:R-:W-:Y:S01]  /*0e00*/  IMAD.IADD R0, R8, 0x1, R0 ;  /* 0x0000000108007824 */ /* 0x000fe200078e0200 */
[----:B------:R2:W-:Y:S04]  /*0e10*/  STL [R1+0xd44], RZ ;  /* 0x000d44ff01007387 */ /* 0x0005e80000100800 */
        /* <DEDUP_REMOVED lines=686> */
[----:B------:R2:W-:Y:S04]  /*3900*/  STL [R1], RZ ;  /* 0x000000ff01007387 */ /* 0x0005e80000100800 */
        /* <DEDUP_REMOVED lines=105> */
[----:B------:R2:W-:Y:S01]  /*3fa0*/  STL [R1+0x1a8], RZ ;  /* 0x0001a8ff01007387 */ /* 0x0005e20000100800 */
[----:B------:R-:W0:Y:S03]  /*3fb0*/  S2R R153, SR_TID.X ;  /* 0x0000000000997919 */ /* 0x000e260000002100 */
        /* <DEDUP_REMOVED lines=8> */
[----:B0-----:R-:W-:-:S03]  /*4040*/  LOP3.LUT R7, R153, 0xff, RZ, 0xc0, !PT ;  /* 0x000000ff99077812 */ /* 0x001fc600078ec0ff */
[----:B------:R2:W-:Y:S02]  /*4050*/  STL [R1+0x1cc], RZ ;  /* 0x0001ccff01007387 */ /* 0x0005e40000100800 */
[----:B------:R-:W-:Y:S01]  /*4060*/  IMAD R6, R0, 0x200, R7 ;  /* 0x0000020000067824 */ /* 0x000fe200078e0207 */
[----:B------:R-:W-:Y:S01]  /*4070*/  LOP3.LUT R0, R153, 0xe0, RZ, 0xc0, !PT ;  /* 0x000000e099007812 */ /* 0x000fe200078ec0ff */
[----:B------:R2:W-:Y:S02]  /*4080*/  STL [R1+0x1d0], RZ ;  /* 0x0001d0ff01007387 */ /* 0x0005e40000100800 */
[----:B------:R-:W-:Y:S02]  /*4090*/  VIADD R7, R6, 0x100 ;  /* 0x0000010006077836 */ /* 0x000fe40000000000 */
        /* <DEDUP_REMOVED lines=11> */
[----:B------:R2:W-:Y:S01]  /*4150*/  STL [R1+0x11a0], R4 ;  /* 0x0011a00401007387 */ /* 0x0005e20000100800 */
[----:B------:R-:W-:Y:S05]  /*4160*/  @!P0 BRA `(.L_x_0) ;  /* 0x0000015c00208947 */ /* 0x000fea0003800000 */
[----:B------:R-:W-:Y:S01]  /*4170*/  IABS R18, R2 ;  /* 0x0000000200127213 */ /* 0x000fe20000000000 */
[----:B------:R-:W-:Y:S01]  /*4180*/  ULDC UR5, c[0x0][0x240] ;  /* 0x0000900000057ab9 */ /* 0x000fe20000000800 */
[----:B--2---:R-:W-:Y:S01]  /*4190*/  IABS R4, R3 ;  /* 0x0000000300047213 */ /* 0x004fe20000000000 */
[----:B------:R-:W-:Y:S01]  /*41a0*/  ULDC.64 UR10, c[0x0][0x218] ;  /* 0x00008600000a7ab9 */ /* 0x000fe20000000a00 */
[----:B------:R-:W0:Y:S01]  /*41b0*/  I2F.RP R13, R18 ;  /* 0x00000012000d7306 */ /* 0x000e220000209400 */
[----:B------:R-:W-:Y:S01]  /*41c0*/  IABS R14, R7 ;  /* 0x00000007000e7213 */ /* 0x000fe20000000000 */
[----:B------:R-:W-:Y:S01]  /*41d0*/  ULDC UR7, c[0x0][0x234] ;  /* 0x00008d0000077ab9 */ /* 0x000fe20000000800 */
[----:B------:R-:W-:Y:S01]  /*41e0*/  IABS R17, R6 ;  /* 0x0000000600117213 */ /* 0x000fe20000000000 */
[----:B------:R-:W-:Y:S01]  /*41f0*/  ULDC UR8, c[0x0][0x23c] ;  /* 0x00008f0000087ab9 */ /* 0x000fe20000000800 */
[----:B------:R-:W-:Y:S01]  /*4200*/  ISETP.GE.AND P6, PT, R7, RZ, PT ;  /* 0x000000ff0700720c */ /* 0x000fe20003fc6270 */
[----:B------:R-:W-:Y:S01]  /*4210*/  ULDC UR9, c[0x0][0x230] ;  /* 0x00008c0000097ab9 */ /* 0x000fe20000000800 */
[----:B------:R-:W-:Y:S01]  /*4220*/  LOP3.LUT R225, RZ, R2, RZ, 0x33, !PT ;  /* 0x00000002ffe17212 */ /* 0x000fe200078e33ff */
[----:B------:R-:W1:Y:S01]  /*4230*/  I2F.RP R12, R4 ;  /* 0x00000004000c7306 */ /* 0x000e620000209400 */
[----:B------:R-:W-:Y:S01]  /*4240*/  ULDC UR12, c[0x0][0x210] ;  /* 0x00008400000c7ab9 */ /* 0x000fe20000000800 */
[----:B------:R-:W-:Y:S01]  /*4250*/  USHF.L.U32 UR21, UR8, 0x5, URZ ;  /* 0x0000000508157899 */ /* 0x000fe2000800063f */
[----:B------:R-:W-:-:S02]  /*4260*/  CS2R R132, SRZ ;  /* 0x0000000000847805 */ /* 0x000fc4000001ff00 */
[----:B------:R-:W-:Y:S02]  /*4270*/  CS2R R134, SRZ ;  /* 0x0000000000867805 */ /* 0x000fe4000001ff00 */
[----:B------:R-:W-:Y:S02]  /*4280*/  CS2R R136, SRZ ;  /* 0x0000000000887805 */ /* 0x000fe4000001ff00 */
[----:B------:R-:W-:Y:S02]  /*4290*/  CS2R R138, SRZ ;  /* 0x00000000008a7805 */ /* 0x000fe4000001ff00 */
[----:B------:R-:W-:Y:S01]  /*42a0*/  CS2R R140, SRZ ;  /* 0x00000000008c7805 */ /* 0x000fe2000001ff00 */
[----:B0-----:R-:W0:Y:S01]  /*42b0*/  MUFU.RCP R13, R13 ;  /* 0x0000000d000d7308 */ /* 0x001e220000001000 */
[----:B------:R-:W-:Y:S02]  /*42c0*/  CS2R R142, SRZ ;  /* 0x00000000008e7805 */ /* 0x000fe4000001ff00 */
[----:B------:R-:W-:-:S02]  /*42d0*/  CS2R R144, SRZ ;  /* 0x0000000000907805 */ /* 0x000fc4000001ff00 */
[----:B------:R-:W-:Y:S02]  /*42e0*/  CS2R R146, SRZ ;  /* 0x0000000000927805 */ /* 0x000fe4000001ff00 */
[----:B------:R-:W-:Y:S02]  /*42f0*/  CS2R R148, SRZ ;  /* 0x0000000000947805 */ /* 0x000fe4000001ff00 */
[----:B------:R-:W-:Y:S01]  /*4300*/  CS2R R150, SRZ ;  /* 0x0000000000967805 */ /* 0x000fe2000001ff00 */
[----:B------:R-:W-:Y:S01]  /*4310*/  USHF.R.S32.HI UR22, URZ, 0x1f, UR21 ;  /* 0x0000001f3f167899 */ /* 0x000fe20008011415 */
[----:B-1----:R-:W1:Y:S01]  /*4320*/  MUFU.RCP R12, R12 ;  /* 0x0000000c000c7308 */ /* 0x002e620000001000 */
[----:B------:R-:W-:Y:S01]  /*4330*/  UMOV UR15, 0xc0000010 ;  /* 0xc0000010000f7882 */ /* 0x000fe20000000000 */
[----:B0-----:R-:W-:-:S06]  /*4340*/  VIADD R8, R13, 0xffffffe ;  /* 0x0ffffffe0d087836 */ /* 0x001fcc0000000000 */
[----:B------:R0:W2:Y:S01]  /*4350*/  F2I.FTZ.U32.TRUNC.NTZ R9, R8 ;  /* 0x0000000800097305 */ /* 0x0000a2000021f000 */
[----:B-1----:R-:W-:-:S07]  /*4360*/  VIADD R10, R12, 0xffffffe ;  /* 0x0ffffffe0c0a7836 */ /* 0x002fce0000000000 */
[----:B------:R1:W3:Y:S01]  /*4370*/  F2I.FTZ.U32.TRUNC.NTZ R11, R10 ;  /* 0x0000000a000b7305 */ /* 0x0002e2000021f000 */
[----:B0-----:R-:W-:Y:S02]  /*4380*/  IMAD.MOV.U32 R8, RZ, RZ, RZ ;  /* 0x000000ffff087224 */ /* 0x001fe400078e00ff */
[----:B--2---:R-:W-:Y:S02]  /*4390*/  IMAD.MOV R15, RZ, RZ, -R9 ;  /* 0x000000ffff0f7224 */ /* 0x004fe400078e0a09 */
[----:B-1----:R-:W-:Y:S02]  /*43a0*/  IMAD.MOV.U32 R10, RZ, RZ, RZ ;  /* 0x000000ffff0a7224 */ /* 0x002fe400078e00ff */
[----:B------:R-:W-:-:S04]  /*43b0*/  IMAD R15, R15, R18, RZ ;  /* 0x000000120f0f7224 */ /* 0x000fc800078e02ff */
[----:B------:R-:W-:Y:S01]  /*43c0*/  IMAD.HI.U32 R12, R9, R15, R8 ;  /* 0x0000000f090c7227 */ /* 0x000fe200078e0008 */
[----:B------:R-:W-:-:S03]  /*43d0*/  SHF.R.S32.HI R9, RZ, 0x1f, R224 ;  /* 0x0000001fff097819 */ /* 0x000fc600000114e0 */
[----:B------:R-:W-:Y:S01]  /*43e0*/  IMAD.MOV.U32 R15, RZ, RZ, R14 ;  /* 0x000000ffff0f7224 */ /* 0x000fe200078e000e */
[----:B------:R-:W-:Y:S01]  /*43f0*/  LEA.HI R224, R9, R224, RZ, 0x5 ;  /* 0x000000e009e07211 */ /* 0x000fe200078f28ff */
[----:B---3--:R-:W-:Y:S01]  /*4400*/  IMAD.MOV R13, RZ, RZ, -R11 ;  /* 0x000000ffff0d7224 */ /* 0x008fe200078e0a0b */
[----:B------:R-:W-:Y:S01]  /*4410*/  LEA.HI R9, R0, R5, RZ, 0x1b ;  /* 0x0000000500097211 */ /* 0x000fe200078fd8ff */
[C---:B------:R-:W-:Y:S01]  /*4420*/  IMAD.HI.U32 R8, R12.reuse, R15, RZ ;  /* 0x0000000f0c087227 */ /* 0x040fe200078e00ff */
[----:B------:R-:W-:Y:S02]  /*4430*/  SHF.R.S32.HI R224, RZ, 0x5, R224 ;  /* 0x00000005ffe07819 */ /* 0x000fe400000114e0 */
[----:B------:R-:W-:Y:S01]  /*4440*/  IABS R97, R9 ;  /* 0x0000000900617213 */ /* 0x000fe20000000000 */
[----:B------:R-:W-:-:S04]  /*4450*/  IMAD.HI.U32 R12, R12, R17, RZ ;  /* 0x000000110c0c7227 */ /* 0x000fc800078e00ff */
[----:B------:R-:W-:Y:S02]  /*4460*/  IMAD.MOV R14, RZ, RZ, -R8 ;  /* 0x000000ffff0e7224 */ /* 0x000fe400078e0a08 */
[----:B------:R-:W-:Y:S02]  /*4470*/  IMAD.MOV R12, RZ, RZ, -R12 ;  /* 0x000000ffff0c7224 */ /* 0x000fe400078e0a0c */
[C---:B------:R-:W-:Y:S02]  /*4480*/  IMAD R14, R18.reuse, R14, R15 ;  /* 0x0000000e120e7224 */ /* 0x040fe400078e020f */
[C---:B------:R-:W-:Y:S02]  /*4490*/  IMAD R15, R18.reuse, R12, R17 ;  /* 0x0000000c120f7224 */ /* 0x040fe400078e0211 */
[----:B------:R-:W-:Y:S01]  /*44a0*/  IMAD R13, R13, R4, RZ ;  /* 0x000000040d0d7224 */ /* 0x000fe200078e02ff */
[C---:B------:R-:W-:Y:S01]  /*44b0*/  ISETP.GT.U32.AND P1, PT, R18.reuse, R14, PT ;  /* 0x0000000e1200720c */ /* 0x040fe20003f24070 */
[----:B------:R-:W-:Y:S01]  /*44c0*/  VIADD R0, R9, 0x1f8 ;  /* 0x000001f809007836 */ /* 0x000fe20000000000 */
[----:B------:R-:W-:Y:S01]  /*44d0*/  ISETP.GT.U32.AND P2, PT, R18, R15, PT ;  /* 0x0000000f1200720c */ /* 0x000fe20003f44070 */
[----:B------:R-:W-:-:S03]  /*44e0*/  IMAD.HI.U32 R8, R11, R13, R10 ;  /* 0x0000000d0b087227 */ /* 0x000fc600078e000a */
[----:B------:R-:W-:Y:S01]  /*44f0*/  IABS R13, R0 ;  /* 0x00000000000d7213 */ /* 0x000fe20000000000 */
[C---:B------:R-:W-:Y:S01]  /*4500*/  VIADD R22, R9.reuse, 0x1e0 ;  /* 0x000001e009167836 */ /* 0x040fe20000000000 */
[----:B------:R-:W-:Y:S01]  /*4510*/  ISETP.GE.AND P5, PT, R0, RZ, PT ;  /* 0x000000ff0000720c */ /* 0x000fe20003fa6270 */
[----:B------:R-:W-:Y:S02]  /*4520*/  VIADD R20, R9, 0x1e8 ;  /* 0x000001e809147836 */ /* 0x000fe40000000000 */
[----:B------:R-:W-:Y:S01]  /*4530*/  IMAD.HI.U32 R0, R8, R13, RZ ;  /* 0x0000000d08007227 */ /* 0x000fe200078e00ff */
[----:B------:R-:W-:Y:S02]  /*4540*/  IABS R21, R22 ;  /* 0x0000001600157213 */ /* 0x000fe40000000000 */
[----:B------:R-:W-:Y:S01]  /*4550*/  IABS R19, R20 ;  /* 0x0000001400137213 */ /* 0x000fe20000000000 */
[--C-:B------:R-:W-:Y:S02]  /*4560*/  @!P2 IMAD.IADD R15, R15, 0x1, -R18.reuse ;  /* 0x000000010f0fa824 */ /* 0x100fe400078e0a12 */
[----:B------:R-:W-:Y:S01]  /*4570*/  @!P1 IMAD.IADD R14, R14, 0x1, -R18 ;  /* 0x000000010e0e9824 */ /* 0x000fe200078e0a12 */
[----:B------:R-:W-:Y:S01]  /*4580*/  ISETP.GE.AND P1, PT, R6, RZ, PT ;  /* 0x000000ff0600720c */ /* 0x000fe20003f26270 */
[----:B------:R-:W-:Y:S01]  /*4590*/  VIADD R10, R9, 0x1f0 ;  /* 0x000001f0090a7836 */ /* 0x000fe20000000000 */
[C---:B------:R-:W-:Y:S01]  /*45a0*/  ISETP.GT.U32.AND P4, PT, R18.reuse, R15, PT ;  /* 0x0000000f1200720c */ /* 0x040fe20003f84070 */
[----:B------:R-:W-:Y:S01]  /*45b0*/  IMAD.MOV R0, RZ, RZ, -R0 ;  /* 0x000000ffff007224 */ /* 0x000fe200078e0a00 */
[----:B------:R-:W-:Y:S01]  /*45c0*/  ISETP.GT.U32.AND P2, PT, R18, R14, PT ;  /* 0x0000000e1200720c */ /* 0x000fe20003f44070 */
[----:B------:R-:W-:Y:S01]  /*45d0*/  IMAD.HI.U32 R12, R8, R21, RZ ;  /* 0x00000015080c7227 */ /* 0x000fe200078e00ff */
[----:B------:R-:W-:-:S02]  /*45e0*/  IABS R17, R10 ;  /* 0x0000000a00117213 */ /* 0x000fc40000000000 */
[----:B------:R-:W-:Y:S01]  /*45f0*/  ISETP.GE.AND P0, PT, R10, RZ, PT ;  /* 0x000000ff0a00720c */ /* 0x000fe20003f06270 */
[----:B------:R-:W-:Y:S02]  /*4600*/  IMAD R0, R4, R0, R13 ;  /* 0x0000000004007224 */ /* 0x000fe400078e020d */
[----:B------:R-:W-:-:S03]  /*4610*/  IMAD.HI.U32 R11, R8, R19, RZ ;  /* 0x00000013080b7227 */ /* 0x000fc600078e00ff */
[----:B------:R-:W-:Y:S01]  /*4620*/  ISETP.GT.U32.AND P3, PT, R4, R0, PT ;  /* 0x000000000400720c */ /* 0x000fe20003f64070 */
[----:B------:R-:W-:Y:S02]  /*4630*/  IMAD.MOV R12, RZ, RZ, -R12 ;  /* 0x000000ffff0c7224 */ /* 0x000fe400078e0a0c */
[----:B------:R-:W-:-:S04]  /*4640*/  IMAD.HI.U32 R10, R8, R17, RZ ;  /* 0x00000011080a7227 */ /* 0x000fc800078e00ff */
[----:B------:R-:W-:Y:S02]  /*4650*/  IMAD.MOV R16, RZ, RZ, -R11 ;  /* 0x000000ffff107224 */ /* 0x000fe400078e0a0b */
[----:B------:R-:W-:Y:S02]  /*4660*/  IMAD R12, R4, R12, R21 ;  /* 0x0000000c040c7224 */ /* 0x000fe400078e0215 */
[----:B------:R-:W-:Y:S01]  /*4670*/  @!P4 IMAD.IADD R15, R15, 0x1, -R18 ;  /* 0x000000010f0fc824 */ /* 0x000fe200078e0a12 */
[----:B------:R-:W-:Y:S01]  /*4680*/  ISETP.NE.AND P4, PT, R2, RZ, PT ;  /* 0x000000ff0200720c */ /* 0x000fe20003f85270 */
[----:B------:R-:W-:Y:S02]  /*4690*/  IMAD.MOV R10, RZ, RZ, -R10 ;  /* 0x000000ffff0a7224 */ /* 0x000fe400078e0a0a */
[----:B------:R-:W-:Y:S02]  /*46a0*/  VIADD R23, R9, 0x1d8 ;  /* 0x000001d809177836 */ /* 0x000fe40000000000 */
[----:B------:R-:W-:-:S02]  /*46b0*/  IMAD R13, R4, R16, R19 ;  /* 0x00000010040d7224 */ /* 0x000fc400078e0213 */
[----:B------:R-:W-:Y:S02]  /*46c0*/  @!P2 IMAD.IADD R14, R14, 0x1, -R18 ;  /* 0x000000010e0ea824 */ /* 0x000fe400078e0a12 */
[----:B------:R-:W-:Y:S01]  /*46d0*/  @!P1 IMAD.MOV R15, RZ, RZ, -R15 ;  /* 0x000000ffff0f9224 */ /* 0x000fe200078e0a0f */
[C---:B------:R-:W-:Y:S01]  /*46e0*/  ISETP.GT.U32.AND P1, PT, R4.reuse, R12, PT ;  /* 0x0000000c0400720c */ /* 0x040fe20003f24070 */
[C---:B------:R-:W-:Y:S01]  /*46f0*/  IMAD R11, R4.reuse, R10, R17 ;  /* 0x0000000a040b7224 */ /* 0x040fe200078e0211 */
[----:B------:R-:W-:Y:S01]  /*4700*/  IABS R17, R23 ;  /* 0x0000001700117213 */ /* 0x000fe20000000000 */
[----:B------:R-:W-:Y:S01]  /*4710*/  @!P6 IMAD.MOV R14, RZ, RZ, -R14 ;  /* 0x000000ffff0ee224 */ /* 0x000fe200078e0a0e */
[C---:B------:R-:W-:Y:S01]  /*4720*/  ISETP.GT.U32.AND P6, PT, R4.reuse, R13, PT ;  /* 0x0000000d0400720c */ /* 0x040fe20003fc4070 */
[----:B------:R-:W-:Y:S01]  /*4730*/  VIADD R16, R9, 0x1d0 ;  /* 0x000001d009107836 */ /* 0x000fe20000000000 */
[----:B------:R-:W-:Y:S01]  /*4740*/  ISETP.GT.U32.AND P2, PT, R4, R11, PT ;  /* 0x0000000b0400720c */ /* 0x000fe20003f44070 */
[----:B------:R-:W-:Y:S01]  /*4750*/  @!P3 IMAD.IADD R0, R0, 0x1, -R4 ;  /* 0x000000010000b824 */ /* 0x000fe200078e0a04 */
[----:B------:R-:W-:Y:S01]  /*4760*/  SEL R226, R225, R14, !P4 ;  /* 0x0000000ee1e27207 */ /* 0x000fe20006000000 */
[----:B------:R-:W-:Y:S01]  /*4770*/  IMAD.HI.U32 R2, R8, R17, RZ ;  /* 0x0000001108027227 */ /* 0x000fe200078e00ff */
[----:B------:R-:W-:-:S02]  /*4780*/  IABS R10, R16 ;  /* 0x00000010000a7213 */ /* 0x000fc40000000000 */
[----:B------:R-:W-:Y:S01]  /*4790*/  ISETP.GT.U32.AND P3, PT, R4, R0, PT ;  /* 0x000000000400720c */ /* 0x000fe20003f64070 */
[----:B------:R-:W-:Y:S01]  /*47a0*/  IMAD.MOV R2, RZ, RZ, -R2 ;  /* 0x000000ffff027224 */ /* 0x000fe200078e0a02 */
[----:B------:R-:W-:Y:S01]  /*47b0*/  SEL R225, R225, R15, !P4 ;  /* 0x0000000fe1e17207 */ /* 0x000fe20006000000 */
[----:B------:R-:W-:Y:S01]  /*47c0*/  @!P1 IMAD.IADD R12, R12, 0x1, -R4 ;  /* 0x000000010c0c9824 */ /* 0x000fe200078e0a04 */
[----:B------:R-:W-:Y:S01]  /*47d0*/  ISETP.GE.AND P4, PT, R20, RZ, PT ;  /* 0x000000ff1400720c */ /* 0x000fe20003f86270 */
[----:B------:R-:W-:Y:S01]  /*47e0*/  IMAD R15, R4, R2, R17 ;  /* 0x00000002040f7224 */ /* 0x000fe200078e0211 */
[----:B------:R-:W-:Y:S01]  /*47f0*/  ISETP.GE.AND P1, PT, R22, RZ, PT ;  /* 0x000000ff1600720c */ /* 0x000fe20003f26270 */
[----:B------:R-:W-:Y:S02]  /*4800*/  IMAD.MOV.U32 R17, RZ, RZ, R10 ;  /* 0x000000ffff117224 */ /* 0x000fe400078e000a */
[--C-:B------:R-:W-:Y:S01]  /*4810*/  @!P6 IMAD.IADD R13, R13, 0x1, -R4.reuse ;  /* 0x000000010d0de824 */ /* 0x100fe200078e0a04 */
[----:B------:R-:W-:Y:S01]  /*4820*/  ISETP.GT.U32.AND P6, PT, R4, R12, PT ;  /* 0x0000000c0400720c */ /* 0x000fe20003fc4070 */
[----:B------:R-:W-:-:S02]  /*4830*/  @!P2 IMAD.IADD R11, R11, 0x1, -R4 ;  /* 0x000000010b0ba824 */ /* 0x000fc400078e0a04 */
[----:B------:R-:W-:-:S03]  /*4840*/  IMAD.HI.U32 R2, R8, R17, RZ ;  /* 0x0000001108027227 */ /* 0x000fc600078e00ff */
[----:B------:R-:W-:Y:S01]  /*4850*/  ISETP.GT.U32.AND P2, PT, R4, R11, PT ;  /* 0x0000000b0400720c */ /* 0x000fe20003f44070 */
[----:B------:R-:W-:Y:S01]  /*4860*/  @!P3 IMAD.IADD R0, R0, 0x1, -R4 ;  /* 0x000000010000b824 */ /* 0x000fe200078e0a04 */
[C---:B------:R-:W-:Y:S01]  /*4870*/  ISETP.GT.U32.AND P3, PT, R4.reuse, R13, PT ;  /* 0x0000000d0400720c */ /* 0x040fe20003f64070 */
[----:B------:R-:W-:Y:S02]  /*4880*/  IMAD.MOV R2, RZ, RZ, -R2 ;  /* 0x000000ffff027224 */ /* 0x000fe400078e0a02 */
[----:B------:R-:W-:Y:S01]  /*4890*/  @!P5 IMAD.MOV R0, RZ, RZ, -R0 ;  /* 0x000000ffff00d224 */ /* 0x000fe200078e0a00 */
[C---:B------:R-:W-:Y:S01]  /*48a0*/  ISETP.GT.U32.AND P5, PT, R4.reuse, R15, PT ;  /* 0x0000000f0400720c */ /* 0x040fe20003fa4070 */
[----:B------:R-:W-:Y:S02]  /*48b0*/  IMAD R10, R4, R2, R17 ;  /* 0x00000002040a7224 */ /* 0x000fe400078e0211 */
[----:B------:R-:W-:Y:S02]  /*48c0*/  VIADD R18, R9, 0x1c8 ;  /* 0x000001c809127836 */ /* 0x000fe40000000000 */
[--C-:B------:R-:W-:Y:S01]  /*48d0*/  @!P6 IMAD.IADD R12, R12, 0x1, -R4.reuse ;  /* 0x000000010c0ce824 */ /* 0x100fe200078e0a04 */
[----:B------:R-:W-:Y:S01]  /*48e0*/  ISETP.GT.U32.AND P6, PT, R4, R10, PT ;  /* 0x0000000a0400720c */ /* 0x000fe20003fc4070 */
[----:B------:R-:W-:Y:S01]  /*48f0*/  @!P2 IMAD.IADD R11, R11, 0x1, -R4 ;  /* 0x000000010b0ba824 */ /* 0x000fe200078e0a04 */
[----:B------:R-:W-:Y:S01]  /*4900*/  IABS R19, R18 ;  /* 0x0000001200137213 */ /* 0x000fe20000000000 */
[----:B------:R-:W-:Y:S01]  /*4910*/  VIADD R20, R9, 0x1c0 ;  /* 0x000001c009147836 */ /* 0x000fe20000000000 */
[----:B------:R-:W-:Y:S01]  /*4920*/  ISETP.GE.AND P2, PT, R23, RZ, PT ;  /* 0x000000ff1700720c */ /* 0x000fe20003f46270 */
[----:B------:R-:W-:-:S02]  /*4930*/  IMAD.MOV.U32 R2, RZ, RZ, R11 ;  /* 0x000000ffff027224 */ /* 0x000fc400078e000b */
[----:B------:R-:W-:Y:S01]  /*4940*/  IMAD.HI.U32 R14, R8, R19, RZ ;  /* 0x00000013080e7227 */ /* 0x000fe200078e00ff */
[----:B------:R-:W-:-:S03]  /*4950*/  IABS R11, R20 ;  /* 0x00000014000b7213 */ /* 0x000fc60000000000 */
[----:B------:R-:W-:Y:S01]  /*4960*/  @!P5 IMAD.IADD R15, R15, 0x1, -R4 ;  /* 0x000000010f0fd824 */ /* 0x000fe200078e0a04 */
[----:B------:R-:W-:Y:S01]  /*4970*/  ISETP.GE.AND P5, PT, R18, RZ, PT ;  /* 0x000000ff1200720c */ /* 0x000fe20003fa6270 */
[----:B------:R-:W-:Y:S02]  /*4980*/  IMAD.MOV R14, RZ, RZ, -R14 ;  /* 0x000000ffff0e7224 */ /* 0x000fe400078e0a0e */
[----:B------:R-:W-:Y:S01]  /*4990*/  @!P0 IMAD.MOV R2, RZ, RZ, -R2 ;  /* 0x000000ffff028224 */ /* 0x000fe200078e0a02 */
[----:B------:R-:W-:Y:S01]  /*49a0*/  ISETP.GT.U32.AND P0, PT, R4, R15, PT ;  /* 0x0000000f0400720c */ /* 0x000fe20003f04070 */
[----:B------:R-:W-:Y:S02]  /*49b0*/  @!P6 IMAD.IADD R10, R10, 0x1, -R4 ;  /* 0x000000010a0ae824 */ /* 0x000fe400078e0a04 */
[C---:B------:R-:W-:Y:S02]  /*49c0*/  IMAD R17, R4.reuse, R14, R19 ;  /* 0x0000000e04117224 */ /* 0x040fe400078e0213 */
[----:B------:R-:W-:Y:S01]  /*49d0*/  IMAD.MOV.U32 R19, RZ, RZ, R11 ;  /* 0x000000ffff137224 */ /* 0x000fe200078e000b */
[----:B------:R-:W-:Y:S01]  /*49e0*/  ISETP.GT.U32.AND P6, PT, R4, R10, PT ;  /* 0x0000000a0400720c */ /* 0x000fe20003fc4070 */
[----:B------:R-:W-:-:S02]  /*49f0*/  VIADD R22, R9, 0x1b8 ;  /* 0x000001b809167836 */ /* 0x000fc40000000000 */
[----:B------:R-:W-:-:S03]  /*4a00*/  IMAD.HI.U32 R11, R8, R19, RZ ;  /* 0x00000013080b7227 */ /* 0x000fc600078e00ff */
[----:B------:R-:W-:Y:S01]  /*4a10*/  IABS R21, R22 ;  /* 0x0000001600157213 */ /* 0x000fe20000000000 */
[----:B------:R-:W-:Y:S02]  /*4a20*/  IMAD.MOV R11, RZ, RZ, -R11 ;  /* 0x000000ffff0b7224 */ /* 0x000fe400078e0a0b */
[--C-:B------:R-:W-:Y:S01]  /*4a30*/  @!P0 IMAD.IADD R15, R15, 0x1, -R4.reuse ;  /* 0x000000010f0f8824 */ /* 0x100fe200078e0a04 */
[C---:B------:R-:W-:Y:S01]  /*4a40*/  ISETP.GT.U32.AND P0, PT, R4.reuse, R17, PT ;  /* 0x000000110400720c */ /* 0x040fe20003f04070 */
[----:B------:R-:W-:Y:S02]  /*4a50*/  IMAD R14, R4, R11, R19 ;  /* 0x0000000b040e7224 */ /* 0x000fe400078e0213 */
[----:B------:R-:W-:Y:S02]  /*4a60*/  @!P6 IMAD.IADD R10, R10, 0x1, -R4 ;  /* 0x000000010a0ae824 */ /* 0x000fe400078e0a04 */
[C---:B------:R-:W-:Y:S01]  /*4a70*/  VIADD R24, R9.reuse, 0x1b0 ;  /* 0x000001b009187836 */ /* 0x040fe20000000000 */
[----:B------:R-:W-:Y:S01]  /*4a80*/  ISETP.GT.U32.AND P6, PT, R4, R14, PT ;  /* 0x0000000e0400720c */ /* 0x000fe20003fc4070 */
[----:B------:R-:W-:-:S02]  /*4a90*/  VIADD R26, R9, 0x1a8 ;  /* 0x000001a8091a7836 */ /* 0x000fc40000000000 */
[----:B------:R-:W-:Y:S01]  /*4aa0*/  IMAD.HI.U32 R11, R8, R21, RZ ;  /* 0x00000015080b7227 */ /* 0x000fe200078e00ff */
[----:B------:R-:W-:Y:S02]  /*4ab0*/  IABS R23, R24 ;  /* 0x0000001800177213 */ /* 0x000fe40000000000 */
[----:B------:R-:W-:Y:S01]  /*4ac0*/  IABS R25, R26 ;  /* 0x0000001a00197213 */ /* 0x000fe20000000000 */
[--C-:B------:R-:W-:Y:S01]  /*4ad0*/  @!P0 IMAD.IADD R17, R17, 0x1, -R4.reuse ;  /* 0x0000000111118824 */ /* 0x100fe200078e0a04 */
[----:B------:R-:W-:Y:S01]  /*4ae0*/  ISETP.GE.AND P0, PT, R20, RZ, PT ;  /* 0x000000ff1400720c */ /* 0x000fe20003f06270 */
[----:B------:R-:W-:Y:S01]  /*4af0*/  @!P3 IMAD.IADD R13, R13, 0x1, -R4 ;  /* 0x000000010d0db824 */ /* 0x000fe200078e0a04 */
[----:B------:R-:W-:Y:S01]  /*4b00*/  ISETP.GE.AND P3, PT, R16, RZ, PT ;  /* 0x000000ff1000720c */ /* 0x000fe20003f66270 */
[----:B------:R-:W-:-:S04]  /*4b10*/  IMAD.HI.U32 R16, R8, R23, RZ ;  /* 0x0000001708107227 */ /* 0x000fc800078e00ff */
[----:B------:R-:W-:Y:S01]  /*4b20*/  @!P6 IMAD.IADD R14, R14, 0x1, -R4 ;  /* 0x000000010e0ee824 */ /* 0x000fe200078e0a04 */
[----:B------:R-:W-:Y:S01]  /*4b30*/  ISETP.GT.U32.AND P6, PT, R4, R17, PT ;  /* 0x000000110400720c */ /* 0x000fe20003fc4070 */
[----:B------:R-:W-:-:S04]  /*4b40*/  IMAD.HI.U32 R18, R8, R25, RZ ;  /* 0x0000001908127227 */ /* 0x000fc800078e00ff */
[----:B------:R-:W-:Y:S02]  /*4b50*/  IMAD.MOV R11, RZ, RZ, -R11 ;  /* 0x000000ffff0b7224 */ /* 0x000fe400078e0a0b */
[----:B------:R-:W-:Y:S02]  /*4b60*/  VIADD R27, R9, 0x1a0 ;  /* 0x000001a0091b7836 */ /* 0x000fe40000000000 */
[----:B------:R-:W-:Y:S02]  /*4b70*/  IMAD.MOV R16, RZ, RZ, -R16 ;  /* 0x000000ffff107224 */ /* 0x000fe400078e0a10 */
[----:B------:R-:W-:Y:S02]  /*4b80*/  IMAD.MOV R18, RZ, RZ, -R18 ;  /* 0x000000ffff127224 */ /* 0x000fe400078e0a12 */
[C---:B------:R-:W-:Y:S01]  /*4b90*/  IMAD R19, R4.reuse, R11, R21 ;  /* 0x0000000b04137224 */ /* 0x040fe200078e0215 */
[----:B------:R-:W-:Y:S01]  /*4ba0*/  IABS R21, R27 ;  /* 0x0000001b00157213 */ /* 0x000fe20000000000 */
[----:B------:R-:W-:-:S02]  /*4bb0*/  IMAD R16, R4, R16, R23 ;  /* 0x0000001004107224 */ /* 0x000fc400078e0217 */
[----:B------:R-:W-:Y:S02]  /*4bc0*/  IMAD.MOV.U32 R11, RZ, RZ, R15 ;  /* 0x000000ffff0b7224 */ /* 0x000fe400078e000f */
[C---:B------:R-:W-:Y:S02]  /*4bd0*/  IMAD R18, R4.reuse, R18, R25 ;  /* 0x0000001204127224 */ /* 0x040fe400078e0219 */
[----:B------:R-:W-:Y:S01]  /*4be0*/  @!P1 IMAD.MOV R12, RZ, RZ, -R12 ;  /* 0x000000ffff0c9224 */ /* 0x000fe200078e0a0c */
[C---:B------:R-:W-:Y:S01]  /*4bf0*/  ISETP.GT.U32.AND P1, PT, R4.reuse, R19, PT ;  /* 0x000000130400720c */ /* 0x040fe20003f24070 */
[----:B------:R-:W-:Y:S01]  /*4c00*/  @!P4 IMAD.MOV R13, RZ, RZ, -R13 ;  /* 0x000000ffff0dc224 */ /* 0x000fe200078e0a0d */
[C---:B------:R-:W-:Y:S01]  /*4c10*/  ISETP.GT.U32.AND P4, PT, R4.reuse, R14, PT ;  /* 0x0000000e0400720c */ /* 0x040fe20003f84070 */
[----:B------:R-:W-:Y:S01]  /*4c20*/  @!P2 IMAD.MOV R11, RZ, RZ, -R11 ;  /* 0x000000ffff0ba224 */ /* 0x000fe200078e0a0b */
[----:B------:R-:W-:Y:S01]  /*4c30*/  ISETP.GT.U32.AND P2, PT, R4, R16, PT ;  /* 0x000000100400720c */ /* 0x000fe20003f44070 */
[----:B------:R-:W-:-:S02]  /*4c40*/  VIADD R25, R9, 0x198 ;  /* 0x0000019809197836 */ /* 0x000fc40000000000 */
[----:B------:R-:W-:Y:S01]  /*4c50*/  @!P6 IMAD.IADD R17, R17, 0x1, -R4 ;  /* 0x000000011111e824 */ /* 0x000fe200078e0a04 */
[----:B------:R-:W-:Y:S01]  /*4c60*/  ISETP.GT.U32.AND P6, PT, R4, R18, PT ;  /* 0x000000120400720c */ /* 0x000fe20003fc4070 */
[----:B------:R-:W-:-:S04]  /*4c70*/  IMAD.HI.U32 R15, R8, R21, RZ ;  /* 0x00000015080f7227 */ /* 0x000fc800078e00ff */
[----:B------:R-:W-:Y:S01]  /*4c80*/  @!P3 IMAD.MOV R10, RZ, RZ, -R10 ;  /* 0x000000ffff0ab224 */ /* 0x000fe200078e0a0a */
[----:B------:R-:W-:Y:S01]  /*4c90*/  ISETP.GE.AND P3, PT, R22, RZ, PT ;  /* 0x000000ff1600720c */ /* 0x000fe20003f66270 */
[----:B------:R-:W-:Y:S01]  /*4ca0*/  IMAD.MOV R15, RZ, RZ, -R15 ;  /* 0x000000ffff0f7224 */ /* 0x000fe200078e0a0f */
[----:B------:R-:W-:Y:S01]  /*4cb0*/  IABS R22, R25 ;  /* 0x0000001900167213 */ /* 0x000fe20000000000 */
[----:B------:R-:W-:Y:S01]  /*4cc0*/  @!P1 IMAD.IADD R19, R19, 0x1, -R4 ;  /* 0x0000000113139824 */ /* 0x000fe200078e0a04 */
[----:B------:R-:W-:Y:S01]  /*4cd0*/  ISETP.GE.AND P1, PT, R26, RZ, PT ;  /* 0x000000ff1a00720c */ /* 0x000fe20003f26270 */
[----:B------:R-:W-:Y:S02]  /*4ce0*/  IMAD R20, R4, R15, R21 ;  /* 0x0000000f04147224 */ /* 0x000fe400078e0215 */
[----:B------:R-:W-:Y:S02]  /*4cf0*/  IMAD.MOV.U32 R21, RZ, RZ, R22 ;  /* 0x000000ffff157224 */ /* 0x000fe400078e0016 */
[--C-:B------:R-:W-:Y:S01]  /*4d00*/  @!P4 IMAD.IADD R14, R14, 0x1, -R4.reuse ;  /* 0x000000010e0ec824 */ /* 0x100fe200078e0a04 */
[----:B------:R-:W-:Y:S01]  /*4d10*/  ISETP.GE.AND P4, PT, R24, RZ, PT ;  /* 0x000000ff1800720c */ /* 0x000fe20003f86270 */
[----:B------:R-:W-:Y:S01]  /*4d20*/  @!P2 IMAD.IADD R16, R16, 0x1, -R4 ;  /* 0x000000011010a824 */ /* 0x000fe200078e0a04 */
[----:B------:R-:W-:Y:S01]  /*4d30*/  ISETP.GT.U32.AND P2, PT, R4, R19, PT ;  /* 0x000000130400720c */ /* 0x000fe20003f44070 */
[----:B------:R-:W-:-:S02]  /*4d40*/  IMAD.MOV.U32 R15, RZ, RZ, R17 ;  /* 0x000000ffff0f7224 */ /* 0x000fc400078e0011 */
[----:B------:R-:W-:Y:S02]  /*4d50*/  VIADD R22, R9, 0x190 ;  /* 0x0000019009167836 */ /* 0x000fe40000000000 */
[----:B------:R-:W-:-:S03]  /*4d60*/  IMAD.HI.U32 R17, R8, R21, RZ ;  /* 0x0000001508117227 */ /* 0x000fc600078e00ff */
[----:B------:R-:W-:Y:S01]  /*4d70*/  IABS R23, R22 ;  /* 0x0000001600177213 */ /* 0x000fe20000000000 */
[----:B------:R-:W-:Y:S02]  /*4d80*/  @!P6 IMAD.IADD R18, R18, 0x1, -R4 ;  /* 0x000000011212e824 */ /* 0x000fe400078e0a04 */
[----:B------:R-:W-:Y:S01]  /*4d90*/  @!P0 IMAD.MOV R14, RZ, RZ, -R14 ;  /* 0x000000ffff0e8224 */ /* 0x000fe200078e0a0e */
[C---:B------:R-:W-:Y:S01]  /*4da0*/  ISETP.GT.U32.AND P0, PT, R4.reuse, R20, PT ;  /* 0x000000140400720c */ /* 0x040fe20003f04070 */
[----:B------:R-:W-:Y:S01]  /*4db0*/  @!P5 IMAD.MOV R15, RZ, RZ, -R15 ;  /* 0x000000ffff0fd224 */ /* 0x000fe200078e0a0f */
[C---:B------:R-:W-:Y:S01]  /*4dc0*/  ISETP.GT.U32.AND P5, PT, R4.reuse, R16, PT ;  /* 0x000000100400720c */ /* 0x040fe20003fa4070 */
[----:B------:R-:W-:Y:S01]  /*4dd0*/  IMAD.MOV R17, RZ, RZ, -R17 ;  /* 0x000000ffff117224 */ /* 0x000fe200078e0a11 */
[C---:B------:R-:W-:Y:S01]  /*4de0*/  ISETP.GT.U32.AND P6, PT, R4.reuse, R18, PT ;  /* 0x000000120400720c */ /* 0x040fe20003fc4070 */
[----:B------:R-:W-:Y:S01]  /*4df0*/  @!P2 IMAD.IADD R19, R19, 0x1, -R4 ;  /* 0x000000011313a824 */ /* 0x000fe200078e0a04 */
[----:B------:R-:W-:Y:S01]  /*4e00*/  ISETP.GE.AND P2, PT, R27, RZ, PT ;  /* 0x000000ff1b00720c */ /* 0x000fe20003f46270 */
[----:B------:R-:W-:-:S02]  /*4e10*/  IMAD R21, R4, R17, R21 ;  /* 0x0000001104157224 */ /* 0x000fc400078e0215 */
[----:B------:R-:W-:-:S04]  /*4e20*/  IMAD.HI.U32 R17, R8, R23, RZ ;  /* 0x0000001708117227 */ /* 0x000fc800078e00ff */
[----:B------:R-:W-:Y:S02]  /*4e30*/  IMAD.MOV R17, RZ, RZ, -R17 ;  /* 0x000000ffff117224 */ /* 0x000fe400078e0a11 */
[----:B------:R-:W-:Y:S02]  /*4e40*/  VIADD R24, R9, 0x188 ;  /* 0x0000018809187836 */ /* 0x000fe40000000000 */
[--C-:B------:R-:W-:Y:S01]  /*4e50*/  @!P0 IMAD.IADD R20, R20, 0x1, -R4.reuse ;  /* 0x0000000114148824 */ /* 0x100fe200078e0a04 */
[----:B------:R-:W-:Y:S01]  /*4e60*/  ISETP.GE.AND P0, PT, R22, RZ, PT ;  /* 0x000000ff1600720c */ /* 0x000fe20003f06270 */
[--C-:B------:R-:W-:Y:S01]  /*4e70*/  @!P5 IMAD.IADD R16, R16, 0x1, -R4.reuse ;  /* 0x000000011010d824 */ /* 0x100fe200078e0a04 */
[----:B------:R-:W-:Y:S01]  /*4e80*/  ISETP.GE.AND P5, PT, R25, RZ, PT ;  /* 0x000000ff1900720c */ /* 0x000fe20003fa6270 */
[----:B------:R-:W-:Y:S01]  /*4e90*/  IMAD R22, R4, R17, R23 ;  /* 0x0000001104167224 */ /* 0x000fe200078e0217 */
[----:B------:R-:W-:Y:S01]  /*4ea0*/  IABS R25, R24 ;  /* 0x0000001800197213 */ /* 0x000fe20000000000 */
[----:B------:R-:W-:Y:S01]  /*4eb0*/  @!P6 IMAD.IADD R18, R18, 0x1, -R4 ;  /* 0x000000011212e824 */ /* 0x000fe200078e0a04 */
[----:B------:R-:W-:Y:S01]  /*4ec0*/  ISETP.GT.U32.AND P6, PT, R4, R21, PT ;  /* 0x000000150400720c */ /* 0x000fe20003fc4070 */
[----:B------:R-:W-:-:S02]  /*4ed0*/  IMAD.MOV.U32 R17, RZ, RZ, R19 ;  /* 0x000000ffff117224 */ /* 0x000fc400078e0013 */
[----:B------:R-:W-:-:S04]  /*4ee0*/  IMAD.HI.U32 R19, R8, R25, RZ ;  /* 0x0000001908137227 */ /* 0x000fc800078e00ff */
[----:B------:R-:W-:Y:S01]  /*4ef0*/  @!P3 IMAD.MOV R17, RZ, RZ, -R17 ;  /* 0x000000ffff11b224 */ /* 0x000fe200078e0a11 */
[C---:B------:R-:W-:Y:S01]  /*4f00*/  ISETP.GT.U32.AND P3, PT, R4.reuse, R20, PT ;  /* 0x000000140400720c */ /* 0x040fe20003f64070 */
[----:B------:R-:W-:Y:S02]  /*4f10*/  IMAD.MOV R19, RZ, RZ, -R19 ;  /* 0x000000ffff137224 */ /* 0x000fe400078e0a13 */
[----:B------:R-:W-:Y:S02]  /*4f20*/  VIADD R26, R9, 0x180 ;  /* 0x00000180091a7836 */ /* 0x000fe40000000000 */
[----:B------:R-:W-:Y:S01]  /*4f30*/  @!P6 IMAD.IADD R21, R21, 0x1, -R4 ;  /* 0x000000011515e824 */ /* 0x000fe200078e0a04 */
[C---:B------:R-:W-:Y:S01]  /*4f40*/  ISETP.GT.U32.AND P6, PT, R4.reuse, R22, PT ;  /* 0x000000160400720c */ /* 0x040fe20003fc4070 */
[C---:B------:R-:W-:Y:S01]  /*4f50*/  IMAD R23, R4.reuse, R19, R25 ;  /* 0x0000001304177224 */ /* 0x040fe200078e0219 */
[----:B------:R-:W-:Y:S01]  /*4f60*/  IABS R27, R26 ;  /* 0x0000001a001b7213 */ /* 0x000fe20000000000 */
[----:B------:R-:W-:Y:S01]  /*4f70*/  @!P4 IMAD.MOV R16, RZ, RZ, -R16 ;  /* 0x000000ffff10c224 */ /* 0x000fe200078e0a10 */
[----:B------:R-:W-:Y:S01]  /*4f80*/  ISETP.GT.U32.AND P4, PT, R4, R21, PT ;  /* 0x000000150400720c */ /* 0x000fe20003f84070 */
[----:B------:R-:W-:-:S02]  /*4f90*/  VIADD R28, R9, 0x178 ;  /* 0x00000178091c7836 */ /* 0x000fc40000000000 */
[----:B------:R-:W-:Y:S01]  /*4fa0*/  @!P3 IMAD.IADD R20, R20, 0x1, -R4 ;  /* 0x000000011414b824 */ /* 0x000fe200078e0a04 */
[----:B------:R-:W-:Y:S01]  /*4fb0*/  ISETP.GT.U32.AND P3, PT, R4, R23, PT ;  /* 0x000000170400720c */ /* 0x000fe20003f64070 */
[----:B------:R-:W-:Y:S01]  /*4fc0*/  IMAD.HI.U32 R19, R8, R27, RZ ;  /* 0x0000001b08137227 */ /* 0x000fe200078e00ff */
[----:B------:R-:W-:-:S03]  /*4fd0*/  IABS R29, R28 ;  /* 0x0000001c001d7213 */ /* 0x000fc60000000000 */
[----:B------:R-:W-:Y:S01]  /*4fe0*/  @!P6 IMAD.IADD R22, R22, 0x1, -R4 ;  /* 0x000000011616e824 */ /* 0x000fe200078e0a04 */
[----:B------:R-:W-:Y:S01]  /*4ff0*/  ISETP.GE.AND P6, PT, R28, RZ, PT ;  /* 0x000000ff1c00720c */ /* 0x000fe20003fc6270 */
[----:B------:R-:W-:Y:S01]  /*5000*/  @!P1 IMAD.MOV R18, RZ, RZ, -R18 ;  /* 0x000000ffff129224 */ /* 0x000fe200078e0a12 */
[----:B------:R-:W-:Y:S01]  /*5010*/  ISETP.GE.AND P1, PT, R24, RZ, PT ;  /* 0x000000ff1800720c */ /* 0x000fe20003f26270 */
[----:B------:R-:W-:-:S04]  /*5020*/  IMAD.HI.U32 R24, R8, R29, RZ ;  /* 0x0000001d08187227 */ /* 0x000fc800078e00ff */
[--C-:B------:R-:W-:Y:S01]  /*5030*/  @!P3 IMAD.IADD R23, R23, 0x1, -R4.reuse ;  /* 0x000000011717b824 */ /* 0x100fe200078e0a04 */
[----:B------:R-:W-:Y:S01]  /*5040*/  ISETP.GT.U32.AND P3, PT, R4, R22, PT ;  /* 0x000000160400720c */ /* 0x000fe20003f64070 */
[----:B------:R-:W-:Y:S02]  /*5050*/  IMAD.MOV R19, RZ, RZ, -R19 ;  /* 0x000000ffff137224 */ /* 0x000fe400078e0a13 */
[----:B------:R-:W-:Y:S01]  /*5060*/  @!P4 IMAD.IADD R21, R21, 0x1, -R4 ;  /* 0x000000011515c824 */ /* 0x000fe200078e0a04 */
[----:B------:R-:W-:Y:S01]  /*5070*/  ISETP.GE.AND P4, PT, R26, RZ, PT ;  /* 0x000000ff1a00720c */ /* 0x000fe20003f86270 */
[----:B------:R-:W-:Y:S02]  /*5080*/  IMAD.MOV R25, RZ, RZ, -R24 ;  /* 0x000000ffff197224 */ /* 0x000fe400078e0a18 */
[----:B------:R-:W-:Y:S02]  /*5090*/  IMAD R24, R4, R19, R27 ;  /* 0x0000001304187224 */ /* 0x000fe400078e021b */
[----:B------:R-:W-:-:S02]  /*50a0*/  IMAD.MOV.U32 R19, RZ, RZ, R21 ;  /* 0x000000ffff137224 */ /* 0x000fc400078e0015 */
[C---:B------:R-:W-:Y:S02]  /*50b0*/  IMAD R25, R4.reuse, R25, R29 ;  /* 0x0000001904197224 */ /* 0x040fe400078e021d */
[----:B------:R-:W-:Y:S01]  /*50c0*/  @!P5 IMAD.MOV R19, RZ, RZ, -R19 ;  /* 0x000000ffff13d224 */ /* 0x000fe200078e0a13 */
[----:B------:R-:W-:Y:S01]  /*50d0*/  ISETP.GT.U32.AND P5, PT, R4, R24, PT ;  /* 0x000000180400720c */ /* 0x000fe20003fa4070 */
[C---:B------:R-:W-:Y:S02]  /*50e0*/  VIADD R26, R9.reuse, 0x170 ;  /* 0x00000170091a7836 */ /* 0x040fe40000000000 */
[----:B------:R-:W-:Y:S01]  /*50f0*/  @!P3 IMAD.IADD R22, R22, 0x1, -R4 ;  /* 0x000000011616b824 */ /* 0x000fe200078e0a04 */
[C---:B------:R-:W-:Y:S01]  /*5100*/  ISETP.GT.U32.AND P3, PT, R4.reuse, R25, PT ;  /* 0x000000190400720c */ /* 0x040fe20003f64070 */
[----:B------:R-:W-:Y:S01]  /*5110*/  @!P2 IMAD.MOV R20, RZ, RZ, -R20 ;  /* 0x000000ffff14a224 */ /* 0x000fe200078e0a14 */
[----:B------:R-:W-:Y:S01]  /*5120*/  ISETP.GT.U32.AND P2, PT, R4, R23, PT ;  /* 0x000000170400720c */ /* 0x000fe20003f44070 */
[C---:B------:R-:W-:Y:S01]  /*5130*/  VIADD R30, R9.reuse, 0x168 ;  /* 0x00000168091e7836 */ /* 0x040fe20000000000 */
[----:B------:R-:W-:Y:S01]  /*5140*/  IABS R27, R26 ;  /* 0x0000001a001b7213 */ /* 0x000fe20000000000 */
[----:B------:R-:W-:-:S02]  /*5150*/  VIADD R34, R9, 0x158 ;  /* 0x0000015809227836 */ /* 0x000fc40000000000 */
[----:B------:R-:W-:Y:S01]  /*5160*/  @!P0 IMAD.MOV R22, RZ, RZ, -R22 ;  /* 0x000000ffff168224 */ /* 0x000fe200078e0a16 */
[----:B------:R-:W-:Y:S01]  /*5170*/  IABS R31, R30 ;  /* 0x0000001e001f7213 */ /* 0x000fe20000000000 */
[----:B------:R-:W-:Y:S01]  /*5180*/  IMAD.HI.U32 R21, R8, R27, RZ ;  /* 0x0000001b08157227 */ /* 0x000fe200078e00ff */
[----:B------:R-:W-:-:S03]  /*5190*/  IABS R35, R34 ;  /* 0x0000002200237213 */ /* 0x000fc60000000000 */
[--C-:B------:R-:W-:Y:S02]  /*51a0*/  @!P5 IMAD.IADD R24, R24, 0x1, -R4.reuse ;  /* 0x000000011818d824 */ /* 0x100fe400078e0a04 */
[----:B------:R-:W-:Y:S02]  /*51b0*/  IMAD.MOV R21, RZ, RZ, -R21 ;  /* 0x000000ffff157224 */ /* 0x000fe400078e0a15 */
[--C-:B------:R-:W-:Y:S01]  /*51c0*/  @!P3 IMAD.IADD R25, R25, 0x1, -R4.reuse ;  /* 0x000000011919b824 */ /* 0x100fe200078e0a04 */
[----:B------:R-:W-:Y:S01]  /*51d0*/  ISETP.GT.U32.AND P0, PT, R4, R24, PT ;  /* 0x000000180400720c */ /* 0x000fe20003f04070 */
[----:B------:R-:W-:Y:S01]  /*51e0*/  @!P2 IMAD.IADD R23, R23, 0x1, -R4 ;  /* 0x000000011717a824 */ /* 0x000fe200078e0a04 */
[----:B------:R-:W-:Y:S01]  /*51f0*/  ISETP.GE.AND P2, PT, R26, RZ, PT ;  /* 0x000000ff1a00720c */ /* 0x000fe20003f46270 */
[----:B------:R-:W-:Y:S01]  /*5200*/  VIADD R32, R9, 0x160 ;  /* 0x0000016009207836 */ /* 0x000fe20000000000 */
[C---:B------:R-:W-:Y:S01]  /*5210*/  ISETP.GT.U32.AND P3, PT, R4.reuse, R25, PT ;  /* 0x000000190400720c */ /* 0x040fe20003f64070 */
[----:B------:R-:W-:-:S02]  /*5220*/  IMAD R27, R4, R21, R27 ;  /* 0x00000015041b7224 */ /* 0x000fc400078e021b */
[----:B------:R-:W-:Y:S01]  /*5230*/  IMAD.HI.U32 R26, R8, R31, RZ ;  /* 0x0000001f081a7227 */ /* 0x000fe200078e00ff */
[----:B------:R-:W-:Y:S02]  /*5240*/  IABS R33, R32 ;  /* 0x0000002000217213 */ /* 0x000fe40000000000 */
[----:B------:R-:W-:Y:S01]  /*5250*/  ISETP.GT.U32.AND P5, PT, R4, R27, PT ;  /* 0x0000001b0400720c */ /* 0x000fe20003fa4070 */
[----:B------:R-:W-:-:S04]  /*5260*/  IMAD.HI.U32 R29, R8, R35, RZ ;  /* 0x00000023081d7227 */ /* 0x000fc800078e00ff */
[----:B------:R-:W-:Y:S02]  /*5270*/  IMAD.MOV R26, RZ, RZ, -R26 ;  /* 0x000000ffff1a7224 */ /* 0x000fe400078e0a1a */
[----:B------:R-:W-:Y:S02]  /*5280*/  IMAD.MOV.U32 R21, RZ, RZ, R23 ;  /* 0x000000ffff157224 */ /* 0x000fe400078e0017 */
[----:B------:R-:W-:Y:S02]  /*5290*/  IMAD.MOV R23, RZ, RZ, -R29 ;  /* 0x000000ffff177224 */ /* 0x000fe400078e0a1d */
[----:B------:R-:W-:Y:S02]  /*52a0*/  IMAD R29, R4, R26, R31 ;  /* 0x0000001a041d7224 */ /* 0x000fe400078e021f */
[----:B------:R-:W-:-:S04]  /*52b0*/  IMAD.HI.U32 R28, R8, R33, RZ ;  /* 0x00000021081c7227 */ /* 0x000fc800078e00ff */
[----:B------:R-:W-:Y:S01]  /*52c0*/  @!P0 IMAD.IADD R24, R24, 0x1, -R4 ;  /* 0x0000000118188824 */ /* 0x000fe200078e0a04 */
[C---:B------:R-:W-:Y:S01]  /*52d0*/  ISETP.GT.U32.AND P0, PT, R4.reuse, R29, PT ;  /* 0x0000001d0400720c */ /* 0x040fe20003f04070 */
[----:B------:R-:W-:Y:S02]  /*52e0*/  IMAD.MOV R28, RZ, RZ, -R28 ;  /* 0x000000ffff1c7224 */ /* 0x000fe400078e0a1c */
[--C-:B------:R-:W-:Y:S02]  /*52f0*/  @!P3 IMAD.IADD R25, R25, 0x1, -R4.reuse ;  /* 0x000000011919b824 */ /* 0x100fe400078e0a04 */
[----:B------:R-:W-:Y:S02]  /*5300*/  @!P5 IMAD.IADD R27, R27, 0x1, -R4 ;  /* 0x000000011b1bd824 */ /* 0x000fe400078e0a04 */
[C---:B------:R-:W-:Y:S02]  /*5310*/  IMAD R26, R4.reuse, R28, R33 ;  /* 0x0000001c041a7224 */ /* 0x040fe400078e0221 */
[C---:B------:R-:W-:Y:S01]  /*5320*/  IMAD R28, R4.reuse, R23, R35 ;  /* 0x00000017041c7224 */ /* 0x040fe200078e0223 */
[----:B------:R-:W-:Y:S01]  /*5330*/  ISETP.GT.U32.AND P5, PT, R4, R27, PT ;  /* 0x0000001b0400720c */ /* 0x000fe20003fa4070 */
[----:B------:R-:W-:Y:S01]  /*5340*/  @!P1 IMAD.MOV R21, RZ, RZ, -R21 ;  /* 0x000000ffff159224 */ /* 0x000fe200078e0a15 */
[----:B------:R-:W-:Y:S01]  /*5350*/  ISETP.GE.AND P1, PT, R30, RZ, PT ;  /* 0x000000ff1e00720c */ /* 0x000fe20003f26270 */
[----:B------:R-:W-:Y:S01]  /*5360*/  IMAD.MOV.U32 R23, RZ, RZ, R25 ;  /* 0x000000ffff177224 */ /* 0x000fe200078e0019 */
[----:B------:R-:W-:Y:S01]  /*5370*/  ISETP.GT.U32.AND P3, PT, R4, R26, PT ;  /* 0x0000001a0400720c */ /* 0x000fe20003f64070 */
[----:B------:R-:W-:-:S02]  /*5380*/  VIADD R30, R9, 0x150 ;  /* 0x00000150091e7836 */ /* 0x000fc40000000000 */
[----:B------:R-:W-:Y:S01]  /*5390*/  @!P6 IMAD.MOV R23, RZ, RZ, -R23 ;  /* 0x000000ffff17e224 */ /* 0x000fe200078e0a17 */
[----:B------:R-:W-:Y:S01]  /*53a0*/  ISETP.GT.U32.AND P6, PT, R4, R28, PT ;  /* 0x0000001c0400720c */ /* 0x000fe20003fc4070 */
[----:B------:R-:W-:Y:S01]  /*53b0*/  @!P0 IMAD.IADD R29, R29, 0x1, -R4 ;  /* 0x000000011d1d8824 */ /* 0x000fe200078e0a04 */
[----:B------:R-:W-:Y:S01]  /*53c0*/  IABS R31, R30 ;  /* 0x0000001e001f7213 */ /* 0x000fe20000000000 */
[----:B------:R-:W-:Y:S01]  /*53d0*/  @!P4 IMAD.MOV R24, RZ, RZ, -R24 ;  /* 0x000000ffff18c224 */ /* 0x000fe200078e0a18 */
[----:B------:R-:W-:Y:S01]  /*53e0*/  ISETP.GE.AND P4, PT, R32, RZ, PT ;  /* 0x000000ff2000720c */ /* 0x000fe20003f86270 */
[----:B------:R-:W-:Y:S01]  /*53f0*/  VIADD R32, R9, 0x148 ;  /* 0x0000014809207836 */ /* 0x000fe20000000000 */
[----:B------:R-:W-:Y:S01]  /*5400*/  ISETP.GT.U32.AND P0, PT, R4, R29, PT ;  /* 0x0000001d0400720c */ /* 0x000fe20003f04070 */
[----:B------:R-:W-:-:S03]  /*5410*/  IMAD.HI.U32 R25, R8, R31, RZ ;  /* 0x0000001f08197227 */ /* 0x000fc600078e00ff */
[----:B------:R-:W-:Y:S01]  /*5420*/  IABS R33, R32 ;  /* 0x0000002000217213 */ /* 0x000fe20000000000 */
[--C-:B------:R-:W-:Y:S01]  /*5430*/  @!P5 IMAD.IADD R27, R27, 0x1, -R4.reuse ;  /* 0x000000011b1bd824 */ /* 0x100fe200078e0a04 */
[----:B------:R-:W-:Y:S01]  /*5440*/  ISETP.GE.AND P5, PT, R34, RZ, PT ;  /* 0x000000ff2200720c */ /* 0x000fe20003fa6270 */
[----:B------:R-:W-:Y:S02]  /*5450*/  IMAD.MOV R25, RZ, RZ, -R25 ;  /* 0x000000ffff197224 */ /* 0x000fe400078e0a19 */
[----:B------:R-:W-:Y:S02]  /*5460*/  VIADD R34, R9, 0x140 ;  /* 0x0000014009227836 */ /* 0x000fe40000000000 */
[----:B------:R-:W-:Y:S02]  /*5470*/  @!P6 IMAD.IADD R28, R28, 0x1, -R4 ;  /* 0x000000011c1ce824 */ /* 0x000fe400078e0a04 */
[C---:B------:R-:W-:Y:S01]  /*5480*/  IMAD R31, R4.reuse, R25, R31 ;  /* 0x00000019041f7224 */ /* 0x040fe200078e021f */
[----:B------:R-:W-:Y:S01]  /*5490*/  IABS R35, R34 ;  /* 0x0000002200237213 */ /* 0x000fe20000000000 */
[----:B------:R-:W-:Y:S01]  /*54a0*/  IMAD.MOV.U32 R25, RZ, RZ, R27 ;  /* 0x000000ffff197224 */ /* 0x000fe200078e001b */
[----:B------:R-:W-:Y:S01]  /*54b0*/  ISETP.GT.U32.AND P6, PT, R4, R28, PT ;  /* 0x0000001c0400720c */ /* 0x000fe20003fc4070 */
[----:B------:R-:W-:-:S04]  /*54c0*/  IMAD.HI.U32 R27, R8, R33, RZ ;  /* 0x00000021081b7227 */ /* 0x000fc800078e00ff */
[----:B------:R-:W-:Y:S01]  /*54d0*/  @!P2 IMAD.MOV R25, RZ, RZ, -R25 ;  /* 0x000000ffff19a224 */ /* 0x000fe200078e0a19 */
[----:B------:R-:W-:Y:S01]  /*54e0*/  ISETP.GT.U32.AND P2, PT, R4, R31, PT ;  /* 0x0000001f0400720c */ /* 0x000fe20003f44070 */
[----:B------:R-:W-:Y:S01]  /*54f0*/  @!P0 IMAD.IADD R29, R29, 0x1, -R4 ;  /* 0x000000011d1d8824 */ /* 0x000fe200078e0a04 */
[----:B------:R-:W-:Y:S01]  /*5500*/  ISETP.GE.AND P0, PT, R30, RZ, PT ;  /* 0x000000ff1e00720c */ /* 0x000fe20003f06270 */
[----:B------:R-:W-:Y:S02]  /*5510*/  IMAD.MOV R30, RZ, RZ, -R27 ;  /* 0x000000ffff1e7224 */ /* 0x000fe400078e0a1b */
[----:B------:R-:W-:-:S04]  /*5520*/  IMAD.HI.U32 R27, R8, R35, RZ ;  /* 0x00000023081b7227 */ /* 0x000fc800078e00ff */
[----:B------:R-:W-:Y:S02]  /*5530*/  IMAD R30, R4, R30, R33 ;  /* 0x0000001e041e7224 */ /* 0x000fe400078e0221 */
[--C-:B------:R-:W-:Y:S02]  /*5540*/  @!P3 IMAD.IADD R26, R26, 0x1, -R4.reuse ;  /* 0x000000011a1ab824 */ /* 0x100fe400078e0a04 */
[----:B------:R-:W-:Y:S02]  /*5550*/  IMAD.MOV R33, RZ, RZ, -R27 ;  /* 0x000000ffff217224 */ /* 0x000fe400078e0a1b */
[--C-:B------:R-:W-:Y:S01]  /*5560*/  @!P6 IMAD.IADD R28, R28, 0x1, -R4.reuse ;  /* 0x000000011c1ce824 */ /* 0x100fe200078e0a04 */
[C---:B------:R-:W-:Y:S01]  /*5570*/  ISETP.GT.U32.AND P3, PT, R4.reuse, R26, PT ;  /* 0x0000001a0400720c */ /* 0x040fe20003f64070 */
[C---:B------:R-:W-:Y:S01]  /*5580*/  IMAD R33, R4.reuse, R33, R35 ;  /* 0x0000002104217224 */ /* 0x040fe200078e0223 */
[----:B------:R-:W-:Y:S01]  /*5590*/  ISETP.GT.U32.AND P6, PT, R4, R30, PT ;  /* 0x0000001e0400720c */ /* 0x000fe20003fc4070 */
[----:B------:R-:W-:-:S02]  /*55a0*/  @!P2 IMAD.IADD R31, R31, 0x1, -R4 ;  /* 0x000000011f1fa824 */ /* 0x000fc400078e0a04 */
[----:B------:R-:W-:Y:S01]  /*55b0*/  @!P5 IMAD.MOV R28, RZ, RZ, -R28 ;  /* 0x000000ffff1cd224 */ /* 0x000fe200078e0a1c */
[C---:B------:R-:W-:Y:S01]  /*55c0*/  ISETP.GT.U32.AND P5, PT, R4.reuse, R33, PT ;  /* 0x000000210400720c */ /* 0x040fe20003fa4070 */
[C---:B------:R-:W-:Y:S01]  /*55d0*/  VIADD R36, R9.reuse, 0x138 ;  /* 0x0000013809247836 */ /* 0x040fe20000000000 */
[----:B------:R-:W-:Y:S01]  /*55e0*/  ISETP.GT.U32.AND P2, PT, R4, R31, PT ;  /* 0x0000001f0400720c */ /* 0x000fe20003f44070 */
[----:B------:R-:W-:Y:S02]  /*55f0*/  IMAD.MOV.U32 R27, RZ, RZ, R29 ;  /* 0x000000ffff1b7224 */ /* 0x000fe400078e001d */
[C---:B------:R-:W-:Y:S01]  /*5600*/  VIADD R38, R9.reuse, 0x120 ;  /* 0x0000012009267836 */ /* 0x040fe20000000000 */
[----:B------:R-:W-:Y:S01]  /*5610*/  IABS R37, R36 ;  /* 0x0000002400257213 */ /* 0x000fe20000000000 */
[----:B------:R-:W-:Y:S01]  /*5620*/  @!P3 IMAD.IADD R26, R26, 0x1, -R4 ;  /* 0x000000011a1ab824 */ /* 0x000fe200078e0a04 */
[----:B------:R-:W-:Y:S01]  /*5630*/  ISETP.GE.AND P3, PT, R32, RZ, PT ;  /* 0x000000ff2000720c */ /* 0x000fe20003f66270 */
[----:B------:R-:W-:Y:S01]  /*5640*/  VIADD R32, R9, 0x130 ;  /* 0x0000013009207836 */ /* 0x000fe20000000000 */
[----:B------:R-:W-:Y:S01]  /*5650*/  IABS R39, R38 ;  /* 0x0000002600277213 */ /* 0x000fe20000000000 */
[----:B------:R-:W-:-:S03]  /*5660*/  IMAD.HI.U32 R29, R8, R37, RZ ;  /* 0x00000025081d7227 */ /* 0x000fc600078e00ff */
[----:B------:R-:W-:Y:S01]  /*5670*/  IABS R35, R32 ;  /* 0x0000002000237213 */ /* 0x000fe20000000000 */
[----:B------:R-:W-:Y:S02]  /*5680*/  @!P5 IMAD.IADD R33, R33, 0x1, -R4 ;  /* 0x000000012121d824 */ /* 0x000fe400078e0a04 */
[----:B------:R-:W-:Y:S01]  /*5690*/  @!P4 IMAD.MOV R26, RZ, RZ, -R26 ;  /* 0x000000ffff1ac224 */ /* 0x000fe200078e0a1a */
[----:B------:R-:W-:Y:S01]  /*56a0*/  ISETP.GE.AND P4, PT, R36, RZ, PT ;  /* 0x000000ff2400720c */ /* 0x000fe20003f86270 */
[----:B------:R-:W-:Y:S01]  /*56b0*/  IMAD.MOV R29, RZ, RZ, -R29 ;  /* 0x000000ffff1d7224 */ /* 0x000fe200078e0a1d */
[----:B------:R-:W-:Y:S01]  /*56c0*/  ISETP.GT.U32.AND P5, PT, R4, R33, PT ;  /* 0x000000210400720c */ /* 0x000fe20003fa4070 */
[----:B------:R-:W-:Y:S02]  /*56d0*/  VIADD R36, R9, 0x128 ;  /* 0x0000012809247836 */ /* 0x000fe40000000000 */
[----:B------:R-:W-:Y:S01]  /*56e0*/  @!P2 IMAD.IADD R31, R31, 0x1, -R4 ;  /* 0x000000011f1fa824 */ /* 0x000fe200078e0a04 */
[----:B------:R-:W-:Y:S01]  /*56f0*/  ISETP.GE.AND P2, PT, R32, RZ, PT ;  /* 0x000000ff2000720c */ /* 0x000fe20003f46270 */
[----:B------:R-:W-:Y:S01]  /*5700*/  IMAD R32, R4, R29, R37 ;  /* 0x0000001d04207224 */ /* 0x000fe200078e0225 */
[----:B------:R-:W-:Y:S01]  /*5710*/  IABS R37, R36 ;  /* 0x0000002400257213 */ /* 0x000fe20000000000 */
[----:B------:R-:W-:-:S02]  /*5720*/  IMAD.MOV.U32 R29, RZ, RZ, R31 ;  /* 0x000000ffff1d7224 */ /* 0x000fc400078e001f */
[----:B------:R-:W-:-:S04]  /*5730*/  IMAD.HI.U32 R31, R8, R35, RZ ;  /* 0x00000023081f7227 */ /* 0x000fc800078e00ff */
[----:B------:R-:W-:Y:S01]  /*5740*/  @!P1 IMAD.MOV R27, RZ, RZ, -R27 ;  /* 0x000000ffff1b9224 */ /* 0x000fe200078e0a1b */
[----:B------:R-:W-:Y:S01]  /*5750*/  ISETP.GE.AND P1, PT, R34, RZ, PT ;  /* 0x000000ff2200720c */ /* 0x000fe20003f26270 */
[----:B------:R-:W-:Y:S02]  /*5760*/  IMAD.MOV R34, RZ, RZ, -R31 ;  /* 0x000000ffff227224 */ /* 0x000fe400078e0a1f */
[----:B------:R-:W-:Y:S02]  /*5770*/  @!P6 IMAD.IADD R30, R30, 0x1, -R4 ;  /* 0x000000011e1ee824 */ /* 0x000fe400078e0a04 */
[----:B------:R-:W-:Y:S01]  /*5780*/  @!P0 IMAD.MOV R29, RZ, RZ, -R29 ;  /* 0x000000ffff1d8224 */ /* 0x000fe200078e0a1d */
[----:B------:R-:W-:Y:S01]  /*5790*/  ISETP.GT.U32.AND P0, PT, R4, R32, PT ;  /* 0x000000200400720c */ /* 0x000fe20003f04070 */
[----:B------:R-:W-:Y:S01]  /*57a0*/  IMAD.HI.U32 R31, R8, R37, RZ ;  /* 0x00000025081f7227 */ /* 0x000fe200078e00ff */
[----:B------:R-:W-:-:S03]  /*57b0*/  ISETP.GT.U32.AND P6, PT, R4, R30, PT ;  /* 0x0000001e0400720c */ /* 0x000fc60003fc4070 */
[----:B------:R-:W-:Y:S02]  /*57c0*/  IMAD.MOV R31, RZ, RZ, -R31 ;  /* 0x000000ffff1f7224 */ /* 0x000fe400078e0a1f */
[--C-:B------:R-:W-:Y:S02]  /*57d0*/  @!P5 IMAD.IADD R33, R33, 0x1, -R4.reuse ;  /* 0x000000012121d824 */ /* 0x100fe400078e0a04 */
[C---:B------:R-:W-:Y:S02]  /*57e0*/  IMAD R35, R4.reuse, R34, R35 ;  /* 0x0000002204237224 */ /* 0x040fe400078e0223 */
[C---:B------:R-:W-:Y:S02]  /*57f0*/  IMAD R34, R4.reuse, R31, R37 ;  /* 0x0000001f04227224 */ /* 0x040fe400078e0225 */
[----:B------:R-:W-:Y:S01]  /*5800*/  IMAD.MOV.U32 R31, RZ, RZ, R33 ;  /* 0x000000ffff1f7224 */ /* 0x000fe200078e0021 */
[----:B------:R-:W-:Y:S01]  /*5810*/  ISETP.GT.U32.AND P5, PT, R4, R35, PT ;  /* 0x000000230400720c */ /* 0x000fe20003fa4070 */
[----:B------:R-:W-:-:S02]  /*5820*/  @!P0 IMAD.IADD R32, R32, 0x1, -R4 ;  /* 0x0000000120208824 */ /* 0x000fc400078e0a04 */
[----:B------:R-:W-:Y:S01]  /*5830*/  @!P1 IMAD.MOV R31, RZ, RZ, -R31 ;  /* 0x000000ffff1f9224 */ /* 0x000fe200078e0a1f */
[----:B------:R-:W-:Y:S01]  /*5840*/  ISETP.GT.U32.AND P1, PT, R4, R34, PT ;  /* 0x000000220400720c */ /* 0x000fe20003f24070 */
[----:B------:R-:W-:Y:S01]  /*5850*/  @!P6 IMAD.IADD R30, R30, 0x1, -R4 ;  /* 0x000000011e1ee824 */ /* 0x000fe200078e0a04 */
[----:B------:R-:W-:Y:S01]  /*5860*/  ISETP.GE.AND P6, PT, R36, RZ, PT ;  /* 0x000000ff2400720c */ /* 0x000fe20003fc6270 */
[----:B------:R-:W-:Y:S01]  /*5870*/  IMAD.HI.U32 R36, R8, R39, RZ ;  /* 0x0000002708247227 */ /* 0x000fe200078e00ff */
[----:B------:R-:W-:-:S03]  /*5880*/  ISETP.GT.U32.AND P0, PT, R4, R32, PT ;  /* 0x000000200400720c */ /* 0x000fc60003f04070 */
[----:B------:R-:W-:Y:S02]  /*5890*/  IMAD.MOV R36, RZ, RZ, -R36 ;  /* 0x000000ffff247224 */ /* 0x000fe400078e0a24 */
[----:B------:R-:W-:Y:S02]  /*58a0*/  VIADD R40, R9, 0x110 ;  /* 0x0000011009287836 */ /* 0x000fe40000000000 */
[----:B------:R-:W-:Y:S02]  /*58b0*/  IMAD R37, R4, R36, R39 ;  /* 0x0000002404257224 */ /* 0x000fe400078e0227 */
[--C-:B------:R-:W-:Y:S01]  /*58c0*/  @!P1 IMAD.IADD R34, R34, 0x1, -R4.reuse ;  /* 0x0000000122229824 */ /* 0x100fe200078e0a04 */
[----:B------:R-:W-:Y:S01]  /*58d0*/  IABS R41, R40 ;  /* 0x0000002800297213 */ /* 0x000fe20000000000 */
[--C-:B------:R-:W-:Y:S02]  /*58e0*/  @!P5 IMAD.IADD R35, R35, 0x1, -R4.reuse ;  /* 0x000000012323d824 */ /* 0x100fe400078e0a04 */
[----:B------:R-:W-:Y:S01]  /*58f0*/  @!P0 IMAD.IADD R32, R32, 0x1, -R4 ;  /* 0x0000000120208824 */ /* 0x000fe200078e0a04 */
[C---:B------:R-:W-:Y:S01]  /*5900*/  ISETP.GT.U32.AND P1, PT, R4.reuse, R34, PT ;  /* 0x000000220400720c */ /* 0x040fe20003f24070 */
[----:B------:R-:W-:Y:S01]  /*5910*/  @!P3 IMAD.MOV R30, RZ, RZ, -R30 ;  /* 0x000000ffff1eb224 */ /* 0x000fe200078e0a1e */
[----:B------:R-:W-:Y:S01]  /*5920*/  ISETP.GT.U32.AND P0, PT, R4, R37, PT ;  /* 0x000000250400720c */ /* 0x000fe20003f04070 */
[----:B------:R-:W-:Y:S01]  /*5930*/  IMAD.HI.U32 R36, R8, R41, RZ ;  /* 0x0000002908247227 */ /* 0x000fe200078e00ff */
[----:B------:R-:W-:-:S02]  /*5940*/  ISETP.GE.AND P3, PT, R38, RZ, PT ;  /* 0x000000ff2600720c */ /* 0x000fc40003f66270 */
[C---:B------:R-:W-:Y:S01]  /*5950*/  ISETP.GT.U32.AND P5, PT, R4.reuse, R35, PT ;  /* 0x000000230400720c */ /* 0x040fe20003fa4070 */
[C---:B------:R-:W-:Y:S02]  /*5960*/  VIADD R38, R9.reuse, 0x118 ;  /* 0x0000011809267836 */ /* 0x040fe40000000000 */
[----:B------:R-:W-:Y:S02]  /*5970*/  IMAD.MOV R36, RZ, RZ, -R36 ;  /* 0x000000ffff247224 */ /* 0x000fe400078e0a24 */
[----:B------:R-:W-:Y:S01]  /*5980*/  VIADD R42, R9, 0x108 ;  /* 0x00000108092a7836 */ /* 0x000fe20000000000 */
[----:B------:R-:W-:Y:S01]  /*5990*/  IABS R39, R38 ;  /* 0x0000002600277213 */ /* 0x000fe20000000000 */
[----:B------:R-:W-:Y:S02]  /*59a0*/  IMAD R36, R4, R36, R41 ;  /* 0x0000002404247224 */ /* 0x000fe400078e0229 */
[--C-:B------:R-:W-:Y:S01]  /*59b0*/  @!P1 IMAD.IADD R34, R34, 0x1, -R4.reuse ;  /* 0x0000000122229824 */ /* 0x100fe200078e0a04 */
[----:B------:R-:W-:Y:S01]  /*59c0*/  IABS R43, R42 ;  /* 0x0000002a002b7213 */ /* 0x000fe20000000000 */
[----:B------:R-:W-:-:S02]  /*59d0*/  @!P0 IMAD.IADD R37, R37, 0x1, -R4 ;  /* 0x0000000125258824 */ /* 0x000fc400078e0a04 */
[----:B------:R-:W-:-:S03]  /*59e0*/  IMAD.HI.U32 R33, R8, R39, RZ ;  /* 0x0000002708217227 */ /* 0x000fc600078e00ff */
[C---:B------:R-:W-:Y:S01]  /*59f0*/  ISETP.GT.U32.AND P0, PT, R4.reuse, R37, PT ;  /* 0x000000250400720c */ /* 0x040fe20003f04070 */
[----:B------:R-:W-:Y:S01]  /*5a00*/  @!P6 IMAD.MOV R34, RZ, RZ, -R34 ;  /* 0x000000ffff22e224 */ /* 0x000fe200078e0a22 */
[----:B------:R-:W-:Y:S01]  /*5a10*/  ISETP.GT.U32.AND P6, PT, R4, R36, PT ;  /* 0x000000240400720c */ /* 0x000fe20003fc4070 */
[----:B------:R-:W-:Y:S02]  /*5a20*/  IMAD.MOV R33, RZ, RZ, -R33 ;  /* 0x000000ffff217224 */ /* 0x000fe400078e0a21 */
[----:B------:R-:W-:Y:S01]  /*5a30*/  @!P5 IMAD.IADD R35, R35, 0x1, -R4 ;  /* 0x000000012323d824 */ /* 0x000fe200078e0a04 */
[----:B------:R-:W-:Y:S01]  /*5a40*/  ISETP.GE.AND P5, PT, R40, RZ, PT ;  /* 0x000000ff2800720c */ /* 0x000fe20003fa6270 */
[C---:B------:R-:W-:Y:S02]  /*5a50*/  IMAD R39, R4.reuse, R33, R39 ;  /* 0x0000002104277224 */ /* 0x040fe400078e0227 */
[----:B------:R-:W-:Y:S02]  /*5a60*/  IMAD.MOV.U32 R33, RZ, RZ, R35 ;  /* 0x000000ffff217224 */ /* 0x000fe400078e0023 */
[----:B------:R-:W-:Y:S01]  /*5a70*/  VIADD R35, R9, 0x100 ;  /* 0x0000010009237836 */ /* 0x000fe20000000000 */
[----:B------:R-:W-:Y:S01]  /*5a80*/  ISETP.GT.U32.AND P1, PT, R4, R39, PT ;  /* 0x000000270400720c */ /* 0x000fe20003f24070 */
[----:B------:R-:W-:Y:S01]  /*5a90*/  @!P4 IMAD.MOV R32, RZ, RZ, -R32 ;  /* 0x000000ffff20c224 */ /* 0x000fe200078e0a20 */
[----:B------:R-:W-:Y:S01]  /*5aa0*/  ISETP.GE.AND P4, PT, R38, RZ, PT ;  /* 0x000000ff2600720c */ /* 0x000fe20003f86270 */
[----:B------:R-:W-:Y:S01]  /*5ab0*/  IMAD.HI.U32 R38, R8, R43, RZ ;  /* 0x0000002b08267227 */ /* 0x000fe200078e00ff */
[----:B------:R-:W-:-:S03]  /*5ac0*/  IABS R41, R35 ;  /* 0x0000002300297213 */ /* 0x000fc60000000000 */
[--C-:B------:R-:W-:Y:S02]  /*5ad0*/  @!P6 IMAD.IADD R36, R36, 0x1, -R4.reuse ;  /* 0x000000012424e824 */ /* 0x100fe400078e0a04 */
[----:B------:R-:W-:Y:S01]  /*5ae0*/  @!P0 IMAD.IADD R37, R37, 0x1, -R4 ;  /* 0x0000000125258824 */ /* 0x000fe200078e0a04 */
[----:B------:R-:W-:Y:S01]  /*5af0*/  ISETP.GE.AND P0, PT, R35, RZ, PT ;  /* 0x000000ff2300720c */ /* 0x000fe20003f06270 */
[----:B------:R-:W-:Y:S01]  /*5b00*/  IMAD.MOV R38, RZ, RZ, -R38 ;  /* 0x000000ffff267224 */ /* 0x000fe200078e0a26 */
[----:B------:R-:W-:Y:S01]  /*5b10*/  ISETP.GT.U32.AND P6, PT, R4, R36, PT ;  /* 0x000000240400720c */ /* 0x000fe20003fc4070 */
[----:B------:R-:W-:Y:S02]  /*5b20*/  IMAD.MOV.U32 R35, RZ, RZ, R37 ;  /* 0x000000ffff237224 */ /* 0x000fe400078e0025 */
[----:B------:R-:W-:-:S04]  /*5b30*/  IMAD.HI.U32 R37, R8, R41, RZ ;  /* 0x0000002908257227 */ /* 0x000fc800078e00ff */
[C---:B------:R-:W-:Y:S02]  /*5b40*/  IMAD R38, R4.reuse, R38, R43 ;  /* 0x0000002604267224 */ /* 0x040fe400078e022b */
[----:B------:R-:W-:Y:S02]  /*5b50*/  IMAD.MOV R37, RZ, RZ, -R37 ;  /* 0x000000ffff257224 */ /* 0x000fe400078e0a25 */
[----:B------:R-:W-:Y:S01]  /*5b60*/  @!P3 IMAD.MOV R35, RZ, RZ, -R35 ;  /* 0x000000ffff23b224 */ /* 0x000fe200078e0a23 */
[----:B------:R-:W-:Y:S01]  /*5b70*/  ISETP.GT.U32.AND P3, PT, R4, R38, PT ;  /* 0x000000260400720c */ /* 0x000fe20003f64070 */
[----:B------:R-:W-:Y:S01]  /*5b80*/  @!P2 IMAD.MOV R33, RZ, RZ, -R33 ;  /* 0x000000ffff21a224 */ /* 0x000fe200078e0a21 */
[----:B------:R-:W-:Y:S01]  /*5b90*/  ISETP.GE.AND P2, PT, R42, RZ, PT ;  /* 0x000000ff2a00720c */ /* 0x000fe20003f46270 */
[----:B------:R-:W-:Y:S02]  /*5ba0*/  IMAD R41, R4, R37, R41 ;  /* 0x0000002504297224 */ /* 0x000fe400078e0229 */
[----:B------:R-:W-:-:S02]  /*5bb0*/  VIADD R42, R9, 0xf8 ;  /* 0x000000f8092a7836 */ /* 0x000fc40000000000 */
[--C-:B------:R-:W-:Y:S02]  /*5bc0*/  @!P1 IMAD.IADD R39, R39, 0x1, -R4.reuse ;  /* 0x0000000127279824 */ /* 0x100fe400078e0a04 */
[--C-:B------:R-:W-:Y:S01]  /*5bd0*/  @!P6 IMAD.IADD R36, R36, 0x1, -R4.reuse ;  /* 0x000000012424e824 */ /* 0x100fe200078e0a04 */
[C---:B------:R-:W-:Y:S01]  /*5be0*/  ISETP.GT.U32.AND P6, PT, R4.reuse, R41, PT ;  /* 0x000000290400720c */ /* 0x040fe20003fc4070 */
[C---:B------:R-:W-:Y:S01]  /*5bf0*/  VIADD R44, R9.reuse, 0xf0 ;  /* 0x000000f0092c7836 */ /* 0x040fe20000000000 */
[----:B------:R-:W-:Y:S01]  /*5c00*/  IABS R43, R42 ;  /* 0x0000002a002b7213 */ /* 0x000fe20000000000 */
[----:B------:R-:W-:Y:S01]  /*5c10*/  VIADD R46, R9, 0xe8 ;  /* 0x000000e8092e7836 */ /* 0x000fe20000000000 */
[----:B------:R-:W-:Y:S01]  /*5c20*/  ISETP.GT.U32.AND P1, PT, R4, R39, PT ;  /* 0x000000270400720c */ /* 0x000fe20003f24070 */
[----:B------:R-:W-:Y:S01]  /*5c30*/  @!P3 IMAD.IADD R38, R38, 0x1, -R4 ;  /* 0x000000012626b824 */ /* 0x000fe200078e0a04 */
[----:B------:R-:W-:Y:S01]  /*5c40*/  IABS R45, R44 ;  /* 0x0000002c002d7213 */ /* 0x000fe20000000000 */
[----:B------:R-:W-:Y:S01]  /*5c50*/  IMAD.HI.U32 R40, R8, R43, RZ ;  /* 0x0000002b08287227 */ /* 0x000fe200078e00ff */
[----:B------:R-:W-:-:S02]  /*5c60*/  IABS R47, R46 ;  /* 0x0000002e002f7213 */ /* 0x000fc40000000000 */
[----:B------:R-:W-:Y:S01]  /*5c70*/  ISETP.GT.U32.AND P3, PT, R4, R38, PT ;  /* 0x000000260400720c */ /* 0x000fe20003f64070 */
[----:B------:R-:W-:Y:S02]  /*5c80*/  IMAD.MOV R40, RZ, RZ, -R40 ;  /* 0x000000ffff287224 */ /* 0x000fe400078e0a28 */
[----:B------:R-:W-:-:S04]  /*5c90*/  IMAD.HI.U32 R37, R8, R45, RZ ;  /* 0x0000002d08257227 */ /* 0x000fc800078e00ff */
[--C-:B------:R-:W-:Y:S02]  /*5ca0*/  @!P6 IMAD.IADD R41, R41, 0x1, -R4.reuse ;  /* 0x000000012929e824 */ /* 0x100fe400078e0a04 */
[----:B------:R-:W-:Y:S01]  /*5cb0*/  @!P1 IMAD.IADD R39, R39, 0x1, -R4 ;  /* 0x0000000127279824 */ /* 0x000fe200078e0a04 */
[----:B------:R-:W-:Y:S01]  /*5cc0*/  ISETP.GE.AND P1, PT, R42, RZ, PT ;  /* 0x000000ff2a00720c */ /* 0x000fe20003f26270 */
[C---:B------:R-:W-:Y:S01]  /*5cd0*/  IMAD R43, R4.reuse, R40, R43 ;  /* 0x00000028042b7224 */ /* 0x040fe200078e022b */
[----:B------:R-:W-:Y:S01]  /*5ce0*/  ISETP.GT.U32.AND P6, PT, R4, R41, PT ;  /* 0x000000290400720c */ /* 0x000fe20003fc4070 */
[----:B------:R-:W-:-:S04]  /*5cf0*/  IMAD.HI.U32 R40, R8, R47, RZ ;  /* 0x0000002f08287227 */ /* 0x000fc800078e00ff */
[----:B------:R-:W-:Y:S02]  /*5d00*/  IMAD.MOV R42, RZ, RZ, -R37 ;  /* 0x000000ffff2a7224 */ /* 0x000fe400078e0a25 */
[----:B------:R-:W-:Y:S02]  /*5d10*/  IMAD.MOV.U32 R37, RZ, RZ, R39 ;  /* 0x000000ffff257224 */ /* 0x000fe400078e0027 */
[----:B------:R-:W-:Y:S02]  /*5d20*/  IMAD.MOV R39, RZ, RZ, -R40 ;  /* 0x000000ffff277224 */ /* 0x000fe400078e0a28 */
[----:B------:R-:W-:Y:S02]  /*5d30*/  IMAD R40, R4, R42, R45 ;  /* 0x0000002a04287224 */ /* 0x000fe400078e022d */
[--C-:B------:R-:W-:Y:S02]  /*5d40*/  @!P3 IMAD.IADD R38, R38, 0x1, -R4.reuse ;  /* 0x000000012626b824 */ /* 0x100fe400078e0a04 */
[----:B------:R-:W-:Y:S01]  /*5d50*/  @!P4 IMAD.MOV R37, RZ, RZ, -R37 ;  /* 0x000000ffff25c224 */ /* 0x000fe200078e0a25 */
[C---:B------:R-:W-:Y:S01]  /*5d60*/  ISETP.GT.U32.AND P3, PT, R4.reuse, R40, PT ;  /* 0x000000280400720c */ /* 0x040fe20003f64070 */
[C---:B------:R-:W-:Y:S01]  /*5d70*/  IMAD R42, R4.reuse, R39, R47 ;  /* 0x00000027042a7224 */ /* 0x040fe200078e022f */
[----:B------:R-:W-:Y:S01]  /*5d80*/  ISETP.GT.U32.AND P4, PT, R4, R43, PT ;  /* 0x0000002b0400720c */ /* 0x000fe20003f84070 */
[----:B------:R-:W-:-:S02]  /*5d90*/  @!P6 IMAD.IADD R41, R41, 0x1, -R4 ;  /* 0x000000012929e824 */ /* 0x000fc400078e0a04 */
[C---:B------:R-:W-:Y:S01]  /*5da0*/  VIADD R48, R9.reuse, 0xe0 ;  /* 0x000000e009307836 */ /* 0x040fe20000000000 */
[----:B------:R-:W-:Y:S01]  /*5db0*/  ISETP.GT.U32.AND P6, PT, R4, R42, PT ;  /* 0x0000002a0400720c */ /* 0x000fe20003fc4070 */
[----:B------:R-:W-:Y:S02]  /*5dc0*/  VIADD R50, R9, 0xd8 ;  /* 0x000000d809327836 */ /* 0x000fe40000000000 */
[----:B------:R-:W-:Y:S01]  /*5dd0*/  @!P5 IMAD.MOV R36, RZ, RZ, -R36 ;  /* 0x000000ffff24d224 */ /* 0x000fe200078e0a24 */
[----:B------:R-:W-:Y:S01]  /*5de0*/  IABS R47, R48 ;  /* 0x00000030002f7213 */ /* 0x000fe20000000000 */
[----:B------:R-:W-:Y:S01]  /*5df0*/  IMAD.MOV.U32 R39, RZ, RZ, R41 ;  /* 0x000000ffff277224 */ /* 0x000fe200078e0029 */
[----:B------:R-:W-:Y:S01]  /*5e00*/  IABS R49, R50 ;  /* 0x0000003200317213 */ /* 0x000fe20000000000 */
[--C-:B------:R-:W-:Y:S01]  /*5e10*/  @!P3 IMAD.IADD R40, R40, 0x1, -R4.reuse ;  /* 0x000000012828b824 */ /* 0x100fe200078e0a04 */
[----:B------:R-:W-:Y:S01]  /*5e20*/  ISETP.GE.AND P5, PT, R44, RZ, PT ;  /* 0x000000ff2c00720c */ /* 0x000fe20003fa6270 */
[----:B------:R-:W-:-:S02]  /*5e30*/  @!P4 IMAD.IADD R43, R43, 0x1, -R4 ;  /* 0x000000012b2bc824 */ /* 0x000fc400078e0a04 */
[----:B------:R-:W-:Y:S01]  /*5e40*/  IMAD.HI.U32 R44, R8, R47, RZ ;  /* 0x0000002f082c7227 */ /* 0x000fe200078e00ff */
[C---:B------:R-:W-:Y:S02]  /*5e50*/  ISETP.GT.U32.AND P3, PT, R4.reuse, R40, PT ;  /* 0x000000280400720c */ /* 0x040fe40003f64070 */
[----:B------:R-:W-:Y:S01]  /*5e60*/  ISETP.GT.U32.AND P4, PT, R4, R43, PT ;  /* 0x0000002b0400720c */ /* 0x000fe20003f84070 */
[----:B------:R-:W-:Y:S02]  /*5e70*/  @!P6 IMAD.IADD R42, R42, 0x1, -R4 ;  /* 0x000000012a2ae824 */ /* 0x000fe400078e0a04 */
[----:B------:R-:W-:-:S03]  /*5e80*/  IMAD.HI.U32 R45, R8, R49, RZ ;  /* 0x00000031082d7227 */ /* 0x000fc600078e00ff */
[----:B------:R-:W-:Y:S01]  /*5e90*/  ISETP.GT.U32.AND P6, PT, R4, R42, PT ;  /* 0x0000002a0400720c */ /* 0x000fe20003fc4070 */
[----:B------:R-:W-:Y:S02]  /*5ea0*/  IMAD.MOV R44, RZ, RZ, -R44 ;  /* 0x000000ffff2c7224 */ /* 0x000fe400078e0a2c */
[----:B------:R-:W-:Y:S02]  /*5eb0*/  IMAD.MOV R41, RZ, RZ, -R45 ;  /* 0x000000ffff297224 */ /* 0x000fe400078e0a2d */
[----:B------:R-:W-:Y:S01]  /*5ec0*/  @!P2 IMAD.MOV R38, RZ, RZ, -R38 ;  /* 0x000000ffff26a224 */ /* 0x000fe200078e0a26 */
[----:B------:R-:W-:Y:S01]  /*5ed0*/  ISETP.GE.AND P2, PT, R46, RZ, PT ;  /* 0x000000ff2e00720c */ /* 0x000fe20003f46270 */
[----:B------:R-:W-:Y:S02]  /*5ee0*/  IMAD R45, R4, R44, R47 ;  /* 0x0000002c042d7224 */ /* 0x000fe400078e022f */
[--C-:B------:R-:W-:Y:S02]  /*5ef0*/  @!P3 IMAD.IADD R40, R40, 0x1, -R4.reuse ;  /* 0x000000012828b824 */ /* 0x100fe400078e0a04 */
[----:B------:R-:W-:Y:S01]  /*5f00*/  @!P4 IMAD.IADD R43, R43, 0x1, -R4 ;  /* 0x000000012b2bc824 */ /* 0x000fe200078e0a04 */
[C---:B------:R-:W-:Y:S01]  /*5f10*/  ISETP.GT.U32.AND P3, PT, R4.reuse, R45, PT ;  /* 0x0000002d0400720c */ /* 0x040fe20003f64070 */
[----:B------:R-:W-:Y:S01]  /*5f20*/  IMAD R44, R4, R41, R49 ;  /* 0x00000029042c7224 */ /* 0x000fe200078e0231 */
[----:B------:R-:W-:Y:S01]  /*5f30*/  ISETP.GE.AND P4, PT, R50, RZ, PT ;  /* 0x000000ff3200720c */ /* 0x000fe20003f86270 */
[----:B------:R-:W-:-:S02]  /*5f40*/  VIADD R46, R9, 0xd0 ;  /* 0x000000d0092e7836 */ /* 0x000fc40000000000 */
[----:B------:R-:W-:Y:S02]  /*5f50*/  IMAD.MOV.U32 R41, RZ, RZ, R43 ;  /* 0x000000ffff297224 */ /* 0x000fe400078e002b */
[----:B------:R-:W-:Y:S02]  /*5f60*/  @!P6 IMAD.IADD R42, R42, 0x1, -R4 ;  /* 0x000000012a2ae824 */ /* 0x000fe400078e0a04 */
[----:B------:R-:W-:Y:S01]  /*5f70*/  @!P1 IMAD.MOV R41, RZ, RZ, -R41 ;  /* 0x000000ffff299224 */ /* 0x000fe200078e0a29 */
[----:B------:R-:W-:Y:S01]  /*5f80*/  ISETP.GE.AND P1, PT, R46, RZ, PT ;  /* 0x000000ff2e00720c */ /* 0x000fe20003f26270 */
[----:B------:R-:W-:Y:S01]  /*5f90*/  VIADD R47, R9, 0xc8 ;  /* 0x000000c8092f7836 */ /* 0x000fe20000000000 */
[----:B------:R-:W-:Y:S01]  /*5fa0*/  IABS R46, R46 ;  /* 0x0000002e002e7213 */ /* 0x000fe20000000000 */
[----:B------:R-:W-:Y:S01]  /*5fb0*/  @!P2 IMAD.MOV R42, RZ, RZ, -R42 ;  /* 0x000000ffff2aa224 */ /* 0x000fe200078e0a2a */
[----:B------:R-:W-:Y:S01]  /*5fc0*/  ISETP.GT.U32.AND P2, PT, R4, R44, PT ;  /* 0x0000002c0400720c */ /* 0x000fe20003f44070 */
[----:B------:R-:W-:Y:S01]  /*5fd0*/  @!P5 IMAD.MOV R40, RZ, RZ, -R40 ;  /* 0x000000ffff28d224 */ /* 0x000fe200078e0a28 */
[----:B------:R-:W-:Y:S01]  /*5fe0*/  ISETP.GE.AND P5, PT, R47, RZ, PT ;  /* 0x000000ff2f00720c */ /* 0x000fe20003fa6270 */
[----:B------:R-:W-:Y:S01]  /*5ff0*/  @!P3 IMAD.IADD R45, R45, 0x1, -R4 ;  /* 0x000000012d2db824 */ /* 0x000fe200078e0a04 */
[----:B------:R-:W-:Y:S01]  /*6000*/  IABS R49, R47 ;  /* 0x0000002f00317213 */ /* 0x000fe20000000000 */
[----:B------:R-:W-:Y:S01]  /*6010*/  @!P0 IMAD.MOV R39, RZ, RZ, -R39 ;  /* 0x000000ffff278224 */ /* 0x000fe200078e0a27 */
[----:B------:R-:W-:Y:S01]  /*6020*/  ISETP.GE.AND P0, PT, R48, RZ, PT ;  /* 0x000000ff3000720c */ /* 0x000fe20003f06270 */
[----:B------:R-:W-:Y:S01]  /*6030*/  IMAD.MOV.U32 R47, RZ, RZ, R46 ;  /* 0x000000ffff2f7224 */ /* 0x000fe200078e002e */
[----:B------:R-:W-:Y:S01]  /*6040*/  ISETP.GT.U32.AND P3, PT, R4, R45, PT ;  /* 0x0000002d0400720c */ /* 0x000fe20003f64070 */
[----:B------:R-:W-:-:S02]  /*6050*/  VIADD R48, R9, 0xc0 ;  /* 0x000000c009307836 */ /* 0x000fc40000000000 */
[----:B------:R-:W-:-:S03]  /*6060*/  IMAD.HI.U32 R43, R8, R47, RZ ;  /* 0x0000002f082b7227 */ /* 0x000fc600078e00ff */
[----:B------:R-:W-:Y:S01]  /*6070*/  ISETP.GE.AND P6, PT, R48, RZ, PT ;  /* 0x000000ff3000720c */ /* 0x000fe20003fc6270 */
[----:B------:R-:W-:Y:S01]  /*6080*/  @!P2 IMAD.IADD R44, R44, 0x1, -R4 ;  /* 0x000000012c2ca824 */ /* 0x000fe200078e0a04 */
[----:B------:R-:W-:Y:S01]  /*6090*/  IABS R51, R48 ;  /* 0x0000003000337213 */ /* 0x000fe20000000000 */
[----:B------:R-:W-:Y:S02]  /*60a0*/  IMAD.MOV R48, RZ, RZ, -R43 ;  /* 0x000000ffff307224 */ /* 0x000fe400078e0a2b */
[----:B------:R-:W-:Y:S01]  /*60b0*/  IMAD.HI.U32 R46, R8, R49, RZ ;  /* 0x00000031082e7227 */ /* 0x000fe200078e00ff */
[----:B------:R-:W-:-:S03]  /*60c0*/  ISETP.GT.U32.AND P2, PT, R4, R44, PT ;  /* 0x0000002c0400720c */ /* 0x000fc60003f44070 */
[C---:B------:R-:W-:Y:S02]  /*60d0*/  IMAD R47, R4.reuse, R48, R47 ;  /* 0x00000030042f7224 */ /* 0x040fe400078e022f */
[----:B------:R-:W-:Y:S02]  /*60e0*/  @!P3 IMAD.IADD R45, R45, 0x1, -R4 ;  /* 0x000000012d2db824 */ /* 0x000fe400078e0a04 */
[C---:B------:R-:W-:Y:S01]  /*60f0*/  VIADD R50, R9.reuse, 0xb8 ;  /* 0x000000b809327836 */ /* 0x040fe20000000000 */
[----:B------:R-:W-:Y:S01]  /*6100*/  ISETP.GT.U32.AND P3, PT, R4, R47, PT ;  /* 0x0000002f0400720c */ /* 0x000fe20003f64070 */
[----:B------:R-:W-:Y:S02]  /*6110*/  VIADD R52, R9, 0xb0 ;  /* 0x000000b009347836 */ /* 0x000fe40000000000 */
[----:B------:R-:W-:Y:S01]  /*6120*/  IMAD.MOV R46, RZ, RZ, -R46 ;  /* 0x000000ffff2e7224 */ /* 0x000fe200078e0a2e */
[----:B------:R-:W-:Y:S01]  /*6130*/  IABS R53, R50 ;  /* 0x0000003200357213 */ /* 0x000fe20000000000 */
[----:B------:R-:W-:Y:S01]  /*6140*/  IMAD.HI.U32 R43, R8, R51, RZ ;  /* 0x00000033082b7227 */ /* 0x000fe200078e00ff */
[----:B------:R-:W-:-:S03]  /*6150*/  IABS R55, R52 ;  /* 0x0000003400377213 */ /* 0x000fc60000000000 */
[----:B------:R-:W-:Y:S02]  /*6160*/  IMAD R49, R4, R46, R49 ;  /* 0x0000002e04317224 */ /* 0x000fe400078e0231 */
[----:B------:R-:W-:Y:S02]  /*6170*/  IMAD.MOV R43, RZ, RZ, -R43 ;  /* 0x000000ffff2b7224 */ /* 0x000fe400078e0a2b */
[----:B------:R-:W-:Y:S01]  /*6180*/  @!P2 IMAD.IADD R44, R44, 0x1, -R4 ;  /* 0x000000012c2ca824 */ /* 0x000fe200078e0a04 */
[C---:B------:R-:W-:Y:S01]  /*6190*/  ISETP.GT.U32.AND P2, PT, R4.reuse, R49, PT ;  /* 0x000000310400720c */ /* 0x040fe20003f44070 */
[----:B------:R-:W-:Y:S02]  /*61a0*/  IMAD R51, R4, R43, R51 ;  /* 0x0000002b04337224 */ /* 0x000fe400078e0233 */
[----:B------:R-:W-:-:S04]  /*61b0*/  IMAD.HI.U32 R43, R8, R53, RZ ;  /* 0x00000035082b7227 */ /* 0x000fc800078e00ff */
[----:B------:R-:W-:-:S04]  /*61c0*/  IMAD.HI.U32 R46, R8, R55, RZ ;  /* 0x00000037082e7227 */ /* 0x000fc800078e00ff */
[----:B------:R-:W-:Y:S02]  /*61d0*/  @!P3 IMAD.IADD R47, R47, 0x1, -R4 ;  /* 0x000000012f2fb824 */ /* 0x000fe400078e0a04 */
[----:B------:R-:W-:Y:S02]  /*61e0*/  IMAD.MOV R43, RZ, RZ, -R43 ;  /* 0x000000ffff2b7224 */ /* 0x000fe400078e0a2b */
[----:B------:R-:W-:Y:S01]  /*61f0*/  IMAD.MOV R46, RZ, RZ, -R46 ;  /* 0x000000ffff2e7224 */ /* 0x000fe200078e0a2e */
[C---:B------:R-:W-:Y:S01]  /*6200*/  ISETP.GT.U32.AND P3, PT, R4.reuse, R47, PT ;  /* 0x0000002f0400720c */ /* 0x040fe20003f64070 */
[C---:B------:R-:W-:Y:S02]  /*6210*/  VIADD R54, R9.reuse, 0xa8 ;  /* 0x000000a809367836 */ /* 0x040fe40000000000 */
[C---:B------:R-:W-:Y:S02]  /*6220*/  IMAD R53, R4.reuse, R43, R53 ;  /* 0x0000002b04357224 */ /* 0x040fe400078e0235 */
[----:B------:R-:W-:Y:S01]  /*6230*/  VIADD R56, R9, 0xa0 ;  /* 0x000000a009387836 */ /* 0x000fe20000000000 */
[----:B------:R-:W-:Y:S01]  /*6240*/  IABS R57, R54 ;  /* 0x0000003600397213 */ /* 0x000fe20000000000 */
[----:B------:R-:W-:-:S02]  /*6250*/  IMAD R55, R4, R46, R55 ;  /* 0x0000002e04377224 */ /* 0x000fc400078e0237 */
[----:B------:R-:W-:Y:S01]  /*6260*/  IMAD.MOV.U32 R43, RZ, RZ, R45 ;  /* 0x000000ffff2b7224 */ /* 0x000fe200078e002d */
[----:B------:R-:W-:Y:S01]  /*6270*/  IABS R59, R56 ;  /* 0x00000038003b7213 */ /* 0x000fe20000000000 */
[----:B------:R-:W-:Y:S01]  /*6280*/  @!P2 IMAD.IADD R49, R49, 0x1, -R4 ;  /* 0x000000013131a824 */ /* 0x000fe200078e0a04 */
[C---:B------:R-:W-:Y:S01]  /*6290*/  ISETP.GT.U32.AND P2, PT, R4.reuse, R55, PT ;  /* 0x000000370400720c */ /* 0x040fe20003f44070 */
[----:B------:R-:W-:Y:S01]  /*62a0*/  @!P0 IMAD.MOV R43, RZ, RZ, -R43 ;  /* 0x000000ffff2b8224 */ /* 0x000fe200078e0a2b */
[----:B------:R-:W-:Y:S01]  /*62b0*/  ISETP.GT.U32.AND P0, PT, R4, R51, PT ;  /* 0x000000330400720c */ /* 0x000fe20003f04070 */
[----:B------:R-:W-:-:S04]  /*62c0*/  IMAD.HI.U32 R46, R8, R57, RZ ;  /* 0x00000039082e7227 */ /* 0x000fc800078e00ff */
[----:B------:R-:W-:-:S04]  /*62d0*/  IMAD.HI.U32 R45, R8, R59, RZ ;  /* 0x0000003b082d7227 */ /* 0x000fc800078e00ff */
[----:B------:R-:W-:Y:S01]  /*62e0*/  @!P3 IMAD.IADD R47, R47, 0x1, -R4 ;  /* 0x000000012f2fb824 */ /* 0x000fe200078e0a04 */
[----:B------:R-:W-:Y:S01]  /*62f0*/  ISETP.GE.AND P3, PT, R50, RZ, PT ;  /* 0x000000ff3200720c */ /* 0x000fe20003f66270 */
[----:B------:R-:W-:Y:S02]  /*6300*/  IMAD.MOV R46, RZ, RZ, -R46 ;  /* 0x000000ffff2e7224 */ /* 0x000fe400078e0a2e */
[----:B------:R-:W-:Y:S02]  /*6310*/  IMAD.MOV R48, RZ, RZ, -R45 ;  /* 0x000000ffff307224 */ /* 0x000fe400078e0a2d */
[----:B------:R-:W-:Y:S02]  /*6320*/  VIADD R50, R9, 0x98 ;  /* 0x0000009809327836 */ /* 0x000fe40000000000 */
[C---:B------:R-:W-:Y:S02]  /*6330*/  IMAD R45, R4.reuse, R46, R57 ;  /* 0x0000002e042d7224 */ /* 0x040fe400078e0239 */
[----:B------:R-:W-:Y:S01]  /*6340*/  @!P4 IMAD.MOV R44, RZ, RZ, -R44 ;  /* 0x000000ffff2cc224 */ /* 0x000fe200078e0a2c */
[C---:B------:R-:W-:Y:S01]  /*6350*/  ISETP.GT.U32.AND P4, PT, R4.reuse, R53, PT ;  /* 0x000000350400720c */ /* 0x040fe20003f84070 */
[C---:B------:R-:W-:Y:S01]  /*6360*/  IMAD R57, R4.reuse, R48, R59 ;  /* 0x0000003004397224 */ /* 0x040fe200078e023b */
[----:B------:R-:W-:Y:S01]  /*6370*/  IABS R59, R50 ;  /* 0x00000032003b7213 */ /* 0x000fe20000000000 */
[--C-:B------:R-:W-:Y:S01]  /*6380*/  @!P0 IMAD.IADD R51, R51, 0x1, -R4.reuse ;  /* 0x0000000133338824 */ /* 0x100fe200078e0a04 */
[----:B------:R-:W-:Y:S01]  /*6390*/  ISETP.GT.U32.AND P0, PT, R4, R49, PT ;  /* 0x000000310400720c */ /* 0x000fe20003f04070 */
[----:B------:R-:W-:-:S02]  /*63a0*/  @!P2 IMAD.IADD R55, R55, 0x1, -R4 ;  /* 0x000000013737a824 */ /* 0x000fc400078e0a04 */
[----:B------:R-:W-:-:S03]  /*63b0*/  IMAD.HI.U32 R46, R8, R59, RZ ;  /* 0x0000003b082e7227 */ /* 0x000fc600078e00ff */
[C---:B------:R-:W-:Y:S01]  /*63c0*/  ISETP.GT.U32.AND P2, PT, R4.reuse, R55, PT ;  /* 0x000000370400720c */ /* 0x040fe20003f44070 */
[----:B------:R-:W-:Y:S02]  /*63d0*/  IMAD.MOV R48, RZ, RZ, -R46 ;  /* 0x000000ffff307224 */ /* 0x000fe400078e0a2e */
[--C-:B------:R-:W-:Y:S01]  /*63e0*/  @!P4 IMAD.IADD R53, R53, 0x1, -R4.reuse ;  /* 0x000000013535c824 */ /* 0x100fe200078e0a04 */
[C---:B------:R-:W-:Y:S01]  /*63f0*/  ISETP.GT.U32.AND P4, PT, R4.reuse, R51, PT ;  /* 0x000000330400720c */ /* 0x040fe20003f84070 */
[C---:B------:R-:W-:Y:S02]  /*6400*/  IMAD R59, R4.reuse, R48, R59 ;  /* 0x00000030043b7224 */ /* 0x040fe400078e023b */
[--C-:B------:R-:W-:Y:S01]  /*6410*/  @!P0 IMAD.IADD R49, R49, 0x1, -R4.reuse ;  /* 0x0000000131318824 */ /* 0x100fe200078e0a04 */
[C---:B------:R-:W-:Y:S01]  /*6420*/  ISETP.GT.U32.AND P0, PT, R4.reuse, R45, PT ;  /* 0x0000002d0400720c */ /* 0x040fe20003f04070 */
[----:B------:R-:W-:Y:S02]  /*6430*/  VIADD R60, R9, 0x88 ;  /* 0x00000088093c7836 */ /* 0x000fe40000000000 */
[----:B------:R-:W-:Y:S01]  /*6440*/  @!P1 IMAD.MOV R47, RZ, RZ, -R47 ;  /* 0x000000ffff2f9224 */ /* 0x000fe200078e0a2f */
[C---:B------:R-:W-:Y:S01]  /*6450*/  ISETP.GT.U32.AND P1, PT, R4.reuse, R53, PT ;  /* 0x000000350400720c */ /* 0x040fe20003f24070 */
[--C-:B------:R-:W-:Y:S01]  /*6460*/  @!P2 IMAD.IADD R55, R55, 0x1, -R4.reuse ;  /* 0x000000013737a824 */ /* 0x100fe200078e0a04 */
[C---:B------:R-:W-:Y:S01]  /*6470*/  ISETP.GT.U32.AND P2, PT, R4.reuse, R59, PT ;  /* 0x0000003b0400720c */ /* 0x040fe20003f44070 */
[----:B------:R-:W-:Y:S01]  /*6480*/  @!P5 IMAD.MOV R49, RZ, RZ, -R49 ;  /* 0x000000ffff31d224 */ /* 0x000fe200078e0a31 */
[----:B------:R-:W-:Y:S01]  /*6490*/  IABS R63, R60 ;  /* 0x0000003c003f7213 */ /* 0x000fe20000000000 */
[----:B------:R-:W-:Y:S01]  /*64a0*/  @!P4 IMAD.IADD R51, R51, 0x1, -R4 ;  /* 0x000000013333c824 */ /* 0x000fe200078e0a04 */
[----:B------:R-:W-:Y:S01]  /*64b0*/  ISETP.GT.U32.AND P4, PT, R4, R57, PT ;  /* 0x000000390400720c */ /* 0x000fe20003f84070 */
[----:B------:R-:W-:-:S02]  /*64c0*/  VIADD R58, R9, 0x90 ;  /* 0x00000090093a7836 */ /* 0x000fc40000000000 */
[----:B------:R-:W-:Y:S01]  /*64d0*/  @!P0 IMAD.IADD R45, R45, 0x1, -R4 ;  /* 0x000000012d2d8824 */ /* 0x000fe200078e0a04 */
[----:B------:R-:W-:Y:S01]  /*64e0*/  ISETP.GE.AND P0, PT, R54, RZ, PT ;  /* 0x000000ff3600720c */ /* 0x000fe20003f06270 */
[----:B------:R-:W-:Y:S01]  /*64f0*/  IMAD.HI.U32 R48, R8, R63, RZ ;  /* 0x0000003f08307227 */ /* 0x000fe200078e00ff */
[----:B------:R-:W-:-:S03]  /*6500*/  IABS R61, R58 ;  /* 0x0000003a003d7213 */ /* 0x000fc60000000000 */
[----:B------:R-:W-:Y:S01]  /*6510*/  @!P2 IMAD.IADD R59, R59, 0x1, -R4 ;  /* 0x000000013b3ba824 */ /* 0x000fe200078e0a04 */
[----:B------:R-:W-:Y:S01]  /*6520*/  ISETP.GT.U32.AND P2, PT, R4, R45, PT ;  /* 0x0000002d0400720c */ /* 0x000fe20003f44070 */
[----:B------:R-:W-:Y:S02]  /*6530*/  IMAD.MOV R48, RZ, RZ, -R48 ;  /* 0x000000ffff307224 */ /* 0x000fe400078e0a30 */
[--C-:B------:R-:W-:Y:S01]  /*6540*/  @!P4 IMAD.IADD R57, R57, 0x1, -R4.reuse ;  /* 0x000000013939c824 */ /* 0x100fe200078e0a04 */
[----:B------:R-:W-:Y:S01]  /*6550*/  ISETP.GE.AND P4, PT, R56, RZ, PT ;  /* 0x000000ff3800720c */ /* 0x000fe20003f86270 */
[C---:B------:R-:W-:Y:S02]  /*6560*/  IMAD R63, R4.reuse, R48, R63 ;  /* 0x00000030043f7224 */ /* 0x040fe400078e023f */
[----:B------:R-:W-:Y:S01]  /*6570*/  @!P1 IMAD.IADD R53, R53, 0x1, -R4 ;  /* 0x0000000135359824 */ /* 0x000fe200078e0a04 */
[----:B------:R-:W-:Y:S01]  /*6580*/  ISETP.GT.U32.AND P5, PT, R4, R57, PT ;  /* 0x000000390400720c */ /* 0x000fe20003fa4070 */
[----:B------:R-:W-:Y:S01]  /*6590*/  IMAD.HI.U32 R46, R8, R61, RZ ;  /* 0x0000003d082e7227 */ /* 0x000fe200078e00ff */
[----:B------:R-:W-:-:S03]  /*65a0*/  ISETP.GE.AND P1, PT, R52, RZ, PT ;  /* 0x000000ff3400720c */ /* 0x000fc60003f26270 */
[----:B------:R-:W-:Y:S01]  /*65b0*/  @!P2 IMAD.IADD R45, R45, 0x1, -R4 ;  /* 0x000000012d2da824 */ /* 0x000fe200078e0a04 */
[----:B------:R-:W-:Y:S01]  /*65c0*/  ISETP.GT.U32.AND P2, PT, R4, R63, PT ;  /* 0x0000003f0400720c */ /* 0x000fe20003f44070 */
[C---:B------:R-:W-:Y:S02]  /*65d0*/  VIADD R52, R9.reuse, 0x80 ;  /* 0x0000008009347836 */ /* 0x040fe40000000000 */
[----:B------:R-:W-:Y:S02]  /*65e0*/  IMAD.MOV R46, RZ, RZ, -R46 ;  /* 0x000000ffff2e7224 */ /* 0x000fe400078e0a2e */
[----:B------:R-:W-:Y:S01]  /*65f0*/  VIADD R54, R9, 0x78 ;  /* 0x0000007809367836 */ /* 0x000fe20000000000 */
[----:B------:R-:W-:Y:S01]  /*6600*/  IABS R65, R52 ;  /* 0x0000003400417213 */ /* 0x000fe20000000000 */
[----:B------:R-:W-:Y:S01]  /*6610*/  @!P5 IMAD.IADD R57, R57, 0x1, -R4 ;  /* 0x000000013939d824 */ /* 0x000fe200078e0a04 */
[----:B------:R-:W-:Y:S01]  /*6620*/  ISETP.GE.AND P5, PT, R58, RZ, PT ;  /* 0x000000ff3a00720c */ /* 0x000fe20003fa6270 */
[----:B------:R-:W-:Y:S01]  /*6630*/  IMAD R61, R4, R46, R61 ;  /* 0x0000002e043d7224 */ /* 0x000fe200078e023d */
[----:B------:R-:W-:Y:S01]  /*6640*/  IABS R67, R54 ;  /* 0x0000003600437213 */ /* 0x000fe20000000000 */
[----:B------:R-:W-:-:S02]  /*6650*/  @!P4 IMAD.MOV R57, RZ, RZ, -R57 ;  /* 0x000000ffff39c224 */ /* 0x000fc400078e0a39 */
[----:B------:R-:W-:Y:S01]  /*6660*/  @!P2 IMAD.IADD R63, R63, 0x1, -R4 ;  /* 0x000000013f3fa824 */ /* 0x000fe200078e0a04 */
[----:B------:R-:W-:Y:S01]  /*6670*/  ISETP.GE.AND P2, PT, R54, RZ, PT ;  /* 0x000000ff3600720c */ /* 0x000fe20003f46270 */
[----:B------:R-:W-:-:S03]  /*6680*/  IMAD.HI.U32 R46, R8, R65, RZ ;  /* 0x00000041082e7227 */ /* 0x000fc600078e00ff */
[C---:B------:R-:W-:Y:S01]  /*6690*/  ISETP.GT.U32.AND P4, PT, R4.reuse, R63, PT ;  /* 0x0000003f0400720c */ /* 0x040fe20003f84070 */
[----:B------:R-:W-:Y:S02]  /*66a0*/  IMAD.MOV R46, RZ, RZ, -R46 ;  /* 0x000000ffff2e7224 */ /* 0x000fe400078e0a2e */
[----:B------:R-:W-:Y:S01]  /*66b0*/  @!P3 IMAD.MOV R53, RZ, RZ, -R53 ;  /* 0x000000ffff35b224 */ /* 0x000fe200078e0a35 */
[C---:B------:R-:W-:Y:S01]  /*66c0*/  ISETP.GT.U32.AND P3, PT, R4.reuse, R61, PT ;  /* 0x0000003d0400720c */ /* 0x040fe20003f64070 */
[----:B------:R-:W-:Y:S02]  /*66d0*/  IMAD R65, R4, R46, R65 ;  /* 0x0000002e04417224 */ /* 0x000fe400078e0241 */
[----:B------:R-:W-:-:S04]  /*66e0*/  IMAD.HI.U32 R48, R8, R67, RZ ;  /* 0x0000004308307227 */ /* 0x000fc800078e00ff */
[----:B------:R-:W-:Y:S02]  /*66f0*/  IMAD.MOV R48, RZ, RZ, -R48 ;  /* 0x000000ffff307224 */ /* 0x000fe400078e0a30 */
[--C-:B------:R-:W-:Y:S01]  /*6700*/  @!P4 IMAD.IADD R63, R63, 0x1, -R4.reuse ;  /* 0x000000013f3fc824 */ /* 0x100fe200078e0a04 */
[C---:B------:R-:W-:Y:S01]  /*6710*/  ISETP.GT.U32.AND P4, PT, R4.reuse, R65, PT ;  /* 0x000000410400720c */ /* 0x040fe20003f84070 */
[----:B------:R-:W-:Y:S01]  /*6720*/  @!P6 IMAD.MOV R51, RZ, RZ, -R51 ;  /* 0x000000ffff33e224 */ /* 0x000fe200078e0a33 */
[C---:B------:R-:W-:Y:S01]  /*6730*/  ISETP.GT.U32.AND P6, PT, R4.reuse, R59, PT ;  /* 0x0000003b0400720c */ /* 0x040fe20003fc4070 */
[----:B------:R-:W-:Y:S02]  /*6740*/  IMAD R67, R4, R48, R67 ;  /* 0x0000003004437224 */ /* 0x000fe400078e0243 */
[----:B------:R-:W-:Y:S01]  /*6750*/  @!P1 IMAD.MOV R55, RZ, RZ, -R55 ;  /* 0x000000ffff379224 */ /* 0x000fe200078e0a37 */
[----:B------:R-:W-:Y:S01]  /*6760*/  ISETP.GE.AND P1, PT, R50, RZ, PT ;  /* 0x000000ff3200720c */ /* 0x000fe20003f26270 */
[----:B------:R-:W-:Y:S01]  /*6770*/  @!P3 IMAD.IADD R61, R61, 0x1, -R4 ;  /* 0x000000013d3db824 */ /* 0x000fe200078e0a04 */
[----:B------:R-:W-:Y:S01]  /*6780*/  ISETP.GE.AND P3, PT, R52, RZ, PT ;  /* 0x000000ff3400720c */ /* 0x000fe20003f66270 */
[----:B------:R-:W-:-:S02]  /*6790*/  @!P0 IMAD.MOV R45, RZ, RZ, -R45 ;  /* 0x000000ffff2d8224 */ /* 0x000fc400078e0a2d */
[----:B------:R-:W-:Y:S01]  /*67a0*/  VIADD R46, R9, 0x70 ;  /* 0x00000070092e7836 */ /* 0x000fe20000000000 */
[C---:B------:R-:W-:Y:S01]  /*67b0*/  ISETP.GT.U32.AND P0, PT, R4.reuse, R61, PT ;  /* 0x0000003d0400720c */ /* 0x040fe20003f04070 */
[--C-:B------:R-:W-:Y:S02]  /*67c0*/  @!P4 IMAD.IADD R65, R65, 0x1, -R4.reuse ;  /* 0x000000014141c824 */ /* 0x100fe400078e0a04 */
[----:B------:R-:W-:Y:S01]  /*67d0*/  @!P6 IMAD.IADD R59, R59, 0x1, -R4 ;  /* 0x000000013b3be824 */ /* 0x000fe200078e0a04 */
[----:B------:R-:W-:Y:S01]  /*67e0*/  IABS R69, R46 ;  /* 0x0000002e00457213 */ /* 0x000fe20000000000 */
[----:B------:R-:W-:Y:S01]  /*67f0*/  VIADD R48, R9, 0x68 ;  /* 0x0000006809307836 */ /* 0x000fe20000000000 */
[----:B------:R-:W-:Y:S01]  /*6800*/  ISETP.GT.U32.AND P4, PT, R4, R65, PT ;  /* 0x000000410400720c */ /* 0x000fe20003f84070 */
[----:B------:R-:W-:Y:S01]  /*6810*/  @!P1 IMAD.MOV R59, RZ, RZ, -R59 ;  /* 0x000000ffff3b9224 */ /* 0x000fe200078e0a3b */
[----:B------:R-:W-:Y:S01]  /*6820*/  ISETP.GE.AND P1, PT, R46, RZ, PT ;  /* 0x000000ff2e00720c */ /* 0x000fe20003f26270 */
[----:B------:R-:W-:Y:S01]  /*6830*/  IMAD.HI.U32 R46, R8, R69, RZ ;  /* 0x00000045082e7227 */ /* 0x000fe200078e00ff */
[----:B------:R-:W-:-:S02]  /*6840*/  IABS R71, R48 ;  /* 0x0000003000477213 */ /* 0x000fc40000000000 */
[----:B------:R-:W-:Y:S01]  /*6850*/  ISETP.GE.AND P6, PT, R60, RZ, PT ;  /* 0x000000ff3c00720c */ /* 0x000fe20003fc6270 */
[----:B------:R-:W-:Y:S02]  /*6860*/  VIADD R50, R9, 0x60 ;  /* 0x0000006009327836 */ /* 0x000fe40000000000 */
[----:B------:R-:W-:Y:S01]  /*6870*/  @!P0 IMAD.IADD R61, R61, 0x1, -R4 ;  /* 0x000000013d3d8824 */ /* 0x000fe200078e0a04 */
[----:B------:R-:W-:Y:S01]  /*6880*/  ISETP.GE.AND P0, PT, R48, RZ, PT ;  /* 0x000000ff3000720c */ /* 0x000fe20003f06270 */
[----:B------:R-:W-:Y:S01]  /*6890*/  IMAD.HI.U32 R48, R8, R71, RZ ;  /* 0x0000004708307227 */ /* 0x000fe200078e00ff */
[----:B------:R-:W-:-:S03]  /*68a0*/  IABS R73, R50 ;  /* 0x0000003200497213 */ /* 0x000fc60000000000 */
[----:B------:R-:W-:Y:S01]  /*68b0*/  @!P4 IMAD.IADD R65, R65, 0x1, -R4 ;  /* 0x000000014141c824 */ /* 0x000fe200078e0a04 */
[C---:B------:R-:W-:Y:S01]  /*68c0*/  ISETP.GT.U32.AND P4, PT, R4.reuse, R67, PT ;  /* 0x000000430400720c */ /* 0x040fe20003f84070 */
[----:B------:R-:W-:Y:S02]  /*68d0*/  IMAD.MOV R54, RZ, RZ, -R46 ;  /* 0x000000ffff367224 */ /* 0x000fe400078e0a2e */
[----:B------:R-:W-:Y:S02]  /*68e0*/  VIADD R52, R9, 0x58 ;  /* 0x0000005809347836 */ /* 0x000fe40000000000 */
[----:B------:R-:W-:Y:S02]  /*68f0*/  IMAD.MOV R48, RZ, RZ, -R48 ;  /* 0x000000ffff307224 */ /* 0x000fe400078e0a30 */
[----:B------:R-:W-:Y:S01]  /*6900*/  IMAD R69, R4, R54, R69 ;  /* 0x0000003604457224 */ /* 0x000fe200078e0245 */
[----:B------:R-:W-:Y:S01]  /*6910*/  IABS R75, R52 ;  /* 0x00000034004b7213 */ /* 0x000fe20000000000 */
[----:B------:R-:W-:Y:S01]  /*6920*/  @!P5 IMAD.MOV R61, RZ, RZ, -R61 ;  /* 0x000000ffff3dd224 */ /* 0x000fe200078e0a3d */
[----:B------:R-:W-:Y:S01]  /*6930*/  ISETP.GE.AND P5, PT, R50, RZ, PT ;  /* 0x000000ff3200720c */ /* 0x000fe20003fa6270 */
[----:B------:R-:W-:-:S04]  /*6940*/  IMAD.HI.U32 R50, R8, R73, RZ ;  /* 0x0000004908327227 */ /* 0x000fc800078e00ff */
[----:B------:R-:W-:Y:S02]  /*6950*/  @!P4 IMAD.IADD R67, R67, 0x1, -R4 ;  /* 0x000000014343c824 */ /* 0x000fe400078e0a04 */
[C---:B------:R-:W-:Y:S02]  /*6960*/  IMAD R71, R4.reuse, R48, R71 ;  /* 0x0000003004477224 */ /* 0x040fe400078e0247 */
[----:B------:R-:W-:Y:S01]  /*6970*/  @!P3 IMAD.MOV R65, RZ, RZ, -R65 ;  /* 0x000000ffff41b224 */ /* 0x000fe200078e0a41 */
[C---:B------:R-:W-:Y:S01]  /*6980*/  ISETP.GT.U32.AND P4, PT, R4.reuse, R67, PT ;  /* 0x000000430400720c */ /* 0x040fe20003f84070 */
[----:B------:R-:W-:Y:S01]  /*6990*/  @!P6 IMAD.MOV R63, RZ, RZ, -R63 ;  /* 0x000000ffff3fe224 */ /* 0x000fe200078e0a3f */
[----:B------:R-:W-:Y:S01]  /*69a0*/  ISETP.GT.U32.AND P3, PT, R4, R69, PT ;  /* 0x000000450400720c */ /* 0x000fe20003f64070 */
[----:B------:R-:W-:Y:S01]  /*69b0*/  IMAD.MOV R50, RZ, RZ, -R50 ;  /* 0x000000ffff327224 */ /* 0x000fe200078e0a32 */
[----:B------:R-:W-:Y:S01]  /*69c0*/  ISETP.GE.AND P6, PT, R52, RZ, PT ;  /* 0x000000ff3400720c */ /* 0x000fe20003fc6270 */
[----:B------:R-:W-:-:S04]  /*69d0*/  IMAD.HI.U32 R52, R8, R75, RZ ;  /* 0x0000004b08347227 */ /* 0x000fc800078e00ff */
[C---:B------:R-:W-:Y:S02]  /*69e0*/  IMAD R73, R4.reuse, R50, R73 ;  /* 0x0000003204497224 */ /* 0x040fe400078e0249 */
[----:B------:R-:W-:Y:S02]  /*69f0*/  VIADD R56, R9, 0x50 ;  /* 0x0000005009387836 */ /* 0x000fe40000000000 */
[----:B------:R-:W-:Y:S01]  /*6a00*/  @!P4 IMAD.IADD R67, R67, 0x1, -R4 ;  /* 0x000000014343c824 */ /* 0x000fe200078e0a04 */
[C---:B------:R-:W-:Y:S01]  /*6a10*/  ISETP.GT.U32.AND P4, PT, R4.reuse, R71, PT ;  /* 0x000000470400720c */ /* 0x040fe20003f84070 */
[----:B------:R-:W-:Y:S01]  /*6a20*/  IMAD.MOV R52, RZ, RZ, -R52 ;  /* 0x000000ffff347224 */ /* 0x000fe200078e0a34 */
[----:B------:R-:W-:Y:S01]  /*6a30*/  IABS R77, R56 ;  /* 0x00000038004d7213 */ /* 0x000fe20000000000 */
[----:B------:R-:W-:Y:S01]  /*6a40*/  @!P2 IMAD.MOV R67, RZ, RZ, -R67 ;  /* 0x000000ffff43a224 */ /* 0x000fe200078e0a43 */
[C---:B------:R-:W-:Y:S01]  /*6a50*/  ISETP.GT.U32.AND P2, PT, R4.reuse, R73, PT ;  /* 0x000000490400720c */ /* 0x040fe20003f44070 */
[----:B------:R-:W-:-:S02]  /*6a60*/  IMAD R75, R4, R52, R75 ;  /* 0x00000034044b7224 */ /* 0x000fc400078e024b */
[--C-:B------:R-:W-:Y:S02]  /*6a70*/  @!P3 IMAD.IADD R69, R69, 0x1, -R4.reuse ;  /* 0x000000014545b824 */ /* 0x100fe400078e0a04 */
[----:B------:R-:W-:Y:S02]  /*6a80*/  VIADD R54, R9, 0x48 ;  /* 0x0000004809367836 */ /* 0x000fe40000000000 */
[----:B------:R-:W-:Y:S01]  /*6a90*/  IMAD.HI.U32 R46, R8, R77, RZ ;  /* 0x0000004d082e7227 */ /* 0x000fe200078e00ff */
[C---:B------:R-:W-:Y:S02]  /*6aa0*/  ISETP.GT.U32.AND P3, PT, R4.reuse, R69, PT ;  /* 0x000000450400720c */ /* 0x040fe40003f64070 */
[----:B------:R-:W-:Y:S01]  /*6ab0*/  IABS R79, R54 ;  /* 0x00000036004f7213 */ /* 0x000fe20000000000 */
[----:B------:R-:W-:Y:S01]  /*6ac0*/  @!P4 IMAD.IADD R71, R71, 0x1, -R4 ;  /* 0x000000014747c824 */ /* 0x000fe200078e0a04 */
[----:B------:R-:W-:Y:S01]  /*6ad0*/  ISETP.GT.U32.AND P4, PT, R4, R75, PT ;  /* 0x0000004b0400720c */ /* 0x000fe20003f84070 */
[----:B------:R-:W-:-:S02]  /*6ae0*/  IMAD.MOV R46, RZ, RZ, -R46 ;  /* 0x000000ffff2e7224 */ /* 0x000fc400078e0a2e */
[----:B------:R-:W-:Y:S01]  /*6af0*/  @!P2 IMAD.IADD R73, R73, 0x1, -R4 ;  /* 0x000000014949a824 */ /* 0x000fe200078e0a04 */
[C---:B------:R-:W-:Y:S01]  /*6b00*/  ISETP.GT.U32.AND P2, PT, R4.reuse, R71, PT ;  /* 0x000000470400720c */ /* 0x040fe20003f44070 */
[----:B------:R-:W-:Y:S02]  /*6b10*/  IMAD R77, R4, R46, R77 ;  /* 0x0000002e044d7224 */ /* 0x000fe400078e024d */
[----:B------:R-:W-:Y:S02]  /*6b20*/  VIADD R58, R9, 0x40 ;  /* 0x00000040093a7836 */ /* 0x000fe40000000000 */
[----:B------:R-:W-:-:S03]  /*6b30*/  IMAD.HI.U32 R46, R8, R79, RZ ;  /* 0x0000004f082e7227 */ /* 0x000fc600078e00ff */
[----:B------:R-:W-:Y:S01]  /*6b40*/  IABS R81, R58 ;  /* 0x0000003a00517213 */ /* 0x000fe20000000000 */
[----:B------:R-:W-:Y:S02]  /*6b50*/  VIADD R60, R9, 0x38 ;  /* 0x00000038093c7836 */ /* 0x000fe40000000000 */
[--C-:B------:R-:W-:Y:S01]  /*6b60*/  @!P3 IMAD.IADD R69, R69, 0x1, -R4.reuse ;  /* 0x000000014545b824 */ /* 0x100fe200078e0a04 */
[----:B------:R-:W-:Y:S01]  /*6b70*/  ISETP.GE.AND P3, PT, R9, RZ, PT ;  /* 0x000000ff0900720c */ /* 0x000fe20003f66270 */
[----:B------:R-:W-:Y:S01]  /*6b80*/  @!P4 IMAD.IADD R75, R75, 0x1, -R4 ;  /* 0x000000014b4bc824 */ /* 0x000fe200078e0a04 */
[C---:B------:R-:W-:Y:S01]  /*6b90*/  ISETP.GT.U32.AND P4, PT, R4.reuse, R73, PT ;  /* 0x000000490400720c */ /* 0x040fe20003f84070 */
[----:B------:R-:W-:Y:S01]  /*6ba0*/  IMAD.MOV R46, RZ, RZ, -R46 ;  /* 0x000000ffff2e7224 */ /* 0x000fe200078e0a2e */
[----:B------:R-:W-:Y:S01]  /*6bb0*/  IABS R83, R60 ;  /* 0x0000003c00537213 */ /* 0x000fe20000000000 */
[----:B------:R-:W-:Y:S01]  /*6bc0*/  @!P1 IMAD.MOV R69, RZ, RZ, -R69 ;  /* 0x000000ffff459224 */ /* 0x000fe200078e0a45 */
[C---:B------:R-:W-:Y:S01]  /*6bd0*/  ISETP.GT.U32.AND P1, PT, R4.reuse, R75, PT ;  /* 0x0000004b0400720c */ /* 0x040fe20003f24070 */
[----:B------:R-:W-:-:S02]  /*6be0*/  IMAD R79, R4, R46, R79 ;  /* 0x0000002e044f7224 */ /* 0x000fc400078e024f */
[----:B------:R-:W-:-:S04]  /*6bf0*/  IMAD.HI.U32 R46, R8, R81, RZ ;  /* 0x00000051082e7227 */ /* 0x000fc800078e00ff */
[----:B------:R-:W-:Y:S02]  /*6c00*/  VIADD R64, R9, 0x28 ;  /* 0x0000002809407836 */ /* 0x000fe40000000000 */
[----:B------:R-:W-:Y:S01]  /*6c10*/  @!P2 IMAD.IADD R71, R71, 0x1, -R4 ;  /* 0x000000014747a824 */ /* 0x000fe200078e0a04 */
[----:B------:R-:W-:Y:S01]  /*6c20*/  ISETP.GT.U32.AND P2, PT, R4, R77, PT ;  /* 0x0000004d0400720c */ /* 0x000fe20003f44070 */
[----:B------:R-:W-:Y:S01]  /*6c30*/  VIADD R62, R9, 0x30 ;  /* 0x00000030093e7836 */ /* 0x000fe20000000000 */
[----:B------:R-:W-:Y:S01]  /*6c40*/  IABS R87, R64 ;  /* 0x0000004000577213 */ /* 0x000fe20000000000 */
[----:B------:R-:W-:-:S03]  /*6c50*/  IMAD.HI.U32 R48, R8, R83, RZ ;  /* 0x0000005308307227 */ /* 0x000fc600078e00ff */
[----:B------:R-:W-:Y:S01]  /*6c60*/  IABS R85, R62 ;  /* 0x0000003e00557213 */ /* 0x000fe20000000000 */
[----:B------:R-:W-:Y:S02]  /*6c70*/  IMAD.MOV R46, RZ, RZ, -R46 ;  /* 0x000000ffff2e7224 */ /* 0x000fe400078e0a2e */
[----:B------:R-:W-:Y:S02]  /*6c80*/  IMAD.MOV R48, RZ, RZ, -R48 ;  /* 0x000000ffff307224 */ /* 0x000fe400078e0a30 */
[----:B------:R-:W-:Y:S02]  /*6c90*/  IMAD R81, R4, R46, R81 ;  /* 0x0000002e04517224 */ /* 0x000fe400078e0251 */
[----:B------:R-:W-:-:S04]  /*6ca0*/  IMAD.HI.U32 R52, R8, R87, RZ ;  /* 0x0000005708347227 */ /* 0x000fc800078e00ff */
[--C-:B------:R-:W-:Y:S01]  /*6cb0*/  @!P4 IMAD.IADD R73, R73, 0x1, -R4.reuse ;  /* 0x000000014949c824 */ /* 0x100fe200078e0a04 */
[C---:B------:R-:W-:Y:S01]  /*6cc0*/  ISETP.GT.U32.AND P4, PT, R4.reuse, R79, PT ;  /* 0x0000004f0400720c */ /* 0x040fe20003f84070 */
[C---:B------:R-:W-:Y:S02]  /*6cd0*/  IMAD R83, R4.reuse, R48, R83 ;  /* 0x0000003004537224 */ /* 0x040fe400078e0253 */
[----:B------:R-:W-:Y:S01]  /*6ce0*/  @!P1 IMAD.IADD R75, R75, 0x1, -R4 ;  /* 0x000000014b4b9824 */ /* 0x000fe200078e0a04 */
[----:B------:R-:W-:Y:S01]  /*6cf0*/  ISETP.GT.U32.AND P1, PT, R4, R81, PT ;  /* 0x000000510400720c */ /* 0x000fe20003f24070 */
[----:B------:R-:W-:-:S04]  /*6d00*/  IMAD.HI.U32 R50, R8, R85, RZ ;  /* 0x0000005508327227 */ /* 0x000fc800078e00ff */
[----:B------:R-:W-:Y:S02]  /*6d10*/  IMAD.MOV R52, RZ, RZ, -R52 ;  /* 0x000000ffff347224 */ /* 0x000fe400078e0a34 */
[----:B------:R-:W-:Y:S01]  /*6d20*/  @!P2 IMAD.IADD R77, R77, 0x1, -R4 ;  /* 0x000000014d4da824 */ /* 0x000fe200078e0a04 */
[C---:B------:R-:W-:Y:S01]  /*6d30*/  ISETP.GT.U32.AND P2, PT, R4.reuse, R83, PT ;  /* 0x000000530400720c */ /* 0x040fe20003f44070 */
[----:B------:R-:W-:Y:S02]  /*6d40*/  IMAD.MOV R50, RZ, RZ, -R50 ;  /* 0x000000ffff327224 */ /* 0x000fe400078e0a32 */
[C---:B------:R-:W-:Y:S02]  /*6d50*/  IMAD R87, R4.reuse, R52, R87 ;  /* 0x0000003404577224 */ /* 0x040fe400078e0257 */
[----:B------:R-:W-:Y:S02]  /*6d60*/  VIADD R52, R9, 0x20 ;  /* 0x0000002009347836 */ /* 0x000fe40000000000 */
[----:B------:R-:W-:-:S02]  /*6d70*/  IMAD R85, R4, R50, R85 ;  /* 0x0000003204557224 */ /* 0x000fc400078e0255 */
[C---:B------:R-:W-:Y:S01]  /*6d80*/  VIADD R66, R9.reuse, 0x18 ;  /* 0x0000001809427836 */ /* 0x040fe20000000000 */
[----:B------:R-:W-:Y:S01]  /*6d90*/  IABS R89, R52 ;  /* 0x0000003400597213 */ /* 0x000fe20000000000 */
[----:B------:R-:W-:Y:S02]  /*6da0*/  VIADD R68, R9, 0x10 ;  /* 0x0000001009447836 */ /* 0x000fe40000000000 */
[--C-:B------:R-:W-:Y:S01]  /*6db0*/  @!P4 IMAD.IADD R79, R79, 0x1, -R4.reuse ;  /* 0x000000014f4fc824 */ /* 0x100fe200078e0a04 */
[----:B------:R-:W-:Y:S01]  /*6dc0*/  IABS R91, R66 ;  /* 0x00000042005b7213 */ /* 0x000fe20000000000 */
[----:B------:R-:W-:Y:S01]  /*6dd0*/  @!P1 IMAD.IADD R81, R81, 0x1, -R4 ;  /* 0x0000000151519824 */ /* 0x000fe200078e0a04 */
[----:B------:R-:W-:Y:S01]  /*6de0*/  ISETP.GT.U32.AND P4, PT, R4, R85, PT ;  /* 0x000000550400720c */ /* 0x000fe20003f84070 */
[----:B------:R-:W-:Y:S01]  /*6df0*/  VIADD R70, R9, 0x8 ;  /* 0x0000000809467836 */ /* 0x000fe20000000000 */
[----:B------:R-:W-:Y:S01]  /*6e00*/  IABS R93, R68 ;  /* 0x00000044005d7213 */ /* 0x000fe20000000000 */
[----:B------:R-:W-:Y:S01]  /*6e10*/  IMAD.HI.U32 R9, R8, R89, RZ ;  /* 0x0000005908097227 */ /* 0x000fe200078e00ff */
[----:B------:R-:W-:-:S02]  /*6e20*/  ISETP.GT.U32.AND P1, PT, R4, R87, PT ;  /* 0x000000570400720c */ /* 0x000fc40003f24070 */
[----:B------:R-:W-:Y:S01]  /*6e30*/  IABS R95, R70 ;  /* 0x00000046005f7213 */ /* 0x000fe20000000000 */
[----:B------:R-:W-:Y:S01]  /*6e40*/  @!P2 IMAD.IADD R83, R83, 0x1, -R4 ;  /* 0x000000015353a824 */ /* 0x000fe200078e0a04 */
[C---:B------:R-:W-:Y:S01]  /*6e50*/  ISETP.GT.U32.AND P2, PT, R4.reuse, R81, PT ;  /* 0x000000510400720c */ /* 0x040fe20003f44070 */
[----:B------:R-:W-:Y:S01]  /*6e60*/  @!P0 IMAD.MOV R71, RZ, RZ, -R71 ;  /* 0x000000ffff478224 */ /* 0x000fe200078e0a47 */
[C---:B------:R-:W-:Y:S01]  /*6e70*/  ISETP.GT.U32.AND P0, PT, R4.reuse, R77, PT ;  /* 0x0000004d0400720c */ /* 0x040fe20003f04070 */
[----:B------:R-:W-:Y:S01]  /*6e80*/  @!P5 IMAD.MOV R73, RZ, RZ, -R73 ;  /* 0x000000ffff49d224 */ /* 0x000fe200078e0a49 */
[----:B------:R-:W-:Y:S01]  /*6e90*/  ISETP.GT.U32.AND P5, PT, R4, R79, PT ;  /* 0x0000004f0400720c */ /* 0x000fe20003fa4070 */
[----:B------:R-:W-:-:S04]  /*6ea0*/  IMAD.HI.U32 R46, R8, R91, RZ ;  /* 0x0000005b082e7227 */ /* 0x000fc800078e00ff */
[----:B------:R-:W-:-:S04]  /*6eb0*/  IMAD.HI.U32 R48, R8, R93, RZ ;  /* 0x0000005d08307227 */ /* 0x000fc800078e00ff */
[----:B------:R-:W-:Y:S02]  /*6ec0*/  IMAD.MOV R9, RZ, RZ, -R9 ;  /* 0x000000ffff097224 */ /* 0x000fe400078e0a09 */
[----:B------:R-:W-:Y:S02]  /*6ed0*/  IMAD.MOV R46, RZ, RZ, -R46 ;  /* 0x000000ffff2e7224 */ /* 0x000fe400078e0a2e */
[----:B------:R-:W-:Y:S02]  /*6ee0*/  IMAD.MOV R48, RZ, RZ, -R48 ;  /* 0x000000ffff307224 */ /* 0x000fe400078e0a30 */
[C---:B------:R-:W-:Y:S02]  /*6ef0*/  IMAD R9, R4.reuse, R9, R89 ;  /* 0x0000000904097224 */ /* 0x040fe400078e0259 */
[C---:B------:R-:W-:Y:S01]  /*6f00*/  IMAD R89, R4.reuse, R46, R91 ;  /* 0x0000002e04597224 */ /* 0x040fe200078e025b */
[----:B------:R-:W-:Y:S01]  /*6f10*/  SHF.R.S32.HI R46, RZ, 0x2, R153 ;  /* 0x00000002ff2e7819 */ /* 0x000fe20000011499 */
[--C-:B------:R-:W-:Y:S01]  /*6f20*/  @!P4 IMAD.IADD R85, R85, 0x1, -R4.reuse ;  /* 0x000000015555c824 */ /* 0x100fe200078e0a04 */
[C---:B------:R-:W-:Y:S01]  /*6f30*/  ISETP.GT.U32.AND P4, PT, R4.reuse, R83, PT ;  /* 0x000000530400720c */ /* 0x040fe20003f84070 */
[----:B------:R-:W-:Y:S01]  /*6f40*/  IMAD R91, R4, R48, R93 ;  /* 0x00000030045b7224 */ /* 0x000fe200078e025d */
[----:B------:R-:W-:Y:S01]  /*6f50*/  SGXT R46, R46, 0x1 ;  /* 0x000000012e2e781a */ /* 0x000fe20000000200 */
[----:B------:R-:W-:-:S02]  /*6f60*/  @!P1 IMAD.IADD R87, R87, 0x1, -R4 ;  /* 0x0000000157579824 */ /* 0x000fc400078e0a04 */
[----:B------:R-:W-:-:S03]  /*6f70*/  IMAD.HI.U32 R50, R8, R95, RZ ;  /* 0x0000005f08327227 */ /* 0x000fc600078e00ff */
[C---:B------:R-:W-:Y:S01]  /*6f80*/  ISETP.GT.U32.AND P1, PT, R4.reuse, R87, PT ;  /* 0x000000570400720c */ /* 0x040fe20003f24070 */
[----:B------:R-:W-:Y:S01]  /*6f90*/  @!P6 IMAD.MOV R75, RZ, RZ, -R75 ;  /* 0x000000ffff4be224 */ /* 0x000fe200078e0a4b */
[C---:B------:R-:W-:Y:S01]  /*6fa0*/  ISETP.GT.U32.AND P6, PT, R4.reuse, R85, PT ;  /* 0x000000550400720c */ /* 0x040fe20003fc4070 */
[--C-:B------:R-:W-:Y:S01]  /*6fb0*/  @!P0 IMAD.IADD R77, R77, 0x1, -R4.reuse ;  /* 0x000000014d4d8824 */ /* 0x100fe200078e0a04 */
[C---:B------:R-:W-:Y:S01]  /*6fc0*/  ISETP.GT.U32.AND P0, PT, R4.reuse, R9, PT ;  /* 0x000000090400720c */ /* 0x040fe20003f04070 */
[--C-:B------:R-:W-:Y:S01]  /*6fd0*/  @!P5 IMAD.IADD R79, R79, 0x1, -R4.reuse ;  /* 0x000000014f4fd824 */ /* 0x100fe200078e0a04 */
[C---:B------:R-:W-:Y:S01]  /*6fe0*/  ISETP.GT.U32.AND P5, PT, R4.reuse, R89, PT ;  /* 0x000000590400720c */ /* 0x040fe20003fa4070 */
[----:B------:R-:W-:Y:S01]  /*6ff0*/  @!P2 IMAD.IADD R81, R81, 0x1, -R4 ;  /* 0x000000015151a824 */ /* 0x000fe200078e0a04 */
[----:B------:R-:W-:Y:S01]  /*7000*/  ISETP.GT.U32.AND P2, PT, R4, R91, PT ;  /* 0x0000005b0400720c */ /* 0x000fe20003f44070 */
[----:B------:R-:W-:-:S04]  /*7010*/  IMAD.HI.U32 R8, R8, R97, RZ ;  /* 0x0000006108087227 */ /* 0x000fc800078e00ff */
[----:B------:R-:W-:Y:S02]  /*7020*/  IMAD.MOV R50, RZ, RZ, -R50 ;  /* 0x000000ffff327224 */ /* 0x000fe400078e0a32 */
[----:B------:R-:W-:Y:S02]  /*7030*/  IMAD.MOV R8, RZ, RZ, -R8 ;  /* 0x000000ffff087224 */ /* 0x000fe400078e0a08 */
[C---:B------:R-:W-:Y:S02]  /*7040*/  IMAD R93, R4.reuse, R50, R95 ;  /* 0x00000032045d7224 */ /* 0x040fe400078e025f */
[C---:B------:R-:W-:Y:S01]  /*7050*/  IMAD R95, R4.reuse, R8, R97 ;  /* 0x00000008045f7224 */ /* 0x040fe200078e0261 */
[----:B------:R-:W-:Y:S01]  /*7060*/  SHF.R.U32.HI R8, RZ, 0x5, R153 ;  /* 0x00000005ff087819 */ /* 0x000fe20000011699 */
[--C-:B------:R-:W-:Y:S01]  /*7070*/  @!P4 IMAD.IADD R83, R83, 0x1, -R4.reuse ;  /* 0x000000015353c824 */ /* 0x100fe200078e0a04 */
[C---:B------:R-:W-:Y:S01]  /*7080*/  ISETP.GT.U32.AND P4, PT, R4.reuse, R93, PT ;  /* 0x0000005d0400720c */ /* 0x040fe20003f84070 */
[--C-:B------:R-:W-:Y:S01]  /*7090*/  @!P6 IMAD.IADD R85, R85, 0x1, -R4.reuse ;  /* 0x000000015555e824 */ /* 0x100fe200078e0a04 */
[----:B------:R-:W-:Y:S01]  /*70a0*/  ISETP.GT.U32.AND P6, PT, R4, R95, PT ;  /* 0x0000005f0400720c */ /* 0x000fe20003fc4070 */
[--C-:B------:R-:W-:Y:S01]  /*70b0*/  @!P1 IMAD.IADD R87, R87, 0x1, -R4.reuse ;  /* 0x0000000157579824 */ /* 0x100fe200078e0a04 */
[----:B------:R-:W-:Y:S01]  /*70c0*/  ISETP.GE.AND P1, PT, R56, RZ, PT ;  /* 0x000000ff3800720c */ /* 0x000fe20003f26270 */
[--C-:B------:R-:W-:Y:S01]  /*70d0*/  @!P0 IMAD.IADD R9, R9, 0x1, -R4.reuse ;  /* 0x0000000109098824 */ /* 0x100fe200078e0a04 */
[----:B------:R-:W-:Y:S01]  /*70e0*/  ISETP.GE.AND P0, PT, R54, RZ, PT ;  /* 0x000000ff3600720c */ /* 0x000fe20003f06270 */
[--C-:B------:R-:W-:Y:S01]  /*70f0*/  @!P5 IMAD.IADD R89, R89, 0x1, -R4.reuse ;  /* 0x000000015959d824 */ /* 0x100fe200078e0a04 */
[----:B------:R-:W-:Y:S01]  /*7100*/  ISETP.GE.AND P5, PT, R58, RZ, PT ;  /* 0x000000ff3a00720c */ /* 0x000fe20003fa6270 */
[--C-:B------:R-:W-:Y:S01]  /*7110*/  @!P2 IMAD.IADD R91, R91, 0x1, -R4.reuse ;  /* 0x000000015b5ba824 */ /* 0x100fe200078e0a04 */
[----:B------:R-:W-:Y:S01]  /*7120*/  ISETP.GE.AND P2, PT, R60, RZ, PT ;  /* 0x000000ff3c00720c */ /* 0x000fe20003f46270 */
[----:B------:R-:W-:Y:S01]  /*7130*/  IMAD R226, R226, UR7, RZ ;  /* 0x00000007e2e27c24 */ /* 0x000fe2000f8e02ff */
[----:B------:R-:W-:Y:S01]  /*7140*/  LOP3.LUT R97, R46, 0x90, RZ, 0xc0, !PT ;  /* 0x000000902e617812 */ /* 0x000fe200078ec0ff */
[--C-:B------:R-:W-:Y:S01]  /*7150*/  @!P4 IMAD.IADD R93, R93, 0x1, -R4.reuse ;  /* 0x000000015d5dc824 */ /* 0x100fe200078e0a04 */
[----:B------:R-:W-:Y:S01]  /*7160*/  ISETP.GE.AND P4, PT, R62, RZ, PT ;  /* 0x000000ff3e00720c */ /* 0x000fe20003f86270 */
[----:B------:R-:W-:Y:S01]  /*7170*/  @!P6 IMAD.IADD R95, R95, 0x1, -R4 ;  /* 0x000000015f5fe824 */ /* 0x000fe200078e0a04 */
[----:B------:R-:W-:Y:S01]  /*7180*/  R2UR UR20, R8 ;  /* 0x00000000081472ca */ /* 0x000fe200000e0000 */
[----:B------:R-:W-:Y:S01]  /*7190*/  @!P1 IMAD.MOV R77, RZ, RZ, -R77 ;  /* 0x000000ffff4d9224 */ /* 0x000fe200078e0a4d */
[C---:B------:R-:W-:Y:S01]  /*71a0*/  ISETP.GT.U32.AND P1, PT, R4.reuse, R9, PT ;  /* 0x000000090400720c */ /* 0x040fe20003f24070 */
[----:B------:R-:W-:Y:S01]  /*71b0*/  @!P0 IMAD.MOV R79, RZ, RZ, -R79 ;  /* 0x000000ffff4f8224 */ /* 0x000fe200078e0a4f */
[C---:B------:R-:W-:Y:S01]  /*71c0*/  ISETP.GT.U32.AND P0, PT, R4.reuse, R89, PT ;  /* 0x000000590400720c */ /* 0x040fe20003f04070 */
[----:B------:R-:W-:Y:S01]  /*71d0*/  @!P5 IMAD.MOV R81, RZ, RZ, -R81 ;  /* 0x000000ffff51d224 */ /* 0x000fe200078e0a51 */
[C---:B------:R-:W-:Y:S01]  /*71e0*/  ISETP.GT.U32.AND P5, PT, R4.reuse, R91, PT ;  /* 0x0000005b0400720c */ /* 0x040fe20003fa4070 */
[----:B------:R-:W-:Y:S01]  /*71f0*/  @!P2 IMAD.MOV R83, RZ, RZ, -R83 ;  /* 0x000000ffff53a224 */ /* 0x000fe200078e0a53 */
[C---:B------:R-:W-:Y:S01]  /*7200*/  ISETP.GT.U32.AND P2, PT, R4.reuse, R93, PT ;  /* 0x0000005d0400720c */ /* 0x040fe20003f44070 */
[----:B------:R-:W-:Y:S01]  /*7210*/  IMAD.SHL.U32 R8, R153, 0x20, RZ ;  /* 0x0000002099087824 */ /* 0x000fe200078e00ff */
[----:B------:R-:W-:Y:S01]  /*7220*/  ISETP.GT.U32.AND P6, PT, R4, R95, PT ;  /* 0x0000005f0400720c */ /* 0x000fe20003fc4070 */
[----:B------:R-:W-:Y:S01]  /*7230*/  @!P4 IMAD.MOV R85, RZ, RZ, -R85 ;  /* 0x000000ffff55c224 */ /* 0x000fe200078e0a55 */
[----:B------:R-:W-:Y:S01]  /*7240*/  ISETP.GE.AND P4, PT, R64, RZ, PT ;  /* 0x000000ff4000720c */ /* 0x000fe20003f86270 */
[----:B------:R-:W-:Y:S01]  /*7250*/  IMAD R225, R225, UR7, RZ ;  /* 0x00000007e1e17c24 */ /* 0x000fe2000f8e02ff */
[----:B------:R-:W-:Y:S01]  /*7260*/  LOP3.LUT R152, R97, 0x1f60, R8, 0xf8, !PT ;  /* 0x00001f6061987812 */ /* 0x000fe200078ef808 */
        /* <DEDUP_REMOVED lines=8> */
[----:B------:R-:W-:Y:S01]  /*72f0*/  @!P6 IMAD.IADD R95, R95, 0x1, -R4 ;  /* 0x000000015f5fe824 */ /* 0x000fe200078e0a04 */
[----:B------:R-:W-:Y:S01]  /*7300*/  ISETP.NE.AND P6, PT, R3, RZ, PT ;  /* 0x000000ff0300720c */ /* 0x000fe20003fc5270 */
[----:B------:R-:W-:Y:S01]  /*7310*/  @!P4 IMAD.MOV R87, RZ, RZ, -R87 ;  /* 0x000000ffff57c224 */ /* 0x000fe200078e0a57 */
[----:B------:R-:W-:Y:S01]  /*7320*/  LOP3.LUT R3, RZ, R3, RZ, 0x33, !PT ;  /* 0x00000003ff037212 */ /* 0x000fe200078e33ff */
[----:B------:R-:W-:Y:S01]  /*7330*/  @!P3 IMAD.MOV R95, RZ, RZ, -R95 ;  /* 0x000000ffff5fb224 */ /* 0x000fe200078e0a5f */
[----:B------:R-:W-:Y:S01]  /*7340*/  SHF.R.S32.HI R128, RZ, 0x1f, R226 ;  /* 0x0000001fff807819 */ /* 0x000fe200000114e2 */
[----:B------:R-:W-:Y:S01]  /*7350*/  @!P1 IMAD.MOV R9, RZ, RZ, -R9 ;  /* 0x000000ffff099224 */ /* 0x000fe200078e0a09 */
[C---:B------:R-:W-:Y:S01]  /*7360*/  SEL R0, R3.reuse, R0, !P6 ;  /* 0x0000000003007207 */ /* 0x040fe20007000000 */
[----:B------:R-:W-:Y:S01]  /*7370*/  @!P0 IMAD.MOV R89, RZ, RZ, -R89 ;  /* 0x000000ffff598224 */ /* 0x000fe200078e0a59 */
[C---:B------:R-:W-:Y:S01]  /*7380*/  SEL R2, R3.reuse, R2, !P6 ;  /* 0x0000000203027207 */ /* 0x040fe20007000000 */
[----:B------:R-:W-:Y:S01]  /*7390*/  @!P5 IMAD.MOV R91, RZ, RZ, -R91 ;  /* 0x000000ffff5bd224 */ /* 0x000fe200078e0a5b */
[C---:B------:R-:W-:Y:S01]  /*73a0*/  SEL R13, R3.reuse, R13, !P6 ;  /* 0x0000000d030d7207 */ /* 0x040fe20007000000 */
[----:B------:R-:W-:Y:S01]  /*73b0*/  @!P2 IMAD.MOV R93, RZ, RZ, -R93 ;  /* 0x000000ffff5da224 */ /* 0x000fe200078e0a5d */
[C---:B------:R-:W-:Y:S01]  /*73c0*/  SEL R12, R3.reuse, R12, !P6 ;  /* 0x0000000c030c7207 */ /* 0x040fe20007000000 */
[----:B------:R-:W-:Y:S01]  /*73d0*/  IMAD R228, R0, UR5, RZ ;  /* 0x0000000500e47c24 */ /* 0x000fe2000f8e02ff */
[C---:B------:R-:W-:Y:S01]  /*73e0*/  SEL R11, R3.reuse, R11, !P6 ;  /* 0x0000000b030b7207 */ /* 0x040fe20007000000 */
[----:B------:R-:W-:Y:S01]  /*73f0*/  IMAD R230, R2, UR5, RZ ;  /* 0x0000000502e67c24 */ /* 0x000fe2000f8e02ff */
[----:B------:R-:W-:Y:S01]  /*7400*/  SEL R15, R3, R15, !P6 ;  /* 0x0000000f030f7207 */ /* 0x000fe20007000000 */
[----:B------:R-:W-:Y:S01]  /*7410*/  IMAD R13, R13, UR5, RZ ;  /* 0x000000050d0d7c24 */ /* 0x000fe2000f8e02ff */
[C---:B------:R-:W-:Y:S01]  /*7420*/  SEL R10, R3.reuse, R10, !P6 ;  /* 0x0000000a030a7207 */ /* 0x040fe20007000000 */
[----:B------:R-:W-:Y:S01]  /*7430*/  IMAD R12, R12, UR5, RZ ;  /* 0x000000050c0c7c24 */ /* 0x000fe2000f8e02ff */
[----:B------:R-:W-:Y:S01]  /*7440*/  SEL R14, R3, R14, !P6 ;  /* 0x0000000e030e7207 */ /* 0x000fe20007000000 */
[----:B------:R-:W-:Y:S01]  /*7450*/  IMAD R11, R11, UR5, RZ ;  /* 0x000000050b0b7c24 */ /* 0x000fe2000f8e02ff */
[----:B------:R-:W-:Y:S01]  /*7460*/  SEL R17, R3, R17, !P6 ;  /* 0x0000001103117207 */ /* 0x000fe20007000000 */
[----:B------:R-:W-:Y:S01]  /*7470*/  IMAD R15, R15, UR5, RZ ;  /* 0x000000050f0f7c24 */ /* 0x000fe2000f8e02ff */
        /* <DEDUP_REMOVED lines=8> */
[C---:B------:R-:W-:Y:S01]  /*7500*/  SEL R22, R3.reuse, R22, !P6 ;  /* 0x0000001603167207 */ /* 0x040fe20007000000 */
[----:B------:R-:W-:Y:S01]  /*7510*/  IMAD R18, R18, UR5, RZ ;  /* 0x0000000512127c24 */ /* 0x000fe2000f8e02ff */
[C---:B------:R-:W-:Y:S01]  /*7520*/  SEL R21, R3.reuse, R21, !P6 ;  /* 0x0000001503157207 */ /* 0x040fe20007000000 */
        /* <DEDUP_REMOVED lines=99> */
[----:B------:R-:W-:Y:S01]  /*7b60*/  SHF.R.S32.HI R227, RZ, 0x1f, R228 ;  /* 0x0000001fffe37819 */ /* 0x000fe200000114e4 */
[----:B------:R-:W-:Y:S01]  /*7b70*/  IMAD R3, R91, UR5, RZ ;  /* 0x000000055b037c24 */ /* 0x000fe2000f8e02ff */
[----:B------:R-:W-:Y:S01]  /*7b80*/  IADD3 R228, P6, R228, UR10, RZ ;  /* 0x0000000ae4e47c10 */ /* 0x000fe2000ffde0ff */
[----:B------:R-:W-:Y:S01]  /*7b90*/  IMAD R2, R93, UR5, RZ ;  /* 0x000000055d027c24 */ /* 0x000fe2000f8e02ff */
[----:B------:R-:W-:Y:S01]  /*7ba0*/  SHF.R.S32.HI R229, RZ, 0x1f, R230 ;  /* 0x0000001fffe57819 */ /* 0x000fe200000114e6 */
[----:B------:R-:W-:Y:S01]  /*7bb0*/  IMAD R0, R95, UR5, RZ ;  /* 0x000000055f007c24 */ /* 0x000fe2000f8e02ff */
[----:B------:R-:W-:Y:S01]  /*7bc0*/  IADD3 R230, P5, R230, UR10, RZ ;  /* 0x0000000ae6e67c10 */ /* 0x000fe2000ffbe0ff */
[----:B------:R-:W-:Y:S01]  /*7bd0*/  UIADD3 UR5, UR4, 0x4000, URZ ;  /* 0x0000400004057890 */ /* 0x000fe2000fffe03f */
[----:B------:R-:W-:Y:S01]  /*7be0*/  SHF.R.S32.HI R231, RZ, 0x1f, R13 ;  /* 0x0000001fffe77819 */ /* 0x000fe2000001140d */
[----:B------:R-:W-:Y:S01]  /*7bf0*/  UMOV UR7, URZ ;  /* 0x0000003f00077c82 */ /* 0x000fe20008000000 */
[----:B------:R-:W-:Y:S01]  /*7c00*/  IADD3 R232, P3, R13, UR10, RZ ;  /* 0x0000000a0de87c10 */ /* 0x000fe2000ff7e0ff */
[----:B------:R-:W-:Y:S01]  /*7c10*/  USHF.R.U32.HI UR5, URZ, 0x4, UR5 ;  /* 0x000000043f057899 */ /* 0x000fe20008011605 */
[----:B------:R-:W-:-:S02]  /*7c20*/  SHF.R.S32.HI R233, RZ, 0x1f, R12 ;  /* 0x0000001fffe97819 */ /* 0x000fc4000001140c */
[----:B------:R-:W-:Y:S01]  /*7c30*/  IADD3 R234, P2, R12, UR10, RZ ;  /* 0x0000000a0cea7c10 */ /* 0x000fe2000ff5e0ff */
[----:B------:R-:W-:Y:S01]  /*7c40*/  USGXT.U32 UR6, UR5, 0xe ;  /* 0x0000000e0506789a */ /* 0x000fe20008000000 */
[----:B------:R-:W-:Y:S02]  /*7c50*/  SHF.R.S32.HI R235, RZ, 0x1f, R11 ;  /* 0x0000001fffeb7819 */ /* 0x000fe4000001140b */
[----:B------:R-:W-:Y:S02]  /*7c60*/  IADD3 R236, P1, R11, UR10, RZ ;  /* 0x0000000a0bec7c10 */ /* 0x000fe4000ff3e0ff */
[----:B------:R-:W-:Y:S02]  /*7c70*/  SHF.R.S32.HI R239, RZ, 0x1f, R15 ;  /* 0x0000001fffef7819 */ /* 0x000fe4000001140f */
[----:B------:R-:W-:Y:S01]  /*7c80*/  IADD3 R240, P4, R15, UR10, RZ ;  /* 0x0000000a0ff07c10 */ /* 0x000fe2000ff9e0ff */
[----:B------:R-:W-:Y:S01]  /*7c90*/  UMOV UR14, UR6 ;  /* 0x00000006000e7c82 */ /* 0x000fe20008000000 */
[----:B------:R-:W-:-:S02]  /*7ca0*/  IADD3.X R227, R227, UR11, RZ, P6, !PT ;  /* 0x0000000be3e37c10 */ /* 0x000fc4000b7fe4ff */
[----:B------:R-:W-:Y:S02]  /*7cb0*/  SHF.R.S32.HI R237, RZ, 0x1f, R10 ;  /* 0x0000001fffed7819 */ /* 0x000fe4000001140a */
[----:B------:R-:W-:Y:S02]  /*7cc0*/  IADD3 R238, P0, R10, UR10, RZ ;  /* 0x0000000a0aee7c10 */ /* 0x000fe4000ff1e0ff */
[----:B------:R-:W-:Y:S02]  /*7cd0*/  SHF.R.S32.HI R241, RZ, 0x1f, R14 ;  /* 0x0000001ffff17819 */ /* 0x000fe4000001140e */
[----:B------:R-:W-:Y:S02]  /*7ce0*/  IADD3 R242, P6, R14, UR10, RZ ;  /* 0x0000000a0ef27c10 */ /* 0x000fe4000ffde0ff */
[----:B------:R-:W-:Y:S02]  /*7cf0*/  IADD3.X R229, R229, UR11, RZ, P5, !PT ;  /* 0x0000000be5e57c10 */ /* 0x000fe4000affe4ff */
[----:B------:R-:W-:-:S02]  /*7d00*/  SHF.R.S32.HI R243, RZ, 0x1f, R17 ;  /* 0x0000001ffff37819 */ /* 0x000fc40000011411 */
[----:B------:R-:W-:Y:S02]  /*7d10*/  IADD3 R244, P5, R17, UR10, RZ ;  /* 0x0000000a11f47c10 */ /* 0x000fe4000ffbe0ff */
[----:B------:R-:W-:Y:S02]  /*7d20*/  IADD3.X R231, R231, UR11, RZ, P3, !PT ;  /* 0x0000000be7e77c10 */ /* 0x000fe40009ffe4ff */
[----:B------:R-:W-:Y:S02]  /*7d30*/  SHF.R.S32.HI R245, RZ, 0x1f, R16 ;  /* 0x0000001ffff57819 */ /* 0x000fe40000011410 */
[----:B------:R-:W-:Y:S02]  /*7d40*/  IADD3 R246, P3, R16, UR10, RZ ;  /* 0x0000000a10f67c10 */ /* 0x000fe4000ff7e0ff */
[----:B------:R-:W-:Y:S02]  /*7d50*/  IADD3.X R233, R233, UR11, RZ, P2, !PT ;  /* 0x0000000be9e97c10 */ /* 0x000fe400097fe4ff */
[----:B------:R-:W-:-:S02]  /*7d60*/  SHF.R.S32.HI R247, RZ, 0x1f, R18 ;  /* 0x0000001ffff77819 */ /* 0x000fc40000011412 */
[----:B------:R-:W-:Y:S02]  /*7d70*/  IADD3 R248, P2, R18, UR10, RZ ;  /* 0x0000000a12f87c10 */ /* 0x000fe4000ff5e0ff */
[----:B------:R-:W-:Y:S02]  /*7d80*/  IADD3.X R235, R235, UR11, RZ, P1, !PT ;  /* 0x0000000bebeb7c10 */ /* 0x000fe40008ffe4ff */
[----:B------:R-:W-:Y:S02]  /*7d90*/  IADD3.X R239, R239, UR11, RZ, P4, !PT ;  /* 0x0000000befef7c10 */ /* 0x000fe4000a7fe4ff */
[----:B------:R-:W-:Y:S02]  /*7da0*/  SHF.R.S32.HI R249, RZ, 0x1f, R20 ;  /* 0x0000001ffff97819 */ /* 0x000fe40000011414 */
[----:B------:R-:W-:Y:S02]  /*7db0*/  IADD3 R250, P1, R20, UR10, RZ ;  /* 0x0000000a14fa7c10 */ /* 0x000fe4000ff3e0ff */
[----:B------:R-:W-:-:S02]  /*7dc0*/  IADD3.X R237, R237, UR11, RZ, P0, !PT ;  /* 0x0000000beded7c10 */ /* 0x000fc400087fe4ff */
[----:B------:R-:W-:Y:S02]  /*7dd0*/  IADD3 R9, P4, R22, UR10, RZ ;  /* 0x0000000a16097c10 */ /* 0x000fe4000ff9e0ff */
[----:B------:R-:W-:Y:S02]  /*7de0*/  IADD3.X R241, R241, UR11, RZ, P6, !PT ;  /* 0x0000000bf1f17c10 */ /* 0x000fe4000b7fe4ff */
[----:B------:R-:W-:Y:S01]  /*7df0*/  SHF.R.S32.HI R251, RZ, 0x1f, R19 ;  /* 0x0000001ffffb7819 */ /* 0x000fe20000011413 */
[----:B------:R0:W-:Y:S01]  /*7e00*/  STL [R1+0xe04], R9 ;  /* 0x000e040901007387 */ /* 0x0001e20000100800 */
[----:B------:R-:W-:Y:S02]  /*7e10*/  IADD3 R252, P0, R19, UR10, RZ ;  /* 0x0000000a13fc7c10 */ /* 0x000fe4000ff1e0ff */
[----:B------:R-:W-:Y:S02]  /*7e20*/  IADD3 R10, P6, R21, UR10, RZ ;  /* 0x0000000a150a7c10 */ /* 0x000fe4000ffde0ff */
[----:B------:R-:W-:-:S02]  /*7e30*/  IADD3.X R243, R243, UR11, RZ, P5, !PT ;  /* 0x0000000bf3f37c10 */ /* 0x000fc4000affe4ff */
[----:B------:R-:W-:Y:S01]  /*7e40*/  IADD3 R11, P5, R24, UR10, RZ ;  /* 0x0000000a180b7c10 */ /* 0x000fe2000ffbe0ff */
[----:B------:R1:W-:Y:S01]  /*7e50*/  STL [R1+0xe0c], R10 ;  /* 0x000e0c0a01007387 */ /* 0x0003e20000100800 */
[----:B------:R-:W-:Y:S02]  /*7e60*/  IADD3.X R245, R245, UR11, RZ, P3, !PT ;  /* 0x0000000bf5f57c10 */ /* 0x000fe40009ffe4ff */
[----:B------:R-:W-:Y:S01]  /*7e70*/  SHF.R.S32.HI R4, RZ, 0x1f, R22 ;  /* 0x0000001fff047819 */ /* 0x000fe20000011416 */
[----:B------:R2:W-:Y:S01]  /*7e80*/  STL [R1+0xe14], R11 ;  /* 0x000e140b01007387 */ /* 0x0005e20000100800 */
[----:B------:R-:W-:Y:S02]  /*7e90*/  IADD3 R12, P3, R23, UR10, RZ ;  /* 0x0000000a170c7c10 */ /* 0x000fe4000ff7e0ff */
[----:B------:R-:W-:Y:S02]  /*7ea0*/  IADD3.X R247, R247, UR11, RZ, P2, !PT ;  /* 0x0000000bf7f77c10 */ /* 0x000fe400097fe4ff */
[----:B------:R-:W-:Y:S01]  /*7eb0*/  IADD3 R13, P2, R25, UR10, RZ ;  /* 0x0000000a190d7c10 */ /* 0x000fe2000ff5e0ff */
[----:B------:R3:W-:Y:S01]  /*7ec0*/  STL [R1+0xe1c], R12 ;  /* 0x000e1c0c01007387 */ /* 0x0007e20000100800 */
[----:B------:R-:W-:-:S02]  /*7ed0*/  IADD3.X R249, R249, UR11, RZ, P1, !PT ;  /* 0x0000000bf9f97c10 */ /* 0x000fc40008ffe4ff */
[----:B------:R-:W-:Y:S01]  /*7ee0*/  IADD3 R14, P1, R27, UR10, RZ ;  /* 0x0000000a1b0e7c10 */ /* 0x000fe2000ff3e0ff */
[----:B------:R4:W-:Y:S01]  /*7ef0*/  STL [R1+0xe24], R13 ;  /* 0x000e240d01007387 */ /* 0x0009e20000100800 */
[----:B------:R-:W-:Y:S02]  /*7f00*/  IADD3.X R251, R251, UR11, RZ, P0, !PT ;  /* 0x0000000bfbfb7c10 */ /* 0x000fe400087fe4ff */
[----:B------:R-:W-:Y:S01]  /*7f10*/  IADD3 R16, P0, R26, UR10, RZ ;  /* 0x0000000a1a107c10 */ /* 0x000fe2000ff1e0ff */
[----:B------:R-:W-:Y:S01]  /*7f20*/  STL [R1+0xe2c], R14 ;  /* 0x000e2c0e01007387 */ /* 0x000fe20000100800 */
[----:B------:R-:W-:Y:S02]  /*7f30*/  IADD3.X R15, R4, UR11, RZ, P4, !PT ;  /* 0x0000000b040f7c10 */ /* 0x000fe4000a7fe4ff */
[----:B------:R-:W-:Y:S01]  /*7f40*/  SHF.R.S32.HI R8, RZ, 0x1f, R21 ;  /* 0x0000001fff087819 */ /* 0x000fe20000011415 */
[----:B------:R5:W-:Y:S01]  /*7f50*/  STL [R1+0xe34], R16 ;  /* 0x000e341001007387 */ /* 0x000be20000100800 */
[----:B0-----:R-:W-:-:S02]  /*7f60*/  SHF.R.S32.HI R9, RZ, 0x1f, R24 ;  /* 0x0000001fff097819 */ /* 0x001fc40000011418 */
[----:B-1----:R-:W-:Y:S01]  /*7f70*/  SHF.R.S32.HI R10, RZ, 0x1f, R23 ;  /* 0x0000001fff0a7819 */ /* 0x002fe20000011417 */
[----:B------:R0:W-:Y:S01]  /*7f80*/  STL [R1+0xe00], R15 ;  /* 0x000e000f01007387 */ /* 0x0001e20000100800 */
[----:B--2---:R-:W-:Y:S02]  /*7f90*/  SHF.R.S32.HI R11, RZ, 0x1f, R25 ;  /* 0x0000001fff0b7819 */ /* 0x004fe40000011419 */
[----:B------:R-:W-:Y:S02]  /*7fa0*/  CS2R R24, SRZ ;  /* 0x0000000000187805 */ /* 0x000fe4000001ff00 */
[----:B---3--:R-:W-:Y:S02]  /*7fb0*/  SHF.R.S32.HI R12, RZ, 0x1f, R27 ;  /* 0x0000001fff0c7819 */ /* 0x008fe4000001141b */
[----:B----4-:R-:W-:Y:S02]  /*7fc0*/  SHF.R.S32.HI R13, RZ, 0x1f, R26 ;  /* 0x0000001fff0d7819 */ /* 0x010fe4000001141a */
[----:B------:R-:W-:-:S02]  /*7fd0*/  CS2R R26, SRZ ;  /* 0x00000000001a7805 */ /* 0x000fc4000001ff00 */
[----:B-----5:R-:W-:Y:S02]  /*7fe0*/  IADD3 R16, P4, R28, UR10, RZ ;  /* 0x0000000a1c107c10 */ /* 0x020fe4000ff9e0ff */
[----:B------:R-:W-:Y:S02]  /*7ff0*/  SHF.R.S32.HI R14, RZ, 0x1f, R28 ;  /* 0x0000001fff0e7819 */ /* 0x000fe4000001141c */
[----:B0-----:R-:W-:Y:S01]  /*8000*/  IADD3.X R15, R8, UR11, RZ, P6, !PT ;  /* 0x0000000b080f7c10 */ /* 0x001fe2000b7fe4ff */
[----:B------:R0:W-:Y:S01]  /*8010*/  STL [R1+0xe3c], R16 ;  /* 0x000e3c1001007387 */ /* 0x0001e20000100800 */
[----:B------:R-:W-:Y:S02]  /*8020*/  SHF.R.S32.HI R4, RZ, 0x1f, R29 ;  /* 0x0000001fff047819 */ /* 0x000fe4000001141d */
[----:B------:R-:W-:Y:S01]  /*8030*/  SHF.R.S32.HI R8, RZ, 0x1f, R30 ;  /* 0x0000001fff087819 */ /* 0x000fe2000001141e */
[----:B------:R1:W-:Y:S01]  /*8040*/  STL [R1+0xe08], R15 ;  /* 0x000e080f01007387 */ /* 0x0003e20000100800 */
[----:B------:R-:W-:-:S02]  /*8050*/  SHF.R.S32.HI R127, RZ, 0x1f, R225 ;  /* 0x0000001fff7f7819 */ /* 0x000fc400000114e1 */
[----:B0-----:R-:W-:Y:S02]  /*8060*/  IADD3 R16, P6, R29, UR10, RZ ;  /* 0x0000000a1d107c10 */ /* 0x001fe4000ffde0ff */
[----:B------:R-:W-:Y:S02]  /*8070*/  CS2R R28, SRZ ;  /* 0x00000000001c7805 */ /* 0x000fe4000001ff00 */
[----:B-1----:R-:W-:Y:S01]  /*8080*/  IADD3.X R15, R9, UR11, RZ, P5, !PT ;  /* 0x0000000b090f7c10 */ /* 0x002fe2000affe4ff */
[----:B------:R0:W-:Y:S01]  /*8090*/  STL [R1+0xe44], R16 ;  /* 0x000e441001007387 */ /* 0x0001e20000100800 */
[----:B------:R-:W-:-:S03]  /*80a0*/  SHF.R.S32.HI R9, RZ, 0x1f, R31 ;  /* 0x0000001fff097819 */ /* 0x000fc6000001141f */
[----:B------:R1:W-:Y:S01]  /*80b0*/  STL [R1+0xe10], R15 ;  /* 0x000e100f01007387 */ /* 0x0003e20000100800 */
[----:B0-----:R-:W-:Y:S02]  /*80c0*/  IADD3 R16, P5, R30, UR10, RZ ;  /* 0x0000000a1e107c10 */ /* 0x001fe4000ffbe0ff */
[----:B-1----:R-:W-:-:S03]  /*80d0*/  IADD3.X R15, R10, UR11, RZ, P3, !PT ;  /* 0x0000000b0a0f7c10 */ /* 0x002fc60009ffe4ff */
[----:B------:R0:W-:Y:S01]  /*80e0*/  STL [R1+0xe4c], R16 ;  /* 0x000e4c1001007387 */ /* 0x0001e20000100800 */
[----:B------:R-:W-:-:S03]  /*80f0*/  SHF.R.S32.HI R10, RZ, 0x1f, R32 ;  /* 0x0000001fff0a7819 */ /* 0x000fc60000011420 */
[----:B------:R1:W-:Y:S01]  /*8100*/  STL [R1+0xe18], R15 ;  /* 0x000e180f01007387 */ /* 0x0003e20000100800 */
        /* <DEDUP_REMOVED lines=188> */
[----:B------:R-:W-:Y:S02]  /*8cd0*/  IADD3.X R9, R9, UR11, RZ, P4, !PT ;  /* 0x0000000b09097c10 */ /* 0x000fe4000a7fe4ff */
[----:B------:R-:W-:Y:S01]  /*8ce0*/  SHF.R.S32.HI R11, RZ, 0x1f, R85 ;  /* 0x0000001fff0b7819 */ /* 0x000fe20000011455 */
[----:B------:R1:W-:Y:S01]  /*8cf0*/  STL [R1+0xf20], R15 ;  /* 0x000f200f01007387 */ /* 0x0003e20000100800 */
[----:B0-----:R-:W-:-:S02]  /*8d00*/  IADD3 R16, P6, R83, UR10, RZ ;  /* 0x0000000a53107c10 */ /* 0x001fc4000ffde0ff */
        /* <DEDUP_REMOVED lines=22> */
[----:B------:R-:W-:Y:S01]  /*8e70*/  STL [R1+0xf7c], R16 ;  /* 0x000f7c1001007387 */ /* 0x000fe20000100800 */
[----:B------:R-:W-:Y:S02]  /*8e80*/  IADD3 R8, P0, R3, UR10, RZ ;  /* 0x0000000a03087c10 */ /* 0x000fe4000ff1e0ff */
[----:B------:R-:W-:Y:S01]  /*8e90*/  SHF.R.S32.HI R3, RZ, 0x1f, R2 ;  /* 0x0000001fff037819 */ /* 0x000fe20000011402 */
[----:B------:R-:W-:Y:S01]  /*8ea0*/  STL [R1+0xf48], R15 ;  /* 0x000f480f01007387 */ /* 0x000fe20000100800 */
[----:B------:R-:W-:-:S03]  /*8eb0*/  IADD3.X R4, R4, UR11, RZ, P0, !PT ;  /* 0x0000000b04047c10 */ /* 0x000fc600087fe4ff */
[----:B------:R0:W-:Y:S04]  /*8ec0*/  STL [R1+0xf84], R8 ;  /* 0x000f840801007387 */ /* 0x0001e80000100800 */
[----:B------:R1:W-:Y:S01]  /*8ed0*/  STL [R1+0xf50], R9 ;  /* 0x000f500901007387 */ /* 0x0003e20000100800 */
[----:B0-----:R-:W-:Y:S02]  /*8ee0*/  IADD3 R8, P4, R2, UR10, RZ ;  /* 0x0000000a02087c10 */ /* 0x001fe4000ff9e0ff */
[----:B------:R-:W-:Y:S02]  /*8ef0*/  SHF.R.S32.HI R2, RZ, 0x1f, R0 ;  /* 0x0000001fff027819 */ /* 0x000fe40000011400 */
[----:B-1----:R-:W-:Y:S01]  /*8f00*/  IADD3.X R9, R10, UR11, RZ, P6, !PT ;  /* 0x0000000b0a097c10 */ /* 0x002fe2000b7fe4ff */
[----:B------:R0:W-:Y:S01]  /*8f10*/  STL [R1+0xf8c], R8 ;  /* 0x000f8c0801007387 */ /* 0x0001e20000100800 */
[----:B------:R-:W-:-:S03]  /*8f20*/  IADD3.X R3, R3, UR11, RZ, P4, !PT ;  /* 0x0000000b03037c10 */ /* 0x000fc6000a7fe4ff */
[----:B------:R1:W-:Y:S01]  /*8f30*/  STL [R1+0xf58], R9 ;  /* 0x000f580901007387 */ /* 0x0003e20000100800 */
[----:B0-----:R-:W-:Y:S01]  /*8f40*/  IADD3 R8, P6, R0, UR10, RZ ;  /* 0x0000000a00087c10 */ /* 0x001fe2000ffde0ff */
[----:B------:R-:W-:Y:S01]  /*8f50*/  UMOV UR10, 0xfffffe00 ;  /* 0xfffffe00000a7882 */ /* 0x000fe20000000000 */
[----:B------:R-:W-:Y:S02]  /*8f60*/  IADD3.X R0, R11, UR11, RZ, P5, !PT ;  /* 0x0000000b0b007c10 */ /* 0x000fe4000affe4ff */
[----:B-1----:R-:W-:Y:S01]  /*8f70*/  IADD3.X R9, R12, UR11, RZ, P3, !PT ;  /* 0x0000000b0c097c10 */ /* 0x002fe20009ffe4ff */
[----:B------:R0:W-:Y:S04]  /*8f80*/  STL [R1+0xf94], R8 ;  /* 0x000f940801007387 */ /* 0x0001e80000100800 */
[----:B------:R1:W-:Y:S04]  /*8f90*/  STL [R1+0xf60], R0 ;  /* 0x000f600001007387 */ /* 0x0003e80000100800 */
[----:B------:R2:W-:Y:S01]  /*8fa0*/  STL [R1+0xf68], R9 ;  /* 0x000f680901007387 */ /* 0x0005e20000100800 */
[----:B0-----:R-:W-:-:S02]  /*8fb0*/  IADD3.X R8, R13, UR11, RZ, P2, !PT ;  /* 0x0000000b0d087c10 */ /* 0x001fc400097fe4ff */
[----:B-1----:R-:W-:-:S03]  /*8fc0*/  IADD3.X R0, R14, UR11, RZ, P1, !PT ;  /* 0x0000000b0e007c10 */ /* 0x002fc60008ffe4ff */
[----:B------:R-:W-:Y:S01]  /*8fd0*/  STL [R1+0xf70], R8 ;  /* 0x000f700801007387 */ /* 0x000fe20000100800 */
[----:B--2---:R-:W-:-:S03]  /*8fe0*/  LOP3.LUT R9, R153, 0x1f, RZ, 0xc0, !PT ;  /* 0x0000001f99097812 */ /* 0x004fc600078ec0ff */
[----:B------:R0:W-:Y:S04]  /*8ff0*/  STL [R1+0xf78], R0 ;  /* 0x000f780001007387 */ /* 0x0001e80000100800 */
[----:B------:R-:W-:Y:S04]  /*9000*/  STL [R1+0xf80], R4 ;  /* 0x000f800401007387 */ /* 0x000fe80000100800 */
[----:B------:R1:W-:Y:S01]  /*9010*/  STL [R1+0xf88], R3 ;  /* 0x000f880301007387 */ /* 0x0003e20000100800 */
[----:B0-----:R-:W-:Y:S01]  /*9020*/  IADD3.X R0, R2, UR11, RZ, P6, !PT ;  /* 0x0000000b02007c10 */ /* 0x001fe2000b7fe4ff */
[----:B------:R-:W-:Y:S01]  /*9030*/  UMOV UR11, 0x3fffffef ;  /* 0x3fffffef000b7882 */ /* 0x000fe20000000000 */
[----:B------:R-:W0:Y:S01]  /*9040*/  LDC R2, c[0x0][0x238] ;  /* 0x00008e00ff027b82 */ /* 0x000e220000000800 */
[----:B------:R-:W-:-:S02]  /*9050*/  UIADD3.64 UR10, UR6, -UR10, URZ ;  /* 0x8000000a060a7297 */ /* 0x000fc4000fffe03f */
[----:B------:R2:W-:Y:S01]  /*9060*/  STL [R1+0xf90], R0 ;  /* 0x000f900001007387 */ /* 0x0005e20000100800 */
[----:B-1----:R-:W-:-:S03]  /*9070*/  SHF.R.S32.HI R3, RZ, 0x7, R153 ;  /* 0x00000007ff037819 */ /* 0x002fc60000011499 */
[----:B------:R-:W-:Y:S01]  /*9080*/  STL [R1+0xc00], RZ ;  /* 0x000c00ff01007387 */ /* 0x000fe20000100800 */
[----:B------:R-:W-:-:S03]  /*9090*/  SGXT R3, R3, 0x1 ;  /* 0x000000010303781a */ /* 0x000fc60000000200 */
[----:B------:R-:W-:Y:S01]  /*90a0*/  STL [R1+0xc04], RZ ;  /* 0x000c04ff01007387 */ /* 0x000fe20000100800 */
[----:B--2---:R-:W1:Y:S01]  /*90b0*/  LDC R0, c[0x0][0x214] ;  /* 0x00008500ff007b82 */ /* 0x004e620000000800 */
[----:B------:R-:W-:Y:S02]  /*90c0*/  LOP3.LUT R3, R3, 0x90, RZ, 0xc0, !PT ;  /* 0x0000009003037812 */ /* 0x000fe400078ec0ff */
[----:B------:R-:W-:Y:S02]  /*90d0*/  STL [R1+0xc08], RZ ;  /* 0x000c08ff01007387 */ /* 0x000fe40000100800 */
[----:B------:R-:W-:Y:S02]  /*90e0*/  LOP3.LUT R3, R3, 0x7f, R153, 0x78, !PT ;  /* 0x0000007f03037812 */ /* 0x000fe400078e7899 */
[----:B------:R-:W-:Y:S04]  /*90f0*/  STL [R1+0xc0c], RZ ;  /* 0x000c0cff01007387 */ /* 0x000fe80000100800 */
[----:B------:R-:W-:Y:S01]  /*9100*/  STL [R1+0xc10], RZ ;  /* 0x000c10ff01007387 */ /* 0x000fe20000100800 */
[C---:B0-----:R-:W-:Y:S01]  /*9110*/  IMAD R4, R2.reuse, 0x1f, RZ ;  /* 0x0000001f02047824 */ /* 0x041fe200078e02ff */
[----:B------:R-:W-:Y:S01]  /*9120*/  SHF.R.S32.HI R126, RZ, 0x1f, R2 ;  /* 0x0000001fff7e7819 */ /* 0x000fe20000011402 */
[C---:B------:R-:W-:Y:S01]  /*9130*/  IMAD R8, R2.reuse, 0x1e, RZ ;  /* 0x0000001e02087824 */ /* 0x040fe200078e02ff */
[----:B------:R-:W-:Y:S01]  /*9140*/  STL [R1+0xc14], RZ ;  /* 0x000c14ff01007387 */ /* 0x000fe20000100800 */
[----:B------:R-:W-:Y:S01]  /*9150*/  IMAD R10, R2, 0x1d, RZ ;  /* 0x0000001d020a7824 */ /* 0x000fe200078e02ff */
[----:B------:R-:W-:Y:S01]  /*9160*/  IADD3 R130, P5, R226, R4, RZ ;  /* 0x00000004e2827210 */ /* 0x000fe20007fbe0ff */
[----:B------:R-:W-:Y:S01]  /*9170*/  IMAD R12, R2, 0x1c, RZ ;  /* 0x0000001c020c7824 */ /* 0x000fe200078e02ff */
[----:B------:R-:W-:Y:S01]  /*9180*/  STL [R1+0xc18], RZ ;  /* 0x000c18ff01007387 */ /* 0x000fe20000100800 */
[----:B------:R-:W-:Y:S01]  /*9190*/  IADD3 R129, P2, R4, R225, RZ ;  /* 0x000000e104817210 */ /* 0x000fe20007f5e0ff */
[----:B------:R-:W-:Y:S01]  /*91a0*/  IMAD R14, R2, 0x1b, RZ ;  /* 0x0000001b020e7824 */ /* 0x000fe200078e02ff */
[----:B------:R-:W-:Y:S01]  /*91b0*/  SHF.R.S32.HI R11, RZ, 0x1f, R4 ;  /* 0x0000001fff0b7819 */ /* 0x000fe20000011404 */
[----:B------:R-:W-:Y:S01]  /*91c0*/  STL [R1+0xc1c], RZ ;  /* 0x000c1cff01007387 */ /* 0x000fe20000100800 */
[----:B------:R-:W-:Y:S01]  /*91d0*/  IADD3 R4, P1, R226, R8, RZ ;  /* 0x00000008e2047210 */ /* 0x000fe20007f3e0ff */
[C---:B------:R-:W-:Y:S01]  /*91e0*/  IMAD R16, R2.reuse, 0x1a, RZ ;  /* 0x0000001a02107824 */ /* 0x040fe200078e02ff */
[----:B------:R-:W-:Y:S01]  /*91f0*/  SHF.R.S32.HI R13, RZ, 0x1f, R8 ;  /* 0x0000001fff0d7819 */ /* 0x000fe20000011408 */
[----:B------:R-:W-:Y:S01]  /*9200*/  STL [R1+0xc20], RZ ;  /* 0x000c20ff01007387 */ /* 0x000fe20000100800 */
[----:B------:R-:W-:Y:S01]  /*9210*/  SHF.R.S32.HI R15, RZ, 0x1f, R10 ;  /* 0x0000001fff0f7819 */ /* 0x000fe2000001140a */
[C---:B------:R-:W-:Y:S01]  /*9220*/  IMAD R18, R2.reuse, 0x19, RZ ;  /* 0x0000001902127824 */ /* 0x040fe200078e02ff */
[----:B------:R-:W-:Y:S01]  /*9230*/  SHF.R.S32.HI R17, RZ, 0x1f, R12 ;  /* 0x0000001fff117819 */ /* 0x000fe2000001140c */
[----:B------:R-:W-:Y:S01]  /*9240*/  STL [R1+0xc24], RZ ;  /* 0x000c24ff01007387 */ /* 0x000fe20000100800 */
[C---:B------:R-:W-:Y:S01]  /*9250*/  IMAD R20, R2.reuse, 0x18, RZ ;  /* 0x0000001802147824 */ /* 0x040fe200078e02ff */
[----:B------:R-:W-:Y:S01]  /*9260*/  SHF.R.S32.HI R19, RZ, 0x1f, R14 ;  /* 0x0000001fff137819 */ /* 0x000fe2000001140e */
[C---:B------:R-:W-:Y:S01]  /*9270*/  IMAD R22, R2.reuse, 0x17, RZ ;  /* 0x0000001702167824 */ /* 0x040fe200078e02ff */
        /* <DEDUP_REMOVED lines=18> */
[C---:B------:R-:W-:Y:S01]  /*93a0*/  IMAD.SHL.U32 R94, R2.reuse, 0x10, RZ ;  /* 0x00000010025e7824 */ /* 0x040fe200078e00ff */
        /* <DEDUP_REMOVED lines=20> */
[C---:B------:R-:W-:Y:S01]  /*94f0*/  IMAD.SHL.U32 R110, R2.reuse, 0x8, RZ ;  /* 0x00000008026e7824 */ /* 0x040fe200078e00ff */
        /* <DEDUP_REMOVED lines=15> */
[----:B------:R-:W-:Y:S01]  /*95f0*/  IMAD.SHL.U32 R122, R2, 0x2, RZ ;  /* 0x00000002027a7824 */ /* 0x000fe200078e00ff */
[----:B------:R-:W-:Y:S01]  /*9600*/  STL [R1+0xc60], RZ ;  /* 0x000c60ff01007387 */ /* 0x000fe20000100800 */
[----:B------:R-:W-:-:S02]  /*9610*/  SHF.R.S32.HI R121, RZ, 0x1f, R116 ;  /* 0x0000001fff797819 */ /* 0x000fc40000011474 */
[----:B------:R-:W-:Y:S01]  /*9620*/  SHF.R.S32.HI R123, RZ, 0x1f, R118 ;  /* 0x0000001fff7b7819 */ /* 0x000fe20000011476 */
[----:B------:R-:W-:Y:S01]  /*9630*/  STL [R1+0xc64], RZ ;  /* 0x000c64ff01007387 */ /* 0x000fe20000100800 */
[----:B------:R-:W-:Y:S02]  /*9640*/  SHF.R.S32.HI R124, RZ, 0x1f, R120 ;  /* 0x0000001fff7c7819 */ /* 0x000fe40000011478 */
[----:B------:R-:W-:Y:S01]  /*9650*/  SHF.R.S32.HI R125, RZ, 0x1f, R122 ;  /* 0x0000001fff7d7819 */ /* 0x000fe2000001147a */
[----:B------:R-:W-:Y:S04]  /*9660*/  STL [R1+0xc68], RZ ;  /* 0x000c68ff01007387 */ /* 0x000fe80000100800 */
        /* <DEDUP_REMOVED lines=741> */
[----:B------:R-:W-:Y:S04]  /*c4c0*/  STL [R1], RZ ;  /* 0x000000ff01007387 */ /* 0x000fe80000100800 */
        /* <DEDUP_REMOVED lines=127> */
[----:B------:R-:W-:Y:S04]  /*ccc0*/  STL [R1+0xf9c], R128 ;  /* 0x000f9c8001007387 */ /* 0x000fe80000100800 */
[----:B------:R0:W-:Y:S04]  /*ccd0*/  STL [R1+0x1194], R130 ;  /* 0x0011948201007387 */ /* 0x0001e80000100800 */
[----:B------:R2:W-:Y:S04]  /*cce0*/  STL [R1+0x118c], R129 ;  /* 0x00118c8101007387 */ /* 0x0005e80000100800 */
[----:B------:R-:W-:Y:S01]  /*ccf0*/  STL [R1+0xf98], R127 ;  /* 0x000f987f01007387 */ /* 0x000fe20000100800 */
[----:B0-----:R-:W-:-:S03]  /*cd00*/  CS2R R130, SRZ ;  /* 0x0000000000827805 */ /* 0x001fc6000001ff00 */
[----:B------:R0:W-:Y:S01]  /*cd10*/  STL [R1+0x1184], R4 ;  /* 0x0011840401007387 */ /* 0x0001e20000100800 */
[----:B--2---:R-:W-:Y:S02]  /*cd20*/  IADD3 R129, P0, R225, R8, RZ ;  /* 0x00000008e1817210 */ /* 0x004fe40007f1e0ff */
[----:B------:R-:W-:-:S03]  /*cd30*/  IADD3 R8, P4, R226, R10, RZ ;  /* 0x0000000ae2087210 */ /* 0x000fc60007f9e0ff */
[----:B------:R-:W-:Y:S01]  /*cd40*/  STL [R1+0x117c], R129 ;  /* 0x00117c8101007387 */ /* 0x000fe20000100800 */
[----:B0-----:R-:W-:-:S03]  /*cd50*/  IADD3 R4, P3, R225, R10, RZ ;  /* 0x0000000ae1047210 */ /* 0x001fc60007f7e0ff */
[----:B------:R0:W-:Y:S01]  /*cd60*/  STL [R1+0x1174], R8 ;  /* 0x0011740801007387 */ /* 0x0001e20000100800 */
[----:B------:R-:W-:-:S03]  /*cd70*/  IADD3 R10, P6, R226, R12, RZ ;  /* 0x0000000ce20a7210 */ /* 0x000fc60007fde0ff */
[----:B------:R2:W-:Y:S04]  /*cd80*/  STL [R1+0x116c], R4 ;  /* 0x00116c0401007387 */ /* 0x0005e80000100800 */
[----:B------:R3:W-:Y:S01]  /*cd90*/  STL [R1+0x1164], R10 ;  /* 0x0011640a01007387 */ /* 0x0007e20000100800 */
[----:B0-----:R-:W-:Y:S01]  /*cda0*/  IMAD.X R8, R128, 0x1, R11, P5 ;  /* 0x0000000180087824 */ /* 0x001fe200028e060b */
[----:B--2---:R-:W-:-:S04]  /*cdb0*/  IADD3 R4, P5, R225, R12, RZ ;  /* 0x0000000ce1047210 */ /* 0x004fc80007fbe0ff */
[----:B------:R0:W-:Y:S01]  /*cdc0*/  STL [R1+0x1190], R8 ;  /* 0x0011900801007387 */ /* 0x0001e20000100800 */
[----:B---3--:R-:W-:-:S03]  /*cdd0*/  IMAD.X R10, R11, 0x1, R127, P2 ;  /* 0x000000010b0a7824 */ /* 0x008fc600010e067f */
[----:B------:R2:W-:Y:S04]  /*cde0*/  STL [R1+0x115c], R4 ;  /* 0x00115c0401007387 */ /* 0x0005e80000100800 */
[----:B------:R3:W-:Y:S01]  /*cdf0*/  STL [R1+0x1188], R10 ;  /* 0x0011880a01007387 */ /* 0x0007e20000100800 */
[----:B0-----:R-:W-:Y:S01]  /*ce00*/  IADD3 R8, P2, R226, R14, RZ ;  /* 0x0000000ee2087210 */ /* 0x001fe20007f5e0ff */
[----:B--2---:R-:W-:-:S04]  /*ce10*/  IMAD.X R4, R128, 0x1, R13, P1 ;  /* 0x0000000180047824 */ /* 0x004fc800008e060d */
[----:B------:R0:W-:Y:S01]  /*ce20*/  STL [R1+0x1154], R8 ;  /* 0x0011540801007387 */ /* 0x0001e20000100800 */
[----:B---3--:R-:W-:-:S03]  /*ce30*/  IADD3 R10, P1, R225, R14, RZ ;  /* 0x0000000ee10a7210 */ /* 0x008fc60007f3e0ff */
        /* <DEDUP_REMOVED lines=51> */
[----:B------:R-:W-:Y:S02]  /*d170*/  CS2R R82, SRZ ;  /* 0x0000000000527805 */ /* 0x000fe4000001ff00 */
[----:B--2---:R-:W-:Y:S02]  /*d180*/  IADD3 R4, P2, R226, R86, RZ ;  /* 0x00000056e2047210 */ /* 0x004fe40007f5e0ff */
[----:B------:R0:W-:Y:S01]  /*d190*/  STL [R1+0x1118], R8 ;  /* 0x0011180801007387 */ /* 0x0001e20000100800 */
[----:B---3--:R-:W-:-:S03]  /*d1a0*/  IMAD.X R10, R128, 0x1, R85, P1 ;  /* 0x00000001800a7824 */ /* 0x008fc600008e0655 */
[----:B------:R2:W-:Y:S04]  /*d1b0*/  STL [R1+0x10e4], R4 ;  /* 0x0010e40401007387 */ /* 0x0005e80000100800 */
[----:B------:R3:W-:Y:S01]  /*d1c0*/  STL [R1+0x1110], R10 ;  /* 0x0011100a01007387 */ /* 0x0007e20000100800 */
[----:B0-----:R-:W-:Y:S01]  /*d1d0*/  IADD3 R8, P1, R225, R86, RZ ;  /* 0x00000056e1087210 */ /* 0x001fe20007f3e0ff */
[----:B--2---:R-:W-:-:S04]  /*d1e0*/  IMAD.X R4, R127, 0x1, R85, P0 ;  /* 0x000000017f047824 */ /* 0x004fc800000e0655 */
[----:B------:R0:W-:Y:S01]  /*d1f0*/  STL [R1+0x10dc], R8 ;  /* 0x0010dc0801007387 */ /* 0x0001e20000100800 */
[----:B------:R-:W-:Y:S02]  /*d200*/  CS2R R84, SRZ ;  /* 0x0000000000547805 */ /* 0x000fe4000001ff00 */
[-C--:B---3--:R-:W-:Y:S01]  /*d210*/  IADD3 R10, P0, R226, R88.reuse, RZ ;  /* 0x00000058e20a7210 */ /* 0x088fe20007f1e0ff */
[----:B------:R2:W-:Y:S04]  /*d220*/  STL [R1+0x1108], R4 ;  /* 0x0011080401007387 */ /* 0x0005e80000100800 */
[----:B------:R3:W-:Y:S01]  /*d230*/  STL [R1+0x10d4], R10 ;  /* 0x0010d40a01007387 */ /* 0x0007e20000100800 */
[----:B0-----:R-:W-:Y:S01]  /*d240*/  IMAD.X R8, R128, 0x1, R87, P4 ;  /* 0x0000000180087824 */ /* 0x001fe200020e0657 */
[----:B--2---:R-:W-:-:S04]  /*d250*/  IADD3 R4, P4, R225, R88, RZ ;  /* 0x00000058e1047210 */ /* 0x004fc80007f9e0ff */
[----:B------:R0:W-:Y:S01]  /*d260*/  STL [R1+0x1100], R8 ;  /* 0x0011000801007387 */ /* 0x0001e20000100800 */
[----:B---3--:R-:W-:-:S03]  /*d270*/  IMAD.X R10, R127, 0x1, R87, P3 ;  /* 0x000000017f0a7824 */ /* 0x008fc600018e0657 */
[----:B------:R2:W-:Y:S01]  /*d280*/  STL [R1+0x10cc], R4 ;  /* 0x0010cc0401007387 */ /* 0x0005e20000100800 */
[----:B------:R-:W-:-:S03]  /*d290*/  CS2R R86, SRZ ;  /* 0x0000000000567805 */ /* 0x000fc6000001ff00 */
        /* <DEDUP_REMOVED lines=156> */
[--C-:B0-----:R-:W-:Y:S01]  /*dc60*/  IMAD.X R8, R128, 0x1, R123.reuse, P3 ;  /* 0x0000000180087824 */ /* 0x101fe200018e067b */
[----:B--2---:R-:W-:Y:S01]  /*dc70*/  IADD3 R4, P3, R225, R2, RZ ;  /* 0x00000002e1047210 */ /* 0x004fe20007f7e0ff */
[----:B------:R-:W-:-:S03]  /*dc80*/  IMAD.X R2, R127, 0x1, R123, P6 ;  /* 0x000000017f027824 */ /* 0x000fc600030e067b */
[----:B------:R0:W-:Y:S01]  /*dc90*/  STL [R1+0xfe0], R8 ;  /* 0x000fe00801007387 */ /* 0x0001e20000100800 */
[----:B------:R-:W-:Y:S02]  /*dca0*/  CS2R R122, SRZ ;  /* 0x00000000007a7805 */ /* 0x000fe4000001ff00 */
[----:B---3--:R-:W-:Y:S01]  /*dcb0*/  LOP3.LUT R10, R152, 0x10, RZ, 0x3c, !PT ;  /* 0x00000010980a7812 */ /* 0x008fe200078e3cff */
[----:B------:R2:W-:Y:S04]  /*dcc0*/  STL [R1+0xfac], R4 ;  /* 0x000fac0401007387 */ /* 0x0005e80000100800 */
[----:B------:R3:W-:Y:S01]  /*dcd0*/  STL [R1+0xfd8], R2 ;  /* 0x000fd80201007387 */ /* 0x0007e20000100800 */
[--C-:B0-----:R-:W-:Y:S02]  /*dce0*/  IMAD.X R8, R128, 0x1, R124.reuse, P5 ;  /* 0x0000000180087824 */ /* 0x101fe400028e067c */
[----:B--2---:R-:W-:-:S03]  /*dcf0*/  IMAD.X R4, R127, 0x1, R124, P2 ;  /* 0x000000017f047824 */ /* 0x004fc600010e067c */
[----:B------:R0:W-:Y:S01]  /*dd00*/  STL [R1+0xfd0], R8 ;  /* 0x000fd00801007387 */ /* 0x0001e20000100800 */
[----:B---3--:R-:W-:-:S03]  /*dd10*/  IMAD.X R2, R128, 0x1, R125, P1 ;  /* 0x0000000180027824 */ /* 0x008fc600008e067d */
[----:B------:R2:W-:Y:S04]  /*dd20*/  STL [R1+0xfc8], R4 ;  /* 0x000fc80401007387 */ /* 0x0005e80000100800 */
[----:B------:R3:W-:Y:S01]  /*dd30*/  STL [R1+0xfc0], R2 ;  /* 0x000fc00201007387 */ /* 0x0007e20000100800 */
[----:B0-----:R-:W-:Y:S01]  /*dd40*/  IMAD.X R8, R127, 0x1, R125, P0 ;  /* 0x000000017f087824 */ /* 0x001fe200000e067d */
[----:B------:R-:W-:Y:S01]  /*dd50*/  CS2R R124, SRZ ;  /* 0x00000000007c7805 */ /* 0x000fe2000001ff00 */
[----:B--2---:R-:W-:-:S03]  /*dd60*/  IMAD.X R4, R128, 0x1, R126, P4 ;  /* 0x0000000180047824 */ /* 0x004fc600020e067e */
[----:B------:R0:W-:Y:S01]  /*dd70*/  STL [R1+0xfb8], R8 ;  /* 0x000fb80801007387 */ /* 0x0001e20000100800 */
[----:B------:R-:W-:Y:S01]  /*dd80*/  CS2R R128, SRZ ;  /* 0x0000000000807805 */ /* 0x000fe2000001ff00 */
[----:B---3--:R-:W-:Y:S02]  /*dd90*/  IMAD.X R2, R127, 0x1, R126, P3 ;  /* 0x000000017f027824 */ /* 0x008fe400018e067e */
[----:B------:R2:W-:Y:S01]  /*dda0*/  STL [R1+0xfb0], R4 ;  /* 0x000fb00401007387 */ /* 0x0005e20000100800 */
[----:B------:R-:W-:-:S03]  /*ddb0*/  CS2R R126, SRZ ;  /* 0x00000000007e7805 */ /* 0x000fc6000001ff00 */
[----:B------:R3:W-:Y:S01]  /*ddc0*/  STL [R1+0xfa8], R2 ;  /* 0x000fa80201007387 */ /* 0x0007e20000100800 */
[----:B0-----:R-:W-:-:S03]  /*ddd0*/  IMAD R8, R9, UR8, RZ ;  /* 0x0000000809087c24 */ /* 0x001fc6000f8e02ff */
[----:B------:R0:W-:Y:S01]  /*dde0*/  STL [R1+0x119c], R10 ;  /* 0x00119c0a01007387 */ /* 0x0001e20000100800 */
[----:B--2---:R-:W-:Y:S01]  /*ddf0*/  IMAD.U32 R4, RZ, RZ, UR9 ;  /* 0x00000009ff047e24 */ /* 0x004fe2000f8e00ff */
[----:B------:R-:W-:Y:S01]  /*de00*/  SHF.R.S32.HI R11, RZ, 0x1f, R8 ;  /* 0x0000001fff0b7819 */ /* 0x000fe20000011408 */
[----:B-1-3--:R-:W-:-:S07]  /*de10*/  IMAD.U32 R2, RZ, RZ, UR12 ;  /* 0x0000000cff027e24 */ /* 0x00afce000f8e00ff */
.L_x_1:
[----:B------:R-:W2:Y:S04]  /*de20*/  LDL R14, [R1+0xf98] ;  /* 0x000f9800010e7983 */ /* 0x000ea80000100800 */
[----:B------:R-:W3:Y:S04]  /*de30*/  LDL R13, [R1+0xf9c] ;  /* 0x000f9c00010d7983 */ /* 0x000ee80000100800 */
[----:B------:R-:W4:Y:S04]  /*de40*/  LDL R12, [R1+0xfac] ;  /* 0x000fac00010c7983 */ /* 0x000f280000100800 */
[----:B------:R-:W4:Y:S04]  /*de50*/  LDL R15, [R1+0xfbc] ;  /* 0x000fbc00010f7983 */ /* 0x000f280000100800 */
[----:B------:R1:W-:Y:S04]  /*de60*/  STL.64 [R1+0x1498], R150 ;  /* 0x0014989601007387 */ /* 0x0003e80000100a00 */
[----:B-1----:R-:W4:Y:S04]  /*de70*/  LDL R150, [R1+0xfb0] ;  /* 0x000fb00001967983 */ /* 0x002f280000100800 */
[----:B------:R-:W4:Y:S04]  /*de80*/  LDL R151, [R1+0xfb8] ;  /* 0x000fb80001977983 */ /* 0x000f280000100800 */
[----:B------:R1:W-:Y:S04]  /*de90*/  STL.64 [R1+0x1490], R148 ;  /* 0x0014909401007387 */ /* 0x0003e80000100a00 */
[----:B-1----:R-:W4:Y:S04]  /*dea0*/  LDL R148, [R1+0xfa8] ;  /* 0x000fa80001947983 */ /* 0x002f280000100800 */
[----:B------:R-:W4:Y:S01]  /*deb0*/  LDL R149, [R1+0xfb4] ;  /* 0x000fb40001957983 */ /* 0x000f220000100800 */
[----:B0----5:R-:W-:-:S02]  /*dec0*/  IADD3 R10, P0, R225, R2, RZ ;  /* 0x00000002e10a7210 */ /* 0x021fc40007f1e0ff */
[----:B------:R-:W-:Y:S01]  /*ded0*/  ISETP.GT.AND P1, PT, R4, RZ, PT ;  /* 0x000000ff0400720c */ /* 0x000fe20003f24270 */
[----:B------:R-:W-:Y:S04]  /*dee0*/  STL.64 [R1+0x1488], R146 ;  /* 0x0014889201007387 */ /* 0x000fe80000100a00 */
        /* <DEDUP_REMOVED lines=60> */
[----:B------:R-:W-:Y:S01]  /*e2b0*/  STL.64 [R1+0x12a0], R24 ;  /* 0x0012a01801007387 */ /* 0x000fe20000100a00 */
[----:B--2---:R-:W-:-:S03]  /*e2c0*/  IMAD.X R11, R14, 0x1, R0, P0 ;  /* 0x000000010e0b7824 */ /* 0x004fc600000e0600 */
[----:B------:R-:W-:Y:S04]  /*e2d0*/  STL [R1+0x11c8], R7 ;  /* 0x0011c80701007387 */ /* 0x000fe80000100800 */
[----:B------:R-:W-:Y:S04]  /*e2e0*/  STL [R1+0x11c4], R6 ;  /* 0x0011c40601007387 */ /* 0x000fe80000100800 */
[----:B------:R0:W-:Y:S04]  /*e2f0*/  STL [R1+0x11c0], R5 ;  /* 0x0011c00501007387 */ /* 0x0001e80000100800 */
[----:B------:R-:W-:Y:S04]  /*e300*/  STL [R1+0x11cc], R225 ;  /* 0x0011cce101007387 */ /* 0x000fe80000100800 */
[----:B------:R-:W2:Y:S04]  /*e310*/  LDL R14, [R1+0xfc4] ;  /* 0x000fc400010e7983 */ /* 0x000ea80000100800 */
[----:B0-----:R-:W2:Y:S01]  /*e320*/  LDL R5, [R1+0xfc0] ;  /* 0x000fc00001057983 */ /* 0x001ea20000100800 */
[----:B------:R-:W-:-:S06]  /*e330*/  PRMT R190, RZ, 0x7610, R190 ;  /* 0x00007610ffbe7816 */ /* 0x000fcc00000000be */
[----:B------:R0:W2:Y:S04]  /*e340*/  @P1 LDG.E.U8 R190, desc[UR58][R10.64] ;  /* 0x0000003a0abe1981 */ /* 0x0000a8000c1e1100 */
[----:B------:R-:W-:Y:S01]  /*e350*/  STL [R1+0x11d0], R226 ;  /* 0x0011d0e201007387 */ /* 0x000fe20000100800 */
[----:B------:R-:W-:-:S03]  /*e360*/  PRMT R191, RZ, 0x7610, R191 ;  /* 0x00007610ffbf7816 */ /* 0x000fc600000000bf */
[----:B------:R-:W2:Y:S01]  /*e370*/  LDL R25, [R1+0xfc8] ;  /* 0x000fc80001197983 */ /* 0x000ea20000100800 */
[----:B0-----:R-:W-:-:S03]  /*e380*/  IADD3 R10, P0, R226, R2, RZ ;  /* 0x00000002e20a7210 */ /* 0x001fc60007f1e0ff */
[----:B------:R-:W2:Y:S02]  /*e390*/  LDL R24, [R1+0xfd4] ;  /* 0x000fd40001187983 */ /* 0x000ea40000100800 */
[----:B---3--:R-:W-:Y:S01]  /*e3a0*/  IMAD.X R11, R13, 0x1, R0, P0 ;  /* 0x000000010d0b7824 */ /* 0x008fe200000e0600 */
[----:B------:R-:W-:Y:S01]  /*e3b0*/  PRMT R188, RZ, 0x7610, R188 ;  /* 0x00007610ffbc7816 */ /* 0x000fe200000000bc */
[----:B------:R-:W3:Y:S04]  /*e3c0*/  LDL R13, [R1+0xfcc] ;  /* 0x000fcc00010d7983 */ /* 0x000ee80000100800 */
[----:B------:R4:W3:Y:S01]  /*e3d0*/  @P1 LDG.E.U8 R191, desc[UR58][R10.64] ;  /* 0x0000003a0abf1981 */ /* 0x0008e2000c1e1100 */
[----:B------:R-:W-:-:S03]  /*e3e0*/  ISETP.GT.AND P1, PT, R4, 0x1, PT ;  /* 0x000000010400780c */ /* 0x000fc60003f24270 */
[----:B------:R-:W3:Y:S01]  /*e3f0*/  LDL R7, [R1+0xfdc] ;  /* 0x000fdc0001077983 */ /* 0x000ee20000100800 */
[----:B------:R-:W-:-:S03]  /*e400*/  PRMT R189, RZ, 0x7610, R189 ;  /* 0x00007610ffbd7816 */ /* 0x000fc600000000bd */
[----:B------:R-:W3:Y:S01]  /*e410*/  LDL R27, [R1+0xfd8] ;  /* 0x000fd800011b7983 */ /* 0x000ee20000100800 */
[----:B----4-:R-:W-:-:S03]  /*e420*/  IADD3 R10, P0, R2, R12, RZ ;  /* 0x0000000c020a7210 */ /* 0x010fc60007f1e0ff */
[----:B------:R-:W4:Y:S02]  /*e430*/  LDL R12, [R1+0xfd0] ;  /* 0x000fd000010c7983 */ /* 0x000f240000100800 */
[----:B------:R-:W-:Y:S02]  /*e440*/  IMAD.X R11, R0, 0x1, R148, P0 ;  /* 0x00000001000b7824 */ /* 0x000fe400000e0694 */
[----:B------:R-:W4:Y:S04]  /*e450*/  LDL R6, [R1+0xfe0] ;  /* 0x000fe00001067983 */ /* 0x000f280000100800 */
[----:B------:R0:W4:Y:S01]  /*e460*/  @P1 LDG.E.U8 R188, desc[UR58][R10.64] ;  /* 0x0000003a0abc1981 */ /* 0x000122000c1e1100 */
[----:B------:R-:W-:Y:S02]  /*e470*/  PRMT R186, RZ, 0x7610, R186 ;  /* 0x00007610ffba7816 */ /* 0x000fe400000000ba */
[----:B------:R-:W-:Y:S01]  /*e480*/  PRMT R187, RZ, 0x7610, R187 ;  /* 0x00007610ffbb7816 */ /* 0x000fe200000000bb */
[----:B------:R-:W4:Y:S01]  /*e490*/  LDL R26, [R1+0xfe8] ;  /* 0x000fe800011a7983 */ /* 0x000f220000100800 */
[----:B------:R-:W-:-:S02]  /*e4a0*/  PRMT R184, RZ, 0x7610, R184 ;  /* 0x00007610ffb87816 */ /* 0x000fc400000000b8 */
[----:B------:R-:W-:Y:S01]  /*e4b0*/  PRMT R185, RZ, 0x7610, R185 ;  /* 0x00007610ffb97816 */ /* 0x000fe200000000b9 */
[----:B------:R-:W4:Y:S01]  /*e4c0*/  LDL R28, [R1+0x110c] ;  /* 0x00110c00011c7983 */ /* 0x000f220000100800 */
[----:B0-----:R-:W-:Y:S02]  /*e4d0*/  IADD3 R10, P0, R2, R149, RZ ;  /* 0x00000095020a7210 */ /* 0x001fe40007f1e0ff */
[----:B------:R-:W-:Y:S01]  /*e4e0*/  PRMT R182, RZ, 0x7610, R182 ;  /* 0x00007610ffb67816 */ /* 0x000fe200000000b6 */
[----:B------:R-:W4:Y:S02]  /*e4f0*/  LDL R33, [R1+0x1178] ;  /* 0x0011780001217983 */ /* 0x000f240000100800 */
[----:B------:R-:W-:Y:S01]  /*e500*/  IMAD.X R11, R0, 0x1, R150, P0 ;  /* 0x00000001000b7824 */ /* 0x000fe200000e0696 */
[----:B------:R-:W-:Y:S01]  /*e510*/  PRMT R183, RZ, 0x7610, R183 ;  /* 0x00007610ffb77816 */ /* 0x000fe200000000b7 */
[----:B------:R-:W4:Y:S04]  /*e520*/  LDL R32, [R1+0x118c] ;  /* 0x00118c0001207983 */ /* 0x000f280000100800 */
[----:B------:R0:W4:Y:S01]  /*e530*/  @P1 LDG.E.U8 R189, desc[UR58][R10.64] ;  /* 0x0000003a0abd1981 */ /* 0x000122000c1e1100 */
[----:B------:R-:W-:-:S02]  /*e540*/  ISETP.GT.AND P1, PT, R4, 0x2, PT ;  /* 0x000000020400780c */ /* 0x000fc40003f24270 */
[----:B------:R-:W-:Y:S01]  /*e550*/  PRMT R180, RZ, 0x7610, R180 ;  /* 0x00007610ffb47816 */ /* 0x000fe200000000b4 */
[----:B------:R-:W4:Y:S01]  /*e560*/  LDL R31, [R1+0x1188] ;  /* 0x00118800011f7983 */ /* 0x000f220000100800 */
[----:B------:R-:W-:Y:S02]  /*e570*/  PRMT R181, RZ, 0x7610, R181 ;  /* 0x00007610ffb57816 */ /* 0x000fe400000000b5 */
[----:B------:R-:W-:Y:S01]  /*e580*/  PRMT R178, RZ, 0x7610, R178 ;  /* 0x00007610ffb27816 */ /* 0x000fe200000000b2 */
[----:B------:R-:W4:Y:S01]  /*e590*/  LDL R34, [R1+0x1130] ;  /* 0x0011300001227983 */ /* 0x000f220000100800 */
[----:B0-----:R-:W-:-:S03]  /*e5a0*/  IADD3 R10, P0, R2, R15, RZ ;  /* 0x0000000f020a7210 */ /* 0x001fc60007f1e0ff */
[----:B------:R-:W4:Y:S02]  /*e5b0*/  LDL R15, [R1+0xfe4] ;  /* 0x000fe400010f7983 */ /* 0x000f240000100800 */
[----:B------:R-:W-:Y:S01]  /*e5c0*/  IMAD.X R11, R0, 0x1, R151, P0 ;  /* 0x00000001000b7824 */ /* 0x000fe200000e0697 */
[----:B------:R-:W-:Y:S01]  /*e5d0*/  PRMT R179, RZ, 0x7610, R179 ;  /* 0x00007610ffb37816 */ /* 0x000fe200000000b3 */
[----:B------:R-:W4:Y:S04]  /*e5e0*/  LDL R30, [R1+0x1144] ;  /* 0x00114400011e7983 */ /* 0x000f280000100800 */
[----:B------:R2:W4:Y:S01]  /*e5f0*/  @P1 LDG.E.U8 R186, desc[UR58][R10.64] ;  /* 0x0000003a0aba1981 */ /* 0x000522000c1e1100 */
[----:B------:R-:W-:Y:S02]  /*e600*/  PRMT R176, RZ, 0x7610, R176 ;  /* 0x00007610ffb07816 */ /* 0x000fe400000000b0 */
[----:B------:R-:W-:Y:S01]  /*e610*/  PRMT R177, RZ, 0x7610, R177 ;  /* 0x00007610ffb17816 */ /* 0x000fe200000000b1 */
[----:B------:R-:W4:Y:S01]  /*e620*/  LDL R29, [R1+0x1140] ;  /* 0x00114000011d7983 */ /* 0x000f220000100800 */
[----:B--2---:R-:W-:-:S03]  /*e630*/  IADD3 R10, P0, R2, R14, RZ ;  /* 0x0000000e020a7210 */ /* 0x004fc60007f1e0ff */
[----:B------:R-:W2:Y:S02]  /*e640*/  LDL R14, [R1+0xff4] ;  /* 0x000ff400010e7983 */ /* 0x000ea40000100800 */
[----:B------:R-:W-:Y:S02]  /*e650*/  IMAD.X R11, R0, 0x1, R5, P0 ;  /* 0x00000001000b7824 */ /* 0x000fe400000e0605 */
[----:B------:R-:W2:Y:S04]  /*e660*/  LDL R5, [R1+0xfec] ;  /* 0x000fec0001057983 */ /* 0x000ea80000100800 */
[----:B------:R3:W2:Y:S01]  /*e670*/  @P1 LDG.E.U8 R187, desc[UR58][R10.64] ;  /* 0x0000003a0abb1981 */ /* 0x0006a2000c1e1100 */
[----:B------:R-:W-:Y:S02]  /*e680*/  ISETP.GT.AND P1, PT, R4, 0x3, PT ;  /* 0x000000030400780c */ /* 0x000fe40003f24270 */
[----:B---3--:R-:W-:-:S02]  /*e690*/  IADD3 R10, P0, R2, R13, RZ ;  /* 0x0000000d020a7210 */ /* 0x008fc40007f1e0ff */
[----:B------:R-:W3:Y:S03]  /*e6a0*/  LDL R13, [R1+0xff0] ;  /* 0x000ff000010d7983 */ /* 0x000ee60000100800 */
[----:B------:R-:W-:Y:S02]  /*e6b0*/  IMAD.X R11, R0, 0x1, R25, P0 ;  /* 0x00000001000b7824 */ /* 0x000fe400000e0619 */
[----:B------:R-:W3:Y:S04]  /*e6c0*/  LDL R25, [R1+0xff8] ;  /* 0x000ff80001197983 */ /* 0x000ee80000100800 */
[----:B------:R0:W3:Y:S02]  /*e6d0*/  @P1 LDG.E.U8 R184, desc[UR58][R10.64] ;  /* 0x0000003a0ab81981 */ /* 0x0000e4000c1e1100 */
[----:B0-----:R-:W-:-:S02]  /*e6e0*/  IADD3 R10, P0, R2, R24, RZ ;  /* 0x00000018020a7210 */ /* 0x001fc40007f1e0ff */
[----:B------:R-:W3:Y:S03]  /*e6f0*/  LDL R24, [R1+0x1004] ;  /* 0x0010040001187983 */ /* 0x000ee60000100800 */
[----:B----4-:R-:W-:Y:S02]  /*e700*/  IMAD.X R11, R0, 0x1, R12, P0 ;  /* 0x00000001000b7824 */ /* 0x010fe400000e060c */
[----:B------:R-:W4:Y:S04]  /*e710*/  LDL R12, [R1+0xffc] ;  /* 0x000ffc00010c7983 */ /* 0x000f280000100800 */
[----:B------:R0:W4:Y:S01]  /*e720*/  @P1 LDG.E.U8 R185, desc[UR58][R10.64] ;  /* 0x0000003a0ab91981 */ /* 0x000122000c1e1100 */
[----:B------:R-:W-:-:S02]  /*e730*/  ISETP.GT.AND P1, PT, R4, 0x4, PT ;  /* 0x000000040400780c */ /* 0x000fc40003f24270 */
[----:B0-----:R-:W-:Y:S02]  /*e740*/  IADD3 R10, P0, R2, R7, RZ ;  /* 0x00000007020a7210 */ /* 0x001fe40007f1e0ff */
[----:B------:R-:W4:Y:S03]  /*e750*/  LDL R7, [R1+0x1000] ;  /* 0x0010000001077983 */ /* 0x000f260000100800 */
[----:B------:R-:W-:Y:S02]  /*e760*/  IMAD.X R11, R0, 0x1, R27, P0 ;  /* 0x00000001000b7824 */ /* 0x000fe400000e061b */
[----:B------:R-:W4:Y:S04]  /*e770*/  LDL R27, [R1+0x1008] ;  /* 0x00100800011b7983 */ /* 0x000f280000100800 */
[----:B------:R0:W4:Y:S02]  /*e780*/  @P1 LDG.E.U8 R182, desc[UR58][R10.64] ;  /* 0x0000003a0ab61981 */ /* 0x000124000c1e1100 */
[----:B0-----:R-:W-:-:S02]  /*e790*/  IADD3 R10, P0, R2, R15, RZ ;  /* 0x0000000f020a7210 */ /* 0x001fc40007f1e0ff */
[----:B------:R-:W4:Y:S03]  /*e7a0*/  LDL R15, [R1+0x1014] ;  /* 0x00101400010f7983 */ /* 0x000f260000100800 */
[----:B------:R-:W-:Y:S02]  /*e7b0*/  IMAD.X R11, R0, 0x1, R6, P0 ;  /* 0x00000001000b7824 */ /* 0x000fe400000e0606 */
[----:B------:R-:W4:Y:S04]  /*e7c0*/  LDL R6, [R1+0x100c] ;  /* 0x00100c0001067983 */ /* 0x000f280000100800 */
[----:B------:R2:W4:Y:S02]  /*e7d0*/  @P1 LDG.E.U8 R183, desc[UR58][R10.64] ;  /* 0x0000003a0ab71981 */ /* 0x000524000c1e1100 */
[----:B--2---:R-:W-:-:S02]  /*e7e0*/  IADD3 R10, P0, R2, R5, RZ ;  /* 0x00000005020a7210 */ /* 0x004fc40007f1e0ff */
[----:B------:R-:W2:Y:S01]  /*e7f0*/  LDL R5, [R1+0x1010] ;  /* 0x0010100001057983 */ /* 0x000ea20000100800 */
[----:B------:R-:W-:Y:S02]  /*e800*/  ISETP.GT.AND P1, PT, R4, 0x5, PT ;  /* 0x000000050400780c */ /* 0x000fe40003f24270 */
[----:B------:R-:W-:Y:S02]  /*e810*/  IMAD.X R11, R0, 0x1, R26, P0 ;  /* 0x00000001000b7824 */ /* 0x000fe400000e061a */
[----:B------:R-:W2:Y:S09]  /*e820*/  LDL R26, [R1+0x1018] ;  /* 0x00101800011a7983 */ /* 0x000eb20000100800 */
[----:B------:R0:W2:Y:S02]  /*e830*/  @P1 LDG.E.U8 R180, desc[UR58][R10.64] ;  /* 0x0000003a0ab41981 */ /* 0x0000a4000c1e1100 */
[----:B0-----:R-:W-:-:S02]  /*e840*/  IADD3 R10, P0, R2, R14, RZ ;  /* 0x0000000e020a7210 */ /* 0x001fc40007f1e0ff */
[----:B------:R-:W2:Y:S03]  /*e850*/  LDL R14, [R1+0x101c] ;  /* 0x00101c00010e7983 */ /* 0x000ea60000100800 */
[----:B---3--:R-:W-:Y:S02]  /*e860*/  IMAD.X R11, R0, 0x1, R13, P0 ;  /* 0x00000001000b7824 */ /* 0x008fe400000e060d */
[----:B------:R-:W3:Y:S04]  /*e870*/  LDL R13, [R1+0x1024] ;  /* 0x00102400010d7983 */ /* 0x000ee80000100800 */
[----:B------:R4:W3:Y:S01]  /*e880*/  @P1 LDG.E.U8 R181, desc[UR58][R10.64] ;  /* 0x0000003a0ab51981 */ /* 0x0008e2000c1e1100 */
[----:B------:R-:W-:-:S02]  /*e890*/  ISETP.GT.AND P1, PT, R4, 0x6, PT ;  /* 0x000000060400780c */ /* 0x000fc40003f24270 */
[----:B----4-:R-:W-:Y:S02]  /*e8a0*/  IADD3 R10, P0, R2, R12, RZ ;  /* 0x0000000c020a7210 */ /* 0x010fe40007f1e0ff */
        /* <DEDUP_REMOVED lines=17> */
[----:B--2---:R-:W-:Y:S02]  /*e9c0*/  IMAD.X R11, R0, 0x1, R5, P0 ;  /* 0x00000001000b7824 */ /* 0x004fe400000e0605 */
[----:B------:R-:W2:Y:S04]  /*e9d0*/  LDL R5, [R1+0x103c] ;  /* 0x00103c0001057983 */ /* 0x000ea80000100800 */
[----:B------:R0:W2:Y:S01]  /*e9e0*/  @P1 LDG.E.U8 R177, desc[UR58][R10.64] ;  /* 0x0000003a0ab11981 */ /* 0x0000a2000c1e1100 */
[----:B------:R-:W-:-:S02]  /*e9f0*/  ISETP.GT.AND P1, PT, R4, 0x8, PT ;  /* 0x000000080400780c */ /* 0x000fc40003f24270 */
[----:B------:R-:W-:Y:S02]  /*ea00*/  PRMT R174, RZ, 0x7610, R174 ;  /* 0x00007610ffae7816 */ /* 0x000fe400000000ae */
[----:B------:R-:W-:Y:S02]  /*ea10*/  PRMT R175, RZ, 0x7610, R175 ;  /* 0x00007610ffaf7816 */ /* 0x000fe400000000af */
[----:B0-----:R-:W-:Y:S02]  /*ea20*/  IADD3 R10, P0, R2, R14, RZ ;  /* 0x0000000e020a7210 */ /* 0x001fe40007f1e0ff */
[----:B------:R-:W2:Y:S03]  /*ea30*/  LDL R14, [R1+0x1040] ;  /* 0x00104000010e7983 */ /* 0x000ea60000100800 */
[----:B------:R-:W-:Y:S02]  /*ea40*/  IMAD.X R11, R0, 0x1, R26, P0 ;  /* 0x00000001000b7824 */ /* 0x000fe400000e061a */
[----:B------:R-:W2:Y:S04]  /*ea50*/  LDL R26, [R1+0x1048] ;  /* 0x00104800011a7983 */ /* 0x000ea80000100800 */
[----:B------:R3:W2:Y:S02]  /*ea60*/  @P1 LDG.E.U8 R174, desc[UR58][R10.64] ;  /* 0x0000003a0aae1981 */ /* 0x0006a4000c1e1100 */
[----:B---3--:R-:W-:-:S02]  /*ea70*/  IADD3 R10, P0, R2, R13, RZ ;  /* 0x0000000d020a7210 */ /* 0x008fc40007f1e0ff */
[----:B------:R-:W3:Y:S03]  /*ea80*/  LDL R13, [R1+0x104c] ;  /* 0x00104c00010d7983 */ /* 0x000ee60000100800 */
[----:B----4-:R-:W-:Y:S02]  /*ea90*/  IMAD.X R11, R0, 0x1, R12, P0 ;  /* 0x00000001000b7824 */ /* 0x010fe400000e060c */
[----:B------:R-:W4:Y:S04]  /*eaa0*/  LDL R12, [R1+0x1054] ;  /* 0x00105400010c7983 */ /* 0x000f280000100800 */
[----:B------:R0:W4:Y:S01]  /*eab0*/  @P1 LDG.E.U8 R175, desc[UR58][R10.64] ;  /* 0x0000003a0aaf1981 */ /* 0x000122000c1e1100 */
[----:B------:R-:W-:-:S02]  /*eac0*/  ISETP.GT.AND P1, PT, R4, 0x9, PT ;  /* 0x000000090400780c */ /* 0x000fc40003f24270 */
[----:B------:R-:W-:Y:S02]  /*ead0*/  PRMT R172, RZ, 0x7610, R172 ;  /* 0x00007610ffac7816 */ /* 0x000fe400000000ac */
[----:B0-----:R-:W-:Y:S02]  /*eae0*/  IADD3 R10, P0, R2, R7, RZ ;  /* 0x00000007020a7210 */ /* 0x001fe40007f1e0ff */
[----:B------:R-:W4:Y:S03]  /*eaf0*/  LDL R7, [R1+0x1050] ;  /* 0x0010500001077983 */ /* 0x000f260000100800 */
[----:B------:R-:W-:Y:S02]  /*eb00*/  IMAD.X R11, R0, 0x1, R25, P0 ;  /* 0x00000001000b7824 */ /* 0x000fe400000e0619 */
[----:B------:R-:W4:Y:S04]  /*eb10*/  LDL R25, [R1+0x1058] ;  /* 0x0010580001197983 */ /* 0x000f280000100800 */
[----:B------:R0:W4:Y:S02]  /*eb20*/  @P1 LDG.E.U8 R172, desc[UR58][R10.64] ;  /* 0x0000003a0aac1981 */ /* 0x000124000c1e1100 */
[----:B0-----:R-:W-:-:S02]  /*eb30*/  IADD3 R10, P0, R2, R24, RZ ;  /* 0x00000018020a7210 */ /* 0x001fc40007f1e0ff */
[----:B------:R-:W-:Y:S01]  /*eb40*/  PRMT R173, RZ, 0x7610, R173 ;  /* 0x00007610ffad7816 */ /* 0x000fe200000000ad */
[----:B------:R-:W4:Y:S02]  /*eb50*/  LDL R24, [R1+0x1064] ;  /* 0x0010640001187983 */ /* 0x000f240000100800 */
[----:B------:R-:W-:Y:S02]  /*eb60*/  IMAD.X R11, R0, 0x1, R6, P0 ;  /* 0x00000001000b7824 */ /* 0x000fe400000e0606 */
[----:B------:R-:W4:Y:S04]  /*eb70*/  LDL R6, [R1+0x105c] ;  /* 0x00105c0001067983 */ /* 0x000f280000100800 */
[----:B------:R2:W4:Y:S02]  /*eb80*/  @P1 LDG.E.U8 R173, desc[UR58][R10.64] ;  /* 0x0000003a0aad1981 */ /* 0x000524000c1e1100 */
[----:B--2---:R-:W-:-:S02]  /*eb90*/  IADD3 R10, P0, R2, R5, RZ ;  /* 0x00000005020a7210 */ /* 0x004fc40007f1e0ff */
[----:B------:R-:W2:Y:S01]  /*eba0*/  LDL R5, [R1+0x1060] ;  /* 0x0010600001057983 */ /* 0x000ea20000100800 */
[----:B------:R-:W-:Y:S02]  /*ebb0*/  ISETP.GT.AND P1, PT, R4, 0xa, PT ;  /* 0x0000000a0400780c */ /* 0x000fe40003f24270 */
[----:B------:R-:W-:Y:S01]  /*ebc0*/  PRMT R170, RZ, 0x7610, R170 ;  /* 0x00007610ffaa7816 */ /* 0x000fe200000000aa */
[----:B------:R-:W-:Y:S01]  /*ebd0*/  IMAD.X R11, R0, 0x1, R27, P0 ;  /* 0x00000001000b7824 */ /* 0x000fe200000e061b */
[----:B------:R-:W-:Y:S01]  /*ebe0*/  PRMT R171, RZ, 0x7610, R171 ;  /* 0x00007610ffab7816 */ /* 0x000fe200000000ab */
[----:B------:R-:W2:Y:S08]  /*ebf0*/  LDL R27, [R1+0x1068] ;  /* 0x00106800011b7983 */ /* 0x000eb00000100800 */
[----:B------:R0:W2:Y:S02]  /*ec00*/  @P1 LDG.E.U8 R170, desc[UR58][R10.64] ;  /* 0x0000003a0aaa1981 */ /* 0x0000a4000c1e1100 */
[----:B0-----:R-:W-:-:S02]  /*ec10*/  IADD3 R10, P0, R2, R15, RZ ;  /* 0x0000000f020a7210 */ /* 0x001fc40007f1e0ff */
[----:B------:R-:W2:Y:S03]  /*ec20*/  LDL R15, [R1+0x106c] ;  /* 0x00106c00010f7983 */ /* 0x000ea60000100800 */
[----:B------:R-:W-:Y:S02]  /*ec30*/  IMAD.X R11, R0, 0x1, R14, P0 ;  /* 0x00000001000b7824 */ /* 0x000fe400000e060e */
[----:B------:R-:W2:Y:S04]  /*ec40*/  LDL R14, [R1+0x1074] ;  /* 0x00107400010e7983 */ /* 0x000ea80000100800 */
[----:B------:R3:W2:Y:S01]  /*ec50*/  @P1 LDG.E.U8 R171, desc[UR58][R10.64] ;  /* 0x0000003a0aab1981 */ /* 0x0006a2000c1e1100 */
[----:B------:R-:W-:-:S02]  /*ec60*/  ISETP.GT.AND P1, PT, R4, 0xb, PT ;  /* 0x0000000b0400780c */ /* 0x000fc40003f24270 */
[----:B------:R-:W-:Y:S02]  /*ec70*/  PRMT R168, RZ, 0x7610, R168 ;  /* 0x00007610ffa87816 */ /* 0x000fe400000000a8 */
[----:B---3--:R-:W-:Y:S02]  /*ec80*/  IADD3 R10, P0, R2, R13, RZ ;  /* 0x0000000d020a7210 */ /* 0x008fe40007f1e0ff */
[----:B------:R-:W3:Y:S03]  /*ec90*/  LDL R13, [R1+0x1070] ;  /* 0x00107000010d7983 */ /* 0x000ee60000100800 */
[----:B------:R-:W-:Y:S01]  /*eca0*/  IMAD.X R11, R0, 0x1, R26, P0 ;  /* 0x00000001000b7824 */ /* 0x000fe200000e061a */
[----:B------:R-:W-:Y:S01]  /*ecb0*/  PRMT R169, RZ, 0x7610, R169 ;  /* 0x00007610ffa97816 */ /* 0x000fe200000000a9 */
[----:B------:R-:W3:Y:S04]  /*ecc0*/  LDL R26, [R1+0x1078] ;  /* 0x00107800011a7983 */ /* 0x000ee80000100800 */
[----:B------:R4:W3:Y:S02]  /*ecd0*/  @P1 LDG.E.U8 R168, desc[UR58][R10.64] ;  /* 0x0000003a0aa81981 */ /* 0x0008e4000c1e1100 */
[----:B----4-:R-:W-:-:S02]  /*ece0*/  IADD3 R10, P0, R2, R12, RZ ;  /* 0x0000000c020a7210 */ /* 0x010fc40007f1e0ff */
[----:B------:R-:W4:Y:S03]  /*ecf0*/  LDL R12, [R1+0x107c] ;  /* 0x00107c00010c7983 */ /* 0x000f260000100800 */
[----:B------:R-:W-:Y:S02]  /*ed00*/  IMAD.X R11, R0, 0x1, R7, P0 ;  /* 0x00000001000b7824 */ /* 0x000fe400000e0607 */
[----:B------:R-:W4:Y:S04]  /*ed10*/  LDL R7, [R1+0x1084] ;  /* 0x0010840001077983 */ /* 0x000f280000100800 */
[----:B------:R0:W4:Y:S01]  /*ed20*/  @P1 LDG.E.U8 R169, desc[UR58][R10.64] ;  /* 0x0000003a0aa91981 */ /* 0x000122000c1e1100 */
[----:B------:R-:W-:-:S02]  /*ed30*/  ISETP.GT.AND P1, PT, R4, 0xc, PT ;  /* 0x0000000c0400780c */ /* 0x000fc40003f24270 */
[----:B------:R-:W-:Y:S02]  /*ed40*/  PRMT R166, RZ, 0x7610, R166 ;  /* 0x00007610ffa67816 */ /* 0x000fe400000000a6 */
[----:B0-----:R-:W-:Y:S02]  /*ed50*/  IADD3 R10, P0, R2, R6, RZ ;  /* 0x00000006020a7210 */ /* 0x001fe40007f1e0ff */
[----:B------:R-:W4:Y:S03]  /*ed60*/  LDL R6, [R1+0x1080] ;  /* 0x0010800001067983 */ /* 0x000f260000100800 */
[----:B------:R-:W-:Y:S01]  /*ed70*/  IMAD.X R11, R0, 0x1, R25, P0 ;  /* 0x00000001000b7824 */ /* 0x000fe200000e0619 */
[----:B------:R-:W-:Y:S01]  /*ed80*/  PRMT R167, RZ, 0x7610, R167 ;  /* 0x00007610ffa77816 */ /* 0x000fe200000000a7 */
        /* <DEDUP_REMOVED lines=15> */
[----:B0-----:R-:W-:-:S02]  /*ee80*/  IADD3 R10, P0, R2, R14, RZ ;  /* 0x0000000e020a7210 */ /* 0x001fc40007f1e0ff */
[----:B------:R-:W2:Y:S03]  /*ee90*/  LDL R14, [R1+0x109c] ;  /* 0x00109c00010e7983 */ /* 0x000ea60000100800 */
[----:B---3--:R-:W-:Y:S02]  /*eea0*/  IMAD.X R11, R0, 0x1, R13, P0 ;  /* 0x00000001000b7824 */ /* 0x008fe400000e060d */
[----:B------:R-:W3:Y:S04]  /*eeb0*/  LDL R13, [R1+0x10a4] ;  /* 0x0010a400010d7983 */ /* 0x000ee80000100800 */
[----:B------:R4:W3:Y:S01]  /*eec0*/  @P1 LDG.E.U8 R165, desc[UR58][R10.64] ;  /* 0x0000003a0aa51981 */ /* 0x0008e2000c1e1100 */
[----:B------:R-:W-:-:S02]  /*eed0*/  ISETP.GT.AND P1, PT, R4, 0xe, PT ;  /* 0x0000000e0400780c */ /* 0x000fc40003f24270 */
[----:B------:R-:W-:Y:S02]  /*eee0*/  PRMT R161, RZ, 0x7610, R161 ;  /* 0x00007610ffa17816 */ /* 0x000fe400000000a1 */
[----:B----4-:R-:W-:Y:S02]  /*eef0*/  IADD3 R10, P0, R2, R12, RZ ;  /* 0x0000000c020a7210 */ /* 0x010fe40007f1e0ff */
[----:B------:R-:W4:Y:S03]  /*ef00*/  LDL R12, [R1+0x10a0] ;  /* 0x0010a000010c7983 */ /* 0x000f260000100800 */
[----:B------:R-:W-:Y:S02]  /*ef10*/  IMAD.X R11, R0, 0x1, R26, P0 ;  /* 0x00000001000b7824 */ /* 0x000fe400000e061a */
[----:B------:R-:W4:Y:S04]  /*ef20*/  LDL R26, [R1+0x10a8] ;  /* 0x0010a800011a7983 */ /* 0x000f280000100800 */
[----:B------:R0:W4:Y:S02]  /*ef30*/  @P1 LDG.E.U8 R161, desc[UR58][R10.64] ;  /* 0x0000003a0aa11981 */ /* 0x000124000c1e1100 */
[----:B0-----:R-:W-:-:S02]  /*ef40*/  IADD3 R10, P0, R2, R7, RZ ;  /* 0x00000007020a7210 */ /* 0x001fc40007f1e0ff */
[----:B------:R-:W4:Y:S01]  /*ef50*/  LDL R7, [R1+0x10ac] ;  /* 0x0010ac0001077983 */ /* 0x000f220000100800 */
[----:B------:R-:W-:Y:S02]  /*ef60*/  PRMT R163, RZ, 0x7610, R163 ;  /* 0x00007610ffa37816 */ /* 0x000fe400000000a3 */
        /* <DEDUP_REMOVED lines=18> */
[----:B0-----:R-:W-:Y:S02]  /*f090*/  IADD3 R10, P0, R2, R14, RZ ;  /* 0x0000000e020a7210 */ /* 0x001fe40007f1e0ff */
[----:B------:R-:W2:Y:S03]  /*f0a0*/  LDL R14, [R1+0x10c0] ;  /* 0x0010c000010e7983 */ /* 0x000ea60000100800 */
[----:B------:R-:W-:Y:S01]  /*f0b0*/  IMAD.X R11, R0, 0x1, R27, P0 ;  /* 0x00000001000b7824 */ /* 0x000fe200000e061b */
[----:B------:R-:W-:Y:S01]  /*f0c0*/  PRMT R223, RZ, 0x7610, R223 ;  /* 0x00007610ffdf7816 */ /* 0x000fe200000000df */
        /* <DEDUP_REMOVED lines=45> */
[----:B------:R0:W4:Y:S02]  /*f3a0*/  @P1 LDG.E.U8 R220, desc[UR58][R10.64] ;  /* 0x0000003a0adc1981 */ /* 0x000124000c1e1100 */
[----:B0-----:R-:W-:-:S02]  /*f3b0*/  IADD3 R10, P0, R2, R6, RZ ;  /* 0x00000006020a7210 */ /* 0x001fc40007f1e0ff */
[----:B------:R-:W4:Y:S03]  /*f3c0*/  LDL R6, [R1+0x1104] ;  /* 0x0011040001067983 */ /* 0x000f260000100800 */
[----:B--2---:R-:W-:Y:S02]  /*f3d0*/  IMAD.X R11, R0, 0x1, R5, P0 ;  /* 0x00000001000b7824 */ /* 0x004fe400000e0605 */
[----:B------:R-:W2:Y:S01]  /*f3e0*/  LDL R5, [R1+0x1100] ;  /* 0x0011000001057983 */ /* 0x000ea20000100800 */
[----:B------:R-:W-:Y:S02]  /*f3f0*/  ISETP.GT.AND P1, PT, R4, 0x14, PT ;  /* 0x000000140400780c */ /* 0x000fe40003f24270 */
[----:B------:R-:W-:Y:S02]  /*f400*/  PRMT R155, RZ, 0x7610, R155 ;  /* 0x00007610ff9b7816 */ /* 0x000fe4000000009b */
[----:B------:R-:W-:-:S09]  /*f410*/  PRMT R219, RZ, 0x7610, R219 ;  /* 0x00007610ffdb7816 */ /* 0x000fd200000000db */
[----:B------:R0:W2:Y:S02]  /*f420*/  @P1 LDG.E.U8 R155, desc[UR58][R10.64] ;  /* 0x0000003a0a9b1981 */ /* 0x0000a4000c1e1100 */
[----:B0-----:R-:W-:Y:S02]  /*f430*/  IADD3 R10, P0, R2, R26, RZ ;  /* 0x0000001a020a7210 */ /* 0x001fe40007f1e0ff */
[----:B------:R-:W-:Y:S01]  /*f440*/  PRMT R154, RZ, 0x7610, R154 ;  /* 0x00007610ff9a7816 */ /* 0x000fe2000000009a */
[----:B------:R-:W2:Y:S02]  /*f450*/  LDL R26, [R1+0x1124] ;  /* 0x00112400011a7983 */ /* 0x000ea40000100800 */
[----:B------:R-:W-:Y:S02]  /*f460*/  IMAD.X R11, R0, 0x1, R24, P0 ;  /* 0x00000001000b7824 */ /* 0x000fe400000e0618 */
[----:B------:R-:W2:Y:S04]  /*f470*/  LDL R24, [R1+0x1114] ;  /* 0x0011140001187983 */ /* 0x000ea80000100800 */
[----:B------:R0:W2:Y:S01]  /*f480*/  @P1 LDG.E.U8 R219, desc[UR58][R10.64] ;  /* 0x0000003a0adb1981 */ /* 0x0000a2000c1e1100 */
[----:B------:R-:W-:-:S02]  /*f490*/  ISETP.GT.AND P1, PT, R4, 0x15, PT ;  /* 0x000000150400780c */ /* 0x000fc40003f24270 */
        /* <DEDUP_REMOVED lines=22> */
[----:B------:R-:W-:-:S06]  /*f600*/  PRMT R217, RZ, 0x7610, R217 ;  /* 0x00007610ffd97816 */ /* 0x000fcc00000000d9 */
[----:B------:R0:W2:Y:S01]  /*f610*/  @P1 LDG.E.U8 R217, desc[UR58][R10.64] ;  /* 0x0000003a0ad91981 */ /* 0x0000a2000c1e1100 */
[----:B------:R-:W-:Y:S02]  /*f620*/  ISETP.GT.AND P1, PT, R4, 0x17, PT ;  /* 0x000000170400780c */ /* 0x000fe40003f24270 */
[----:B------:R-:W-:Y:S02]  /*f630*/  PRMT R152, RZ, 0x7610, R152 ;  /* 0x00007610ff987816 */ /* 0x000fe40000000098 */
[----:B0-----:R-:W-:Y:S02]  /*f640*/  IADD3 R10, P0, R2, R28, RZ ;  /* 0x0000001c020a7210 */ /* 0x001fe40007f1e0ff */
[----:B------:R-:W-:Y:S01]  /*f650*/  PRMT R216, RZ, 0x7610, R216 ;  /* 0x00007610ffd87816 */ /* 0x000fe200000000d8 */
[----:B------:R-:W2:Y:S02]  /*f660*/  LDL R28, [R1+0x1154] ;  /* 0x00115400011c7983 */ /* 0x000ea40000100800 */
        /* <DEDUP_REMOVED lines=10> */
[----:B0-----:R-:W-:Y:S02]  /*f710*/  IADD3 R10, P0, R2, R14, RZ ;  /* 0x0000000e020a7210 */ /* 0x001fe40007f1e0ff */
[----:B------:R-:W-:Y:S01]  /*f720*/  PRMT R215, RZ, 0x7610, R215 ;  /* 0x00007610ffd77816 */ /* 0x000fe200000000d7 */
[----:B------:R-:W2:Y:S02]  /*f730*/  LDL R14, [R1+0x115c] ;  /* 0x00115c00010e7983 */ /* 0x000ea40000100800 */
[----:B---3--:R-:W-:Y:S02]  /*f740*/  IMAD.X R11, R0, 0x1, R13, P0 ;  /* 0x00000001000b7824 */ /* 0x008fe400000e060d */
[----:B------:R-:W3:Y:S04]  /*f750*/  LDL R13, [R1+0x1158] ;  /* 0x00115800010d7983 */ /* 0x000ee80000100800 */
[----:B------:R0:W3:Y:S02]  /*f760*/  @P1 LDG.E.U8 R23, desc[UR58][R10.64] ;  /* 0x0000003a0a171981 */ /* 0x0000e4000c1e1100 */
[----:B0-----:R-:W-:-:S02]  /*f770*/  IADD3 R10, P0, R2, R26, RZ ;  /* 0x0000001a020a7210 */ /* 0x001fc40007f1e0ff */
[----:B------:R-:W-:Y:S01]  /*f780*/  PRMT R22, RZ, 0x7610, R22 ;  /* 0x00007610ff167816 */ /* 0x000fe20000000016 */
[----:B------:R-:W3:Y:S02]  /*f790*/  LDL R26, [R1+0x1164] ;  /* 0x00116400011a7983 */ /* 0x000ee40000100800 */
[----:B------:R-:W-:Y:S01]  /*f7a0*/  IMAD.X R11, R0, 0x1, R25, P0 ;  /* 0x00000001000b7824 */ /* 0x000fe200000e0619 */
[----:B------:R-:W-:Y:S01]  /*f7b0*/  ISETP.GT.AND P0, PT, R4, 0x19, PT ;  /* 0x000000190400780c */ /* 0x000fe20003f04270 */
        /* <DEDUP_REMOVED lines=11> */
[C---:B------:R-:W-:Y:S02]  /*f870*/  ISETP.GT.AND P4, PT, R4.reuse, 0x1a, PT ;  /* 0x0000001a0400780c */ /* 0x040fe40003f84270 */
[----:B------:R-:W-:Y:S02]  /*f880*/  PRMT R21, RZ, 0x7610, R21 ;  /* 0x00007610ff157816 */ /* 0x000fe40000000015 */
[----:B------:R-:W-:-:S02]  /*f890*/  ISETP.GT.AND P3, PT, R4, 0x1b, PT ;  /* 0x0000001b0400780c */ /* 0x000fc40003f64270 */
[----:B------:R-:W-:-:S07]  /*f8a0*/  PRMT R20, RZ, 0x7610, R20 ;  /* 0x00007610ff147816 */ /* 0x000fce0000000014 */
[----:B------:R0:W2:Y:S01]  /*f8b0*/  @P4 LDG.E.U8 R21, desc[UR58][R10.64] ;  /* 0x0000003a0a154981 */ /* 0x0000a2000c1e1100 */
[----:B------:R-:W-:Y:S02]  /*f8c0*/  ISETP.GT.AND P2, PT, R4, 0x1c, PT ;  /* 0x0000001c0400780c */ /* 0x000fe40003f44270 */
[----:B------:R-:W-:Y:S02]  /*f8d0*/  PRMT R19, RZ, 0x7610, R19 ;  /* 0x00007610ff137816 */ /* 0x000fe40000000013 */
[----:B0-----:R-:W-:Y:S02]  /*f8e0*/  IADD3 R10, P1, R2, R24, RZ ;  /* 0x00000018020a7210 */ /* 0x001fe40007f3e0ff */
[----:B------:R-:W2:Y:S03]  /*f8f0*/  LDL R24, [R1+0x1174] ;  /* 0x0011740001187983 */ /* 0x000ea60000100800 */
[----:B------:R-:W-:-:S05]  /*f900*/  IMAD.X R11, R0, 0x1, R15, P1 ;  /* 0x00000001000b7824 */ /* 0x000fca00008e060f */
[----:B------:R0:W2:Y:S02]  /*f910*/  @P3 LDG.E.U8 R20, desc[UR58][R10.64] ;  /* 0x0000003a0a143981 */ /* 0x0000a4000c1e1100 */
[----:B0-----:R-:W-:-:S05]  /*f920*/  IADD3 R10, P1, R2, R14, RZ ;  /* 0x0000000e020a7210 */ /* 0x001fca0007f3e0ff */
[----:B---3--:R-:W-:-:S05]  /*f930*/  IMAD.X R11, R0, 0x1, R13, P1 ;  /* 0x00000001000b7824 */ /* 0x008fca00008e060d */
[----:B------:R4:W3:Y:S02]  /*f940*/  @P2 LDG.E.U8 R19, desc[UR58][R10.64] ;  /* 0x0000003a0a132981 */ /* 0x0008e4000c1e1100 */
[----:B----4-:R-:W-:Y:S02]  /*f950*/  IADD3 R10, P5, R2, R7, RZ ;  /* 0x00000007020a7210 */ /* 0x010fe40007fbe0ff */
[----:B------:R-:W4:Y:S03]  /*f960*/  LDL R7, [R1+0x1170] ;  /* 0x0011700001077983 */ /* 0x000f260000100800 */
[----:B------:R-:W-:Y:S02]  /*f970*/  IMAD.X R11, R0, 0x1, R6, P5 ;  /* 0x00000001000b7824 */ /* 0x000fe400028e0606 */
[----:B------:R-:W3:Y:S01]  /*f980*/  LDL R6, [R1+0x1184] ;  /* 0x0011840001067983 */ /* 0x000ee20000100800 */
[----:B--2---:R-:W-:-:S03]  /*f990*/  IADD3 R14, P5, R2, R5, RZ ;  /* 0x00000005020e7210 */ /* 0x004fc60007fbe0ff */
[----:B------:R-:W2:Y:S01]  /*f9a0*/  LDL R5, [R1+0x1180] ;  /* 0x0011800001057983 */ /* 0x000ea20000100800 */
[----:B------:R-:W-:Y:S02]  /*f9b0*/  ISETP.GT.AND P1, PT, R4, 0x1d, PT ;  /* 0x0000001d0400780c */ /* 0x000fe40003f24270 */
[----:B------:R-:W-:Y:S02]  /*f9c0*/  PRMT R18, RZ, 0x7610, R18 ;  /* 0x00007610ff127816 */ /* 0x000fe40000000012 */
[----:B------:R-:W-:-:S05]  /*f9d0*/  IADD3 R12, P6, R2, R12, RZ ;  /* 0x0000000c020c7210 */ /* 0x000fca0007fde0ff */
[----:B------:R-:W-:-:S04]  /*f9e0*/  IMAD.X R13, R0, 0x1, R33, P6 ;  /* 0x00000001000d7824 */ /* 0x000fc800030e0621 */
[----:B------:R0:W2:Y:S02]  /*f9f0*/  @P1 LDG.E.U8 R18, desc[UR58][R10.64] ;  /* 0x0000003a0a121981 */ /* 0x0000a4000c1e1100 */
[----:B0-----:R-:W-:-:S05]  /*fa00*/  IADD3 R10, P6, R2, R32, RZ ;  /* 0x00000020020a7210 */ /* 0x001fca0007fde0ff */
[----:B------:R-:W-:Y:S01]  /*fa10*/  IMAD.X R11, R0, 0x1, R31, P6 ;  /* 0x00000001000b7824 */ /* 0x000fe200030e061f */
[----:B------:R-:W-:Y:S01]  /*fa20*/  ISETP.GT.AND P6, PT, R4, 0x1f, PT ;  /* 0x0000001f0400780c */ /* 0x000fe20003fc4270 */
[----:B------:R-:W-:Y:S01]  /*fa30*/  IMAD.X R15, R0, 0x1, R34, P5 ;  /* 0x00000001000f7824 */ /* 0x000fe200028e0622 */
[----:B------:R-:W-:Y:S02]  /*fa40*/  PRMT R16, RZ, 0x7610, R16 ;  /* 0x00007610ff107816 */ /* 0x000fe40000000010 */
[----:B------:R-:W-:-:S06]  /*fa50*/  PRMT R213, RZ, 0x7610, R213 ;  /* 0x00007610ffd57816 */ /* 0x000fcc00000000d5 */
[----:B------:R-:W2:Y:S04]  /*fa60*/  @P0 LDG.E.U8 R213, desc[UR58][R14.64] ;  /* 0x0000003a0ed50981 */ /* 0x000ea8000c1e1100 */
[----:B------:R0:W2:Y:S01]  /*fa70*/  @P6 LDG.E.U8 R16, desc[UR58][R10.64] ;  /* 0x0000003a0a106981 */ /* 0x0000a2000c1e1100 */
[----:B------:R-:W-:Y:S02]  /*fa80*/  PRMT R214, RZ, 0x7610, R214 ;  /* 0x00007610ffd67816 */ /* 0x000fe400000000d6 */
[----:B0-----:R-:W-:-:S05]  /*fa90*/  IADD3 R10, P0, R2, R30, RZ ;  /* 0x0000001e020a7210 */ /* 0x001fca0007f1e0ff */
[----:B------:R-:W-:-:S05]  /*faa0*/  IMAD.X R11, R0, 0x1, R29, P0 ;  /* 0x00000001000b7824 */ /* 0x000fca00000e061d */
        /* <DEDUP_REMOVED lines=11> */
[----:B----4-:R-:W-:-:S05]  /*fb60*/  IMAD.X R11, R0, 0x1, R7, P0 ;  /* 0x00000001000b7824 */ /* 0x010fca00000e0607 */
[----:B------:R3:W4:Y:S02]  /*fb70*/  @P1 LDG.E.U8 R209, desc[UR58][R10.64] ;  /* 0x0000003a0ad11981 */ /* 0x000724000c1e1100 */
[----:B---3--:R-:W-:Y:S02]  /*fb80*/  IADD3 R10, P0, R2, R6, RZ ;  /* 0x00000006020a7210 */ /* 0x008fe40007f1e0ff */
[----:B------:R-:W3:Y:S03]  /*fb90*/  LDL R6, [R1+0x1194] ;  /* 0x0011940001067983 */ /* 0x000ee60000100800 */
[----:B--2---:R-:W-:Y:S02]  /*fba0*/  IMAD.X R11, R0, 0x1, R5, P0 ;  /* 0x00000001000b7824 */ /* 0x004fe400000e0605 */
[----:B------:R-:W2:Y:S01]  /*fbb0*/  LDL R5, [R1+0x1190] ;  /* 0x0011900001057983 */ /* 0x000ea20000100800 */
[----:B------:R-:W-:-:S02]  /*fbc0*/  ISETP.GT.AND P5, PT, R4, 0x1e, PT ;  /* 0x0000001e0400780c */ /* 0x000fc40003fa4270 */
[----:B------:R-:W-:Y:S01]  /*fbd0*/  PRMT R210, RZ, 0x7610, R210 ;  /* 0x00007610ffd27816 */ /* 0x000fe200000000d2 */
[----:B------:R0:W-:Y:S04]  /*fbe0*/  STL [R1+0x11d8], R2 ;  /* 0x0011d80201007387 */ /* 0x0001e80000100800 */
[----:B------:R1:W-:Y:S04]  /*fbf0*/  STL [R1+0x11d4], R0 ;  /* 0x0011d40001007387 */ /* 0x0003e80000100800 */
[----:B------:R-:W4:Y:S04]  /*fc00*/  LDL R29, [R1+0xf7c] ;  /* 0x000f7c00011d7983 */ /* 0x000f280000100800 */
[----:B------:R3:W4:Y:S04]  /*fc10*/  @P5 LDG.E.U8 R210, desc[UR58][R10.64] ;  /* 0x0000003a0ad25981 */ /* 0x000728000c1e1100 */
[----:B------:R-:W4:Y:S04]  /*fc20*/  LDL R28, [R1+0xf74] ;  /* 0x000f7400011c7983 */ /* 0x000f280000100800 */
[----:B------:R-:W4:Y:S01]  /*fc30*/  LDL R26, [R1+0x119c] ;  /* 0x00119c00011a7983 */ /* 0x000f220000100800 */
[----:B---3--:R-:W-:-:S03]  /*fc40*/  IADD3 R10, P0, R2, R6, RZ ;  /* 0x00000006020a7210 */ /* 0x008fc60007f1e0ff */
[----:B0-----:R-:W3:Y:S04]  /*fc50*/  LDL R2, [R1+0xf8c] ;  /* 0x000f8c0001027983 */ /* 0x001ee80000100800 */
[----:B------:R-:W4:Y:S01]  /*fc60*/  LDL.LU R25, [R1+0xf90] ;  /* 0x000f900001197983 */ /* 0x000f220000300800 */
[----:B--2---:R-:W-:-:S03]  /*fc70*/  IMAD.X R11, R0, 0x1, R5, P0 ;  /* 0x00000001000b7824 */ /* 0x004fc600000e0605 */
[----:B-1----:R-:W2:Y:S04]  /*fc80*/  LDL.LU R0, [R1+0xf58] ;  /* 0x000f580001007983 */ /* 0x002ea80000300800 */
[----:B------:R-:W3:Y:S01]  /*fc90*/  LDL.LU R226, [R1+0xf94] ;  /* 0x000f940001e27983 */ /* 0x000ee20000300800 */
[----:B------:R-:W0:Y:S01]  /*fca0*/  S2R R151, SR_TID.X ;  /* 0x0000000000977919 */ /* 0x000e220000002100 */
[----:B------:R-:W-:Y:S02]  /*fcb0*/  PRMT R17, RZ, 0x7610, R17 ;  /* 0x00007610ff117816 */ /* 0x000fe40000000011 */
[----:B------:R-:W-:Y:S01]  /*fcc0*/  PRMT R208, RZ, 0x7610, R208 ;  /* 0x00007610ffd07816 */ /* 0x000fe200000000d0 */
[----:B------:R-:W2:Y:S04]  /*fcd0*/  LDL.LU R225, [R1+0xf68] ;  /* 0x000f680001e17983 */ /* 0x000ea80000300800 */
[----:B------:R1:W2:Y:S04]  /*fce0*/  @P5 LDG.E.U8 R17, desc[UR58][R12.64] ;  /* 0x0000003a0c115981 */ /* 0x0002a8000c1e1100 */
[----:B------:R1:W2:Y:S01]  /*fcf0*/  @P6 LDG.E.U8 R208, desc[UR58][R10.64] ;  /* 0x0000003a0ad06981 */ /* 0x0002a2000c1e1100 */
[----:B------:R-:W-:-:S02]  /*fd00*/  LOP3.LUT R190, R190, 0xffff, RZ, 0xc0, !PT ;  /* 0x0000ffffbebe7812 */ /* 0x000fc400078ec0ff */
[----:B------:R-:W-:Y:S01]  /*fd10*/  LOP3.LUT R188, R188, 0xffff, RZ, 0xc0, !PT ;  /* 0x0000ffffbcbc7812 */ /* 0x000fe200078ec0ff */
[----:B------:R-:W2:Y:S01]  /*fd20*/  LDL.LU R7, [R1+0xf70] ;  /* 0x000f700001077983 */ /* 0x000ea20000300800 */
[----:B------:R-:W-:Y:S02]  /*fd30*/  LOP3.LUT R186, R186, 0xffff, RZ, 0xc0, !PT ;  /* 0x0000ffffbaba7812 */ /* 0x000fe400078ec0ff */
[----:B------:R-:W-:Y:S02]  /*fd40*/  LOP3.LUT R184, R184, 0xffff, RZ, 0xc0, !PT ;  /* 0x0000ffffb8b87812 */ /* 0x000fe400078ec0ff */
[----:B------:R-:W-:Y:S02]  /*fd50*/  LOP3.LUT R182, R182, 0xffff, RZ, 0xc0, !PT ;  /* 0x0000ffffb6b67812 */ /* 0x000fe400078ec0ff */
[----:B------:R-:W-:Y:S02]  /*fd60*/  LOP3.LUT R180, R180, 0xffff, RZ, 0xc0, !PT ;  /* 0x0000ffffb4b47812 */ /* 0x000fe400078ec0ff */
[----:B------:R-:W-:-:S02]  /*fd70*/  LOP3.LUT R178, R178, 0xffff, RZ, 0xc0, !PT ;  /* 0x0000ffffb2b27812 */ /* 0x000fc400078ec0ff */
[----:B------:R-:W-:Y:S02]  /*fd80*/  LOP3.LUT R176, R176, 0xffff, RZ, 0xc0, !PT ;  /* 0x0000ffffb0b07812 */ /* 0x000fe400078ec0ff */
[----:B0-----:R-:W-:Y:S02]  /*fd90*/  SHF.R.S32.HI R5, RZ, 0x2, R151 ;  /* 0x00000002ff057819 */ /* 0x001fe40000011497 */
[----:B------:R-:W-:Y:S02]  /*fda0*/  LOP3.LUT R174, R174, 0xffff, RZ, 0xc0, !PT ;  /* 0x0000ffffaeae7812 */ /* 0x000fe400078ec0ff */
[----:B------:R-:W-:Y:S02]  /*fdb0*/  LOP3.LUT R172, R172, 0xffff, RZ, 0xc0, !PT ;  /* 0x0000ffffacac7812 */ /* 0x000fe400078ec0ff */
[----:B------:R-:W-:Y:S02]  /*fdc0*/  LOP3.LUT R170, R170, 0xffff, RZ, 0xc0, !PT ;  /* 0x0000ffffaaaa7812 */ /* 0x000fe400078ec0ff */
[----:B------:R-:W-:-:S02]  /*fdd0*/  LOP3.LUT R168, R168, 0xffff, RZ, 0xc0, !PT ;  /* 0x0000ffffa8a87812 */ /* 0x000fc400078ec0ff */
[----:B------:R-:W-:Y:S02]  /*fde0*/  LOP3.LUT R166, R166, 0xffff, RZ, 0xc0, !PT ;  /* 0x0000ffffa6a67812 */ /* 0x000fe400078ec0ff */
[----:B------:R-:W-:Y:S02]  /*fdf0*/  LOP3.LUT R164, R164, 0xffff, RZ, 0xc0, !PT ;  /* 0x0000ffffa4a47812 */ /* 0x000fe400078ec0ff */
[----:B------:R-:W-:Y:S02]  /*fe00*/  LOP3.LUT R161, R161, 0xffff, RZ, 0xc0, !PT ;  /* 0x0000ffffa1a17812 */ /* 0x000fe400078ec0ff */
[----:B------:R-:W-:Y:S02]  /*fe10*/  LOP3.LUT R158, R158, 0xffff, RZ, 0xc0, !PT ;  /* 0x0000ffff9e9e7812 */ /* 0x000fe400078ec0ff */
[----:B------:R-:W-:Y:S01]  /*fe20*/  SGXT R5, R5, 0x1 ;  /* 0x000000010505781a */ /* 0x000fe20000000200 */
[----:B------:R-:W-:Y:S01]  /*fe30*/  IMAD.SHL.U32 R6, R151, 0x20, RZ ;  /* 0x0000002097067824 */ /* 0x000fe200078e00ff */
[----:B------:R-:W-:-:S02]  /*fe40*/  PRMT R188, R190, 0x3340, R188 ;  /* 0x00003340bebc7816 */ /* 0x000fc400000000bc */
[----:B-1----:R-:W-:Y:S02]  /*fe50*/  PRMT R12, R186, 0x3340, R184 ;  /* 0x00003340ba0c7816 */ /* 0x002fe400000000b8 */
[----:B------:R-:W-:Y:S02]  /*fe60*/  PRMT R180, R182, 0x3340, R180 ;  /* 0x00003340b6b47816 */ /* 0x000fe400000000b4 */
[----:B------:R-:W-:Y:S02]  /*fe70*/  PRMT R13, R178, 0x3340, R176 ;  /* 0x00003340b20d7816 */ /* 0x000fe400000000b0 */
[----:B------:R-:W-:Y:S02]  /*fe80*/  PRMT R172, R174, 0x3340, R172 ;  /* 0x00003340aeac7816 */ /* 0x000fe400000000ac */
[----:B------:R-:W-:Y:S02]  /*fe90*/  PRMT R14, R170, 0x3340, R168 ;  /* 0x00003340aa0e7816 */ /* 0x000fe400000000a8 */
[----:B------:R-:W-:-:S02]  /*fea0*/  PRMT R164, R166, 0x3340, R164 ;  /* 0x00003340a6a47816 */ /* 0x000fc400000000a4 */
[----:B------:R-:W-:Y:S02]  /*feb0*/  PRMT R15, R161, 0x3340, R158 ;  /* 0x00003340a10f7816 */ /* 0x000fe4000000009e */
[----:B------:R-:W-:Y:S02]  /*fec0*/  LOP3.LUT R5, R5, 0x90, RZ, 0xc0, !PT ;  /* 0x0000009005057812 */ /* 0x000fe400078ec0ff */
[----:B------:R-:W-:Y:S02]  /*fed0*/  PRMT R12, R188, 0x5410, R12 ;  /* 0x00005410bc0c7816 */ /* 0x000fe4000000000c */
[----:B------:R-:W-:Y:S02]  /*fee0*/  PRMT R13, R180, 0x5410, R13 ;  /* 0x00005410b40d7816 */ /* 0x000fe4000000000d */
[----:B------:R-:W-:Y:S02]  /*fef0*/  PRMT R14, R172, 0x5410, R14 ;  /* 0x00005410ac0e7816 */ /* 0x000fe4000000000e */
[----:B------:R-:W-:-:S02]  /*ff00*/  PRMT R15, R164, 0x5410, R15 ;  /* 0x00005410a40f7816 */ /* 0x000fc4000000000f */
[----:B------:R-:W-:Y:S01]  /*ff10*/  LOP3.LUT R5, R5, 0x1f60, R6, 0xf8, !PT ;  /* 0x00001f6005057812 */ /* 0x000fe200078ef806 */
[----:B------:R-:W-:Y:S01]  /*ff20*/  BAR.SYNC.DEFER_BLOCKING 0x0 ;  /* 0x0000000000007b1d */ /* 0x000fe20000010000 */
[----:B------:R-:W-:Y:S02]  /*ff30*/  LOP3.LUT R191, R191, 0xffff, RZ, 0xc0, !PT ;  /* 0x0000ffffbfbf7812 */ /* 0x000fe400078ec0ff */
[----:B------:R-:W-:Y:S02]  /*ff40*/  LOP3.LUT R189, R189, 0xffff, RZ, 0xc0, !PT ;  /* 0x0000ffffbdbd7812 */ /* 0x000fe400078ec0ff */
[----:B------:R-:W-:Y:S02]  /*ff50*/  LOP3.LUT R187, R187, 0xffff, RZ, 0xc0, !PT ;  /* 0x0000ffffbbbb7812 */ /* 0x000fe400078ec0ff */
[----:B------:R-:W-:Y:S01]  /*ff60*/  LOP3.LUT R185, R185, 0xffff, RZ, 0xc0, !PT ;  /* 0x0000ffffb9b97812 */ /* 0x000fe200078ec0ff */
[----:B------:R-:W2:Y:S01]  /*ff70*/  LDL.LU R6, [R1+0xf78] ;  /* 0x000f780001067983 */ /* 0x000ea20000300800 */
[----:B------:R-:W-:-:S02]  /*ff80*/  LOP3.LUT R183, R183, 0xffff, RZ, 0xc0, !PT ;  /* 0x0000ffffb7b77812 */ /* 0x000fc400078ec0ff */
[----:B------:R-:W-:Y:S02]  /*ff90*/  LOP3.LUT R181, R181, 0xffff, RZ, 0xc0, !PT ;  /* 0x0000ffffb5b57812 */ /* 0x000fe400078ec0ff */
[----:B------:R-:W-:Y:S02]  /*ffa0*/  LOP3.LUT R179, R179, 0xffff, RZ, 0xc0, !PT ;  /* 0x0000ffffb3b37812 */ /* 0x000fe400078ec0ff */
        /* <DEDUP_REMOVED lines=8> */
[----:B------:R-:W-:Y:S01]  /*10030*/  LOP3.LUT R160, R160, 0xffff, RZ, 0xc0, !PT ;  /* 0x0000ffffa0a07812 */ /* 0x000fe200078ec0ff */
[----:B------:R0:W-:Y:S01]  /*10040*/  STS.128 [R5+UR4], R12 ;  /* 0x0000000c05007988 */ /* 0x0001e20008000c04 */
[----:B------:R-:W-:-:S02]  /*10050*/  PRMT R189, R191, 0x3340, R189 ;  /* 0x00003340bfbd7816 */ /* 0x000fc400000000bd */
[----:B------:R-:W-:Y:S02]  /*10060*/  PRMT R181, R183, 0x3340, R181 ;  /* 0x00003340b7b57816 */ /* 0x000fe400000000b5 */
[----:B------:R-:W-:Y:S02]  /*10070*/  PRMT R173, R175, 0x3340, R173 ;  /* 0x00003340afad7816 */ /* 0x000fe400000000ad */
[----:B------:R-:W-:Y:S02]  /*10080*/  PRMT R165, R167, 0x3340, R165 ;  /* 0x00003340a7a57816 */ /* 0x000fe400000000a5 */
[----:B------:R-:W-:Y:S02]  /*10090*/  ISETP.GE.AND P0, PT, R9, R4, PT ;  /* 0x000000040900720c */ /* 0x000fe40003f06270 */
[----:B------:R-:W-:Y:S02]  /*100a0*/  SHF.R.S32.HI R27, RZ, 0x1f, R8 ;  /* 0x0000001fff1b7819 */ /* 0x000fe40000011408 */
[----:B0-----:R-:W-:-:S02]  /*100b0*/  PRMT R12, R187, 0x3340, R185 ;  /* 0x00003340bb0c7816 */ /* 0x001fc400000000b9 */
[----:B------:R-:W-:Y:S02]  /*100c0*/  PRMT R13, R179, 0x3340, R177 ;  /* 0x00003340b30d7816 */ /* 0x000fe400000000b1 */
[----:B------:R-:W-:Y:S02]  /*100d0*/  PRMT R14, R171, 0x3340, R169 ;  /* 0x00003340ab0e7816 */ /* 0x000fe400000000a9 */
[----:B------:R-:W-:Y:S02]  /*100e0*/  PRMT R15, R163, 0x3340, R160 ;  /* 0x00003340a30f7816 */ /* 0x000fe400000000a0 */
[----:B------:R-:W-:Y:S02]  /*100f0*/  PRMT R12, R189, 0x5410, R12 ;  /* 0x00005410bd0c7816 */ /* 0x000fe4000000000c */
[----:B------:R-:W-:Y:S02]  /*10100*/  PRMT R13, R181, 0x5410, R13 ;  /* 0x00005410b50d7816 */ /* 0x000fe4000000000d */
[----:B------:R-:W-:-:S02]  /*10110*/  PRMT R14, R173, 0x5410, R14 ;  /* 0x00005410ad0e7816 */ /* 0x000fc4000000000e */
[----:B------:R-:W-:Y:S02]  /*10120*/  PRMT R15, R165, 0x5410, R15 ;  /* 0x00005410a50f7816 */ /* 0x000fe4000000000f */
[----:B------:R-:W-:Y:S02]  /*10130*/  IADD3 R10, P1, R8, R228, RZ ;  /* 0x000000e4080a7210 */ /* 0x000fe40007f3e0ff */
[----:B------:R-:W-:Y:S01]  /*10140*/  PRMT R207, RZ, 0x7610, R207 ;  /* 0x00007610ffcf7816 */ /* 0x000fe200000000cf */
[----:B------:R0:W-:Y:S02]  /*10150*/  STS.128 [R5+UR4+0x2000], R12 ;  /* 0x0020000c05007988 */ /* 0x0001e40008000c04 */
[----:B------:R-:W-:-:S05]  /*10160*/  IMAD.X R11, R27, 0x1, R227, P1 ;  /* 0x000000011b0b7824 */ /* 0x000fca00008e06e3 */
[----:B------:R3:W2:Y:S04]  /*10170*/  @!P0 LDG.E.U8 R207, desc[UR58][R10.64] ;  /* 0x0000003a0acf8981 */ /* 0x0006a8000c1e1100 */
[----:B0-----:R-:W2:Y:S04]  /*10180*/  LDL.LU R5, [R1+0xf80] ;  /* 0x000f800001057983 */ /* 0x001ea80000300800 */
[----:B------:R-:W2:Y:S01]  /*10190*/  LDL.LU R9, [R1+0xf88] ;  /* 0x000f880001097983 */ /* 0x000ea20000300800 */
[----:B---3--:R-:W-:-:S03]  /*101a0*/  IADD3 R10, P1, R8, R226, RZ ;  /* 0x000000e2080a7210 */ /* 0x008fc60007f3e0ff */
[----:B------:R0:W-:Y:S04]  /*101b0*/  STL [R1+0x11dc], R226 ;  /* 0x0011dce201007387 */ /* 0x0001e80000100800 */
[----:B0-----:R-:W3:Y:S01]  /*101c0*/  LDL.LU R226, [R1+0xf84] ;  /* 0x000f840001e27983 */ /* 0x001ee20000300800 */
[----:B------:R-:W-:Y:S01]  /*101d0*/  PRMT R206, RZ, 0x7610, R206 ;  /* 0x00007610ffce7816 */ /* 0x000fe200000000ce */
[----:B----4-:R-:W-:-:S05]  /*101e0*/  IMAD.X R11, R27, 0x1, R25, P1 ;  /* 0x000000011b0b7824 */ /* 0x010fca00008e0619 */
[----:B------:R0:W4:Y:S01]  /*101f0*/  @!P0 LDG.E.U8 R206, desc[UR58][R10.64] ;  /* 0x0000003a0ace8981 */ /* 0x000122000c1e1100 */
[----:B------:R-:W-:Y:S02]  /*10200*/  LOP3.LUT R162, R162, 0xffff, RZ, 0xc0, !PT ;  /* 0x0000ffffa2a27812 */ /* 0x000fe400078ec0ff */
[----:B------:R-:W-:Y:S02]  /*10210*/  LOP3.LUT R159, R159, 0xffff, RZ, 0xc0, !PT ;  /* 0x0000ffff9f9f7812 */ /* 0x000fe400078ec0ff */
[----:B------:R-:W-:Y:S02]  /*10220*/  LOP3.LUT R157, R157, 0xffff, RZ, 0xc0, !PT ;  /* 0x0000ffff9d9d7812 */ /* 0x000fe400078ec0ff */
[----:B0-----:R-:W-:Y:S02]  /*10230*/  IADD3 R10, P1, R8, R2, RZ ;  /* 0x00000002080a7210 */ /* 0x001fe40007f3e0ff */
[----:B------:R-:W-:Y:S02]  /*10240*/  LOP3.LUT R156, R156, 0xffff, RZ, 0xc0, !PT ;  /* 0x0000ffff9c9c7812 */ /* 0x000fe400078ec0ff */
        /* <DEDUP_REMOVED lines=10> */
[----:B--2---:R-:W-:Y:S02]  /*102f0*/  LOP3.LUT R17, R17, 0xffff, RZ, 0xc0, !PT ;  /* 0x0000ffff11117812 */ /* 0x004fe400078ec0ff */
[----:B------:R-:W-:Y:S02]  /*10300*/  LOP3.LUT R16, R16, 0xffff, RZ, 0xc0, !PT ;  /* 0x0000ffff10107812 */ /* 0x000fe400078ec0ff */
[----:B------:R-:W-:-:S02]  /*10310*/  PRMT R205, RZ, 0x7610, R205 ;  /* 0x00007610ffcd7816 */ /* 0x000fc400000000cd */
[----:B------:R-:W-:Y:S02]  /*10320*/  PRMT R159, R162, 0x3340, R159 ;  /* 0x00003340a29f7816 */ /* 0x000fe4000000009f */
[----:B------:R-:W-:Y:S02]  /*10330*/  PRMT R12, R157, 0x3340, R156 ;  /* 0x000033409d0c7816 */ /* 0x000fe4000000009c */
[----:B------:R-:W-:Y:S02]  /*10340*/  PRMT R154, R155, 0x3340, R154 ;  /* 0x000033409b9a7816 */ /* 0x000fe4000000009a */
[----:B------:R-:W-:Y:S02]  /*10350*/  PRMT R13, R153, 0x3340, R152 ;  /* 0x00003340990d7816 */ /* 0x000fe40000000098 */
[----:B------:R-:W-:Y:S02]  /*10360*/  PRMT R22, R23, 0x3340, R22 ;  /* 0x0000334017167816 */ /* 0x000fe40000000016 */
[----:B------:R-:W-:-:S02]  /*10370*/  PRMT R14, R21, 0x3340, R20 ;  /* 0x00003340150e7816 */ /* 0x000fc40000000014 */
[----:B------:R-:W-:Y:S02]  /*10380*/  PRMT R18, R19, 0x3340, R18 ;  /* 0x0000334013127816 */ /* 0x000fe40000000012 */
[----:B------:R-:W-:Y:S02]  /*10390*/  PRMT R15, R17, 0x3340, R16 ;  /* 0x00003340110f7816 */ /* 0x000fe40000000010 */
[----:B------:R-:W-:Y:S02]  /*103a0*/  PRMT R12, R159, 0x5410, R12 ;  /* 0x000054109f0c7816 */ /* 0x000fe4000000000c */
[----:B------:R-:W-:Y:S02]  /*103b0*/  PRMT R13, R154, 0x5410, R13 ;  /* 0x000054109a0d7816 */ /* 0x000fe4000000000d */
[----:B------:R-:W-:Y:S02]  /*103c0*/  PRMT R14, R22, 0x5410, R14 ;  /* 0x00005410160e7816 */ /* 0x000fe4000000000e */
[----:B------:R-:W-:-:S02]  /*103d0*/  PRMT R15, R18, 0x5410, R15 ;  /* 0x00005410120f7816 */ /* 0x000fc4000000000f */
[----:B------:R-:W-:-:S03]  /*103e0*/  PRMT R204, RZ, 0x7610, R204 ;  /* 0x00007610ffcc7816 */ /* 0x000fc600000000cc */
[----:B------:R0:W-:Y:S04]  /*103f0*/  STS.128 [R26+UR4], R12 ;  /* 0x0000000c1a007988 */ /* 0x0001e80008000c04 */
[----:B0-----:R-:W2:Y:S04]  /*10400*/  LDL R13, [R1+0xf64] ;  /* 0x000f6400010d7983 */ /* 0x001ea80000100800 */
[----:B------:R-:W4:Y:S04]  /*10410*/  LDL R15, [R1+0xf5c] ;  /* 0x000f5c00010f7983 */ /* 0x000f280000100800 */
[----:B------:R-:W4:Y:S04]  /*10420*/  LDL.LU R24, [R1+0xf60] ;  /* 0x000f600001187983 */ /* 0x000f280000300800 */
[----:B------:R-:W4:Y:S01]  /*10430*/  LDL.LU R2, [R1+0xf50] ;  /* 0x000f500001027983 */ /* 0x000f220000300800 */
[----:B------:R-:W-:-:S05]  /*10440*/  IMAD.X R11, R27, 0x1, R9, P1 ;  /* 0x000000011b0b7824 */ /* 0x000fca00008e0609 */
[----:B------:R3:W4:Y:S04]  /*10450*/  @!P0 LDG.E.U8 R205, desc[UR58][R10.64] ;  /* 0x0000003a0acd8981 */ /* 0x000728000c1e1100 */
[----:B------:R0:W-:Y:S04]  /*10460*/  STL [R1+0x11e0], R9 ;  /* 0x0011e00901007387 */ /* 0x0001e80000100800 */
[----:B0-----:R-:W4:Y:S01]  /*10470*/  LDL.LU R9, [R1+0xf48] ;  /* 0x000f480001097983 */ /* 0x001f220000300800 */
[----:B---3--:R-:W-:-:S05]  /*10480*/  IADD3 R10, P1, R8, R226, RZ ;  /* 0x000000e2080a7210 */ /* 0x008fca0007f3e0ff */
[----:B------:R-:W-:Y:S01]  /*10490*/  IMAD.X R11, R27, 0x1, R5, P1 ;  /* 0x000000011b0b7824 */ /* 0x000fe200008e0605 */
[----:B------:R-:W-:Y:S04]  /*104a0*/  STL [R1+0x11e8], R226 ;  /* 0x0011e8e201007387 */ /* 0x000fe80000100800 */
[----:B------:R0:W3:Y:S04]  /*104b0*/  @!P0 LDG.E.U8 R204, desc[UR58][R10.64] ;  /* 0x0000003a0acc8981 */ /* 0x0000e8000c1e1100 */
[----:B------:R1:W-:Y:S04]  /*104c0*/  STL [R1+0x11e4], R5 ;  /* 0x0011e40501007387 */ /* 0x0003e80000100800 */
[----:B------:R-:W3:Y:S01]  /*104d0*/  LDL R12, [R1+0xf54] ;  /* 0x000f5400010c7983 */ /* 0x000ee20000100800 */
[----:B0-----:R-:W-:-:S03]  /*104e0*/  IADD3 R10, P1, R8, R29, RZ ;  /* 0x0000001d080a7210 */ /* 0x001fc60007f3e0ff */
[----:B-1----:R-:W3:Y:S02]  /*104f0*/  LDL.LU R5, [R1+0xf40] ;  /* 0x000f400001057983 */ /* 0x002ee40000300800 */
[----:B------:R-:W-:Y:S02]  /*10500*/  IMAD.X R11, R27, 0x1, R6, P1 ;  /* 0x000000011b0b7824 */ /* 0x000fe400008e0606 */
[----:B------:R0:W-:Y:S04]  /*10510*/  STL [R1+0x11ec], R6 ;  /* 0x0011ec0601007387 */ /* 0x0001e80000100800 */
[----:B0-----:R-:W2:Y:S01]  /*10520*/  LDL.LU R6, [R1+0xf6c] ;  /* 0x000f6c0001067983 */ /* 0x001ea20000300800 */
[----:B------:R-:W-:-:S03]  /*10530*/  PRMT R203, RZ, 0x7610, R203 ;  /* 0x00007610ffcb7816 */ /* 0x000fc600000000cb */
[----:B------:R-:W3:Y:S04]  /*10540*/  LDL R14, [R1+0xf4c] ;  /* 0x000f4c00010e7983 */ /* 0x000ee80000100800 */
[----:B------:R0:W3:Y:S01]  /*10550*/  @!P0 LDG.E.U8 R203, desc[UR58][R10.64] ;  /* 0x0000003a0acb8981 */ /* 0x0000e2000c1e1100 */
[----:B------:R-:W-:Y:S02]  /*10560*/  PRMT R202, RZ, 0x7610, R202 ;  /* 0x00007610ffca7816 */ /* 0x000fe400000000ca */
[----:B0-----:R-:W-:Y:S02]  /*10570*/  IADD3 R10, P1, R8, R28, RZ ;  /* 0x0000001c080a7210 */ /* 0x001fe40007f3e0ff */
[----:B------:R-:W3:Y:S03]  /*10580*/  LDL R28, [R1+0xf44] ;  /* 0x000f4400011c7983 */ /* 0x000ee60000100800 */
[----:B------:R-:W-:Y:S01]  /*10590*/  IMAD.X R11, R27, 0x1, R7, P1 ;  /* 0x000000011b0b7824 */ /* 0x000fe200008e0607 */
[----:B------:R-:W-:Y:S01]  /*105a0*/  PRMT R201, RZ, 0x7610, R201 ;  /* 0x00007610ffc97816 */ /* 0x000fe200000000c9 */
[----:B------:R-:W3:Y:S04]  /*105b0*/  LDL.LU R226, [R1+0xf38] ;  /* 0x000f380001e27983 */ /* 0x000ee80000300800 */
[----:B------:R2:W3:Y:S04]  /*105c0*/  @!P0 LDG.E.U8 R202, desc[UR58][R10.64] ;  /* 0x0000003a0aca8981 */ /* 0x0004e8000c1e1100 */
[----:B------:R0:W-:Y:S01]  /*105d0*/  STL [R1+0x11f0], R7 ;  /* 0x0011f00701007387 */ /* 0x0001e20000100800 */
[----:B------:R-:W-:-:S03]  /*105e0*/  PRMT R200, RZ, 0x7610, R200 ;  /* 0x00007610ffc87816 */ /* 0x000fc600000000c8 */
[----:B0-----:R-:W3:Y:S01]  /*105f0*/  LDL.LU R7, [R1+0xf30] ;  /* 0x000f300001077983 */ /* 0x001ee20000300800 */
[----:B------:R-:W-:Y:S02]  /*10600*/  PRMT R199, RZ, 0x7610, R199 ;  /* 0x00007610ffc77816 */ /* 0x000fe400000000c7 */
[----:B--2---:R-:W-:-:S05]  /*10610*/  IADD3 R10, P1, R8, R6, RZ ;  /* 0x00000006080a7210 */ /* 0x004fca0007f3e0ff */
[----:B------:R-:W-:Y:S01]  /*10620*/  IMAD.X R11, R27, 0x1, R225, P1 ;  /* 0x000000011b0b7824 */ /* 0x000fe200008e06e1 */
[----:B------:R-:W-:Y:S04]  /*10630*/  STL [R1+0x11f8], R6 ;  /* 0x0011f80601007387 */ /* 0x000fe80000100800 */
[----:B------:R0:W2:Y:S04]  /*10640*/  @!P0 LDG.E.U8 R201, desc[UR58][R10.64] ;  /* 0x0000003a0ac98981 */ /* 0x0000a8000c1e1100 */
[----:B------:R1:W-:Y:S01]  /*10650*/  STL [R1+0x11f4], R225 ;  /* 0x0011f4e101007387 */ /* 0x0003e20000100800 */
[----:B0-----:R-:W-:-:S03]  /*10660*/  IADD3 R10, P1, R8, R13, RZ ;  /* 0x0000000d080a7210 */ /* 0x001fc60007f3e0ff */
[----:B------:R-:W2:Y:S02]  /*10670*/  LDL R13, [R1+0xf3c] ;  /* 0x000f3c00010d7983 */ /* 0x000ea40000100800 */
[----:B----4-:R-:W-:Y:S02]  /*10680*/  IMAD.X R11, R27, 0x1, R24, P1 ;  /* 0x000000011b0b7824 */ /* 0x010fe400008e0618 */
[----:B-1----:R-:W4:Y:S04]  /*10690*/  LDL.LU R225, [R1+0xf28] ;  /* 0x000f280001e17983 */ /* 0x002f280000300800 */
[----:B------:R0:W4:Y:S02]  /*106a0*/  @!P0 LDG.E.U8 R200, desc[UR58][R10.64] ;  /* 0x0000003a0ac88981 */ /* 0x000124000c1e1100 */
[----:B0-----:R-:W-:-:S02]  /*106b0*/  IADD3 R10, P1, R8, R15, RZ ;  /* 0x0000000f080a7210 */ /* 0x001fc40007f3e0ff */
[----:B------:R-:W4:Y:S03]  /*106c0*/  LDL R15, [R1+0xf34] ;  /* 0x000f3400010f7983 */ /* 0x000f260000100800 */
[----:B------:R-:W-:Y:S01]  /*106d0*/  IMAD.X R11, R27, 0x1, R0, P1 ;  /* 0x000000011b0b7824 */ /* 0x000fe200008e0600 */
[----:B------:R-:W4:Y:S04]  /*106e0*/  LDL.LU R6, [R1+0xf20] ;  /* 0x000f200001067983 */ /* 0x000f280000300800 */
[----:B------:R3:W4:Y:S04]  /*106f0*/  @!P0 LDG.E.U8 R199, desc[UR58][R10.64] ;  /* 0x0000003a0ac78981 */ /* 0x000728000c1e1100 */
[----:B------:R0:W-:Y:S01]  /*10700*/  STL [R1+0x11fc], R0 ;  /* 0x0011fc0001007387 */ /* 0x0001e20000100800 */
[----:B---3--:R-:W-:-:S03]  /*10710*/  IADD3 R10, P1, R8, R12, RZ ;  /* 0x0000000c080a7210 */ /* 0x008fc60007f3e0ff */
[----:B------:R-:W3:Y:S01]  /*10720*/  LDL R12, [R1+0xf2c] ;  /* 0x000f2c00010c7983 */ /* 0x000ee20000100800 */
[----:B------:R-:W-:Y:S01]  /*10730*/  PRMT R198, RZ, 0x7610, R198 ;  /* 0x00007610ffc67816 */ /* 0x000fe200000000c6 */
[----:B------:R-:W-:Y:S02]  /*10740*/  IMAD.X R11, R27, 0x1, R2, P1 ;  /* 0x000000011b0b7824 */ /* 0x000fe400008e0602 */
[----:B0-----:R-:W3:Y:S04]  /*10750*/  LDL.LU R0, [R1+0xf18] ;  /* 0x000f180001007983 */ /* 0x001ee80000300800 */
[----:B------:R0:W3:Y:S04]  /*10760*/  @!P0 LDG.E.U8 R198, desc[UR58][R10.64] ;  /* 0x0000003a0ac68981 */ /* 0x0000e8000c1e1100 */
[----:B------:R1:W-:Y:S01]  /*10770*/  STL [R1+0x1200], R2 ;  /* 0x0012000201007387 */ /* 0x0003e20000100800 */
[----:B------:R-:W-:-:S02]  /*10780*/  PRMT R197, RZ, 0x7610, R197 ;  /* 0x00007610ffc57816 */ /* 0x000fc400000000c5 */
[----:B0-----:R-:W-:Y:S02]  /*10790*/  IADD3 R10, P1, R8, R14, RZ ;  /* 0x0000000e080a7210 */ /* 0x001fe40007f3e0ff */
[----:B------:R-:W3:Y:S03]  /*107a0*/  LDL R14, [R1+0xf24] ;  /* 0x000f2400010e7983 */ /* 0x000ee60000100800 */
[----:B------:R-:W-:Y:S01]  /*107b0*/  IMAD.X R11, R27, 0x1, R9, P1 ;  /* 0x000000011b0b7824 */ /* 0x000fe200008e0609 */
[----:B-1----:R-:W3:Y:S04]  /*107c0*/  LDL.LU R2, [R1+0xf10] ;  /* 0x000f100001027983 */ /* 0x002ee80000300800 */
        /* <DEDUP_REMOVED lines=10> */
[----:B------:R-:W-:Y:S02]  /*10870*/  PRMT R194, RZ, 0x7610, R194 ;  /* 0x00007610ffc27816 */ /* 0x000fe400000000c2 */
[C---:B--2---:R-:W-:Y:S02]  /*10880*/  IADD3 R10, P1, R8.reuse, R13, RZ ;  /* 0x0000000d080a7210 */ /* 0x044fe40007f3e0ff */
[----:B------:R-:W2:Y:S03]  /*10890*/  LDL R13, [R1+0xf14] ;  /* 0x000f1400010d7983 */ /* 0x000ea60000100800 */
[----:B------:R-:W-:Y:S01]  /*108a0*/  IMAD.X R11, R27, 0x1, R226, P1 ;  /* 0x000000011b0b7824 */ /* 0x000fe200008e06e2 */
[----:B0-----:R-:W2:Y:S04]  /*108b0*/  LDL.LU R5, [R1+0xf00] ;  /* 0x000f000001057983 */ /* 0x001ea80000300800 */
[----:B------:R4:W2:Y:S04]  /*108c0*/  @!P0 LDG.E.U8 R195, desc[UR58][R10.64] ;  /* 0x0000003a0ac38981 */ /* 0x0008a8000c1e1100 */
[----:B------:R0:W-:Y:S01]  /*108d0*/  STL [R1+0x120c], R226 ;  /* 0x00120ce201007387 */ /* 0x0001e20000100800 */
[----:B----4-:R-:W-:-:S03]  /*108e0*/  IADD3 R10, P1, R8, R15, RZ ;  /* 0x0000000f080a7210 */ /* 0x010fc60007f3e0ff */
[----:B------:R-:W4:Y:S02]  /*108f0*/  LDL R15, [R1+0xf0c] ;  /* 0x000f0c00010f7983 */ /* 0x000f240000100800 */
[----:B------:R-:W-:Y:S02]  /*10900*/  IMAD.X R11, R27, 0x1, R7, P1 ;  /* 0x000000011b0b7824 */ /* 0x000fe400008e0607 */
[----:B0-----:R-:W4:Y:S04]  /*10910*/  LDL.LU R226, [R1+0xef8] ;  /* 0x000ef80001e27983 */ /* 0x001f280000300800 */
        /* <DEDUP_REMOVED lines=180> */
[----:B------:R-:W-:Y:S01]  /*11460*/  IMAD.X R11, R27, 0x1, R6, P1 ;  /* 0x000000011b0b7824 */ /* 0x000fe200008e0606 */
[----:B------:R-:W-:Y:S01]  /*11470*/  PRMT R167, RZ, 0x7610, R167 ;  /* 0x00007610ffa77816 */ /* 0x000fe200000000a7 */
[----:B0-----:R-:W3:Y:S04]  /*11480*/  LDL.LU R225, [R1+0xe28] ;  /* 0x000e280001e17983 */ /* 0x001ee80000300800 */
[----:B------:R0:W3:Y:S02]  /*11490*/  @!P0 LDG.E.U8 R168, desc[UR58][R10.64] ;  /* 0x0000003a0aa88981 */ /* 0x0000e4000c1e1100 */
[----:B0-----:R-:W-:-:S05]  /*114a0*/  IADD3 R10, P1, R8, R14, RZ ;  /* 0x0000000e080a7210 */ /* 0x001fca0007f3e0ff */
[----:B------:R-:W-:-:S05]  /*114b0*/  IMAD.X R11, R27, 0x1, R0, P1 ;  /* 0x000000011b0b7824 */ /* 0x000fca00008e0600 */
[----:B------:R0:W3:Y:S01]  /*114c0*/  @!P0 LDG.E.U8 R167, desc[UR58][R10.64] ;  /* 0x0000003a0aa78981 */ /* 0x0000e2000c1e1100 */
[----:B------:R-:W-:Y:S02]  /*114d0*/  PRMT R166, RZ, 0x7610, R166 ;  /* 0x00007610ffa67816 */ /* 0x000fe400000000a6 */
[----:B0-----:R-:W-:-:S05]  /*114e0*/  IADD3 R10, P1, R8, R28, RZ ;  /* 0x0000001c080a7210 */ /* 0x001fca0007f3e0ff */
[----:B------:R-:W-:-:S05]  /*114f0*/  IMAD.X R11, R27, 0x1, R2, P1 ;  /* 0x000000011b0b7824 */ /* 0x000fca00008e0602 */
[----:B------:R2:W3:Y:S01]  /*11500*/  @!P0 LDG.E.U8 R166, desc[UR58][R10.64] ;  /* 0x0000003a0aa68981 */ /* 0x0004e2000c1e1100 */
[----:B------:R-:W-:-:S03]  /*11510*/  PRMT R165, RZ, 0x7610, R165 ;  /* 0x00007610ffa57816 */ /* 0x000fc600000000a5 */
[----:B------:R0:W-:Y:S01]  /*11520*/  STL [R1+0x1278], R6 ;  /* 0x0012780601007387 */ /* 0x0001e20000100800 */
[----:B------:R-:W-:-:S03]  /*11530*/  PRMT R164, RZ, 0x7610, R164 ;  /* 0x00007610ffa47816 */ /* 0x000fc600000000a4 */
[----:B------:R-:W3:Y:S04]  /*11540*/  LDL R14, [R1+0xe34] ;  /* 0x000e3400010e7983 */ /* 0x000ee80000100800 */
[----:B0-----:R-:W3:Y:S04]  /*11550*/  LDL.LU R6, [R1+0xe20] ;  /* 0x000e200001067983 */ /* 0x001ee80000300800 */
[----:B------:R0:W-:Y:S04]  /*11560*/  STL [R1+0x127c], R0 ;  /* 0x00127c0001007387 */ /* 0x0001e80000100800 */
[----:B0-----:R-:W3:Y:S04]  /*11570*/  LDL.LU R0, [R1+0xe18] ;  /* 0x000e180001007983 */ /* 0x001ee80000300800 */
[----:B------:R0:W-:Y:S01]  /*11580*/  STL [R1+0x1280], R2 ;  /* 0x0012800201007387 */ /* 0x0001e20000100800 */
[----:B--2---:R-:W-:-:S03]  /*11590*/  IADD3 R10, P1, R8, R13, RZ ;  /* 0x0000000d080a7210 */ /* 0x004fc60007f3e0ff */
[----:B------:R-:W2:Y:S02]  /*115a0*/  LDL R13, [R1+0xe24] ;  /* 0x000e2400010d7983 */ /* 0x000ea40000100800 */
[----:B------:R-:W-:Y:S02]  /*115b0*/  IMAD.X R11, R27, 0x1, R9, P1 ;  /* 0x000000011b0b7824 */ /* 0x000fe400008e0609 */
[----:B0-----:R-:W2:Y:S04]  /*115c0*/  LDL.LU R2, [R1+0xe10] ;  /* 0x000e100001027983 */ /* 0x001ea80000300800 */
[----:B------:R4:W2:Y:S02]  /*115d0*/  @!P0 LDG.E.U8 R165, desc[UR58][R10.64] ;  /* 0x0000003a0aa58981 */ /* 0x0008a4000c1e1100 */
[----:B----4-:R-:W-:-:S05]  /*115e0*/  IADD3 R10, P1, R8, R15, RZ ;  /* 0x0000000f080a7210 */ /* 0x010fca0007f3e0ff */
[----:B------:R-:W-:Y:S01]  /*115f0*/  IMAD.X R11, R27, 0x1, R5, P1 ;  /* 0x000000011b0b7824 */ /* 0x000fe200008e0605 */
[----:B------:R0:W-:Y:S04]  /*11600*/  STL [R1+0x1284], R9 ;  /* 0x0012840901007387 */ /* 0x0001e80000100800 */
[----:B------:R3:W4:Y:S04]  /*11610*/  @!P0 LDG.E.U8 R164, desc[UR58][R10.64] ;  /* 0x0000003a0aa48981 */ /* 0x000728000c1e1100 */
[----:B0-----:R-:W4:Y:S01]  /*11620*/  LDL.LU R9, [R1+0xe08] ;  /* 0x000e080001097983 */ /* 0x001f220000300800 */
[----:B---3--:R-:W-:-:S03]  /*11630*/  IADD3 R10, P1, R8, R12, RZ ;  /* 0x0000000c080a7210 */ /* 0x008fc60007f3e0ff */
[----:B------:R0:W-:Y:S04]  /*11640*/  STL [R1+0x1288], R5 ;  /* 0x0012880501007387 */ /* 0x0001e80000100800 */
[----:B------:R-:W3:Y:S01]  /*11650*/  LDL R12, [R1+0xe04] ;  /* 0x000e0400010c7983 */ /* 0x000ee20000100800 */
[----:B------:R-:W-:-:S03]  /*11660*/  IMAD.X R11, R27, 0x1, R226, P1 ;  /* 0x000000011b0b7824 */ /* 0x000fc600008e06e2 */
[----:B0-----:R-:W3:Y:S04]  /*11670*/  LDL.LU R5, [R1+0xe00] ;  /* 0x000e000001057983 */ /* 0x001ee80000300800 */
[----:B------:R0:W-:Y:S04]  /*11680*/  STL [R1+0x128c], R226 ;  /* 0x00128ce201007387 */ /* 0x0001e80000100800 */
[----:B0-----:R-:W2:Y:S01]  /*11690*/  LDL.LU R226, [R1+0xe2c] ;  /* 0x000e2c0001e27983 */ /* 0x001ea20000300800 */
[----:B------:R-:W-:-:S06]  /*116a0*/  PRMT R163, RZ, 0x7610, R163 ;  /* 0x00007610ffa37816 */ /* 0x000fcc00000000a3 */
[----:B------:R0:W3:Y:S04]  /*116b0*/  @!P0 LDG.E.U8 R163, desc[UR58][R10.64] ;  /* 0x0000003a0aa38981 */ /* 0x0000e8000c1e1100 */
[----:B------:R1:W-:Y:S01]  /*116c0*/  STL [R1+0x1290], R7 ;  /* 0x0012900701007387 */ /* 0x0003e20000100800 */
[----:B------:R-:W-:Y:S02]  /*116d0*/  PRMT R162, RZ, 0x7610, R162 ;  /* 0x00007610ffa27816 */ /* 0x000fe400000000a2 */
[----:B0-----:R-:W-:-:S05]  /*116e0*/  IADD3 R10, P1, R8, R14, RZ ;  /* 0x0000000e080a7210 */ /* 0x001fca0007f3e0ff */
[C---:B------:R-:W-:Y:S02]  /*116f0*/  IMAD.X R11, R27.reuse, 0x1, R7, P1 ;  /* 0x000000011b0b7824 */ /* 0x040fe400008e0607 */
[----:B-1----:R-:W4:Y:S04]  /*11700*/  LDL.LU R7, [R1+0xe1c] ;  /* 0x000e1c0001077983 */ /* 0x002f280000300800 */
[----:B------:R2:W3:Y:S02]  /*11710*/  @!P0 LDG.E.U8 R162, desc[UR58][R10.64] ;  /* 0x0000003a0aa28981 */ /* 0x0004e4000c1e1100 */
[----:B--2---:R-:W-:Y:S02]  /*11720*/  IADD3 R10, P1, R8, R226, RZ ;  /* 0x000000e2080a7210 */ /* 0x004fe40007f3e0ff */
[----:B------:R0:W-:Y:S04]  /*11730*/  STL [R1+0x1294], R226 ;  /* 0x001294e201007387 */ /* 0x0001e80000100800 */
[----:B0-----:R-:W2:Y:S01]  /*11740*/  LDL.LU R226, [R1+0xe14] ;  /* 0x000e140001e27983 */ /* 0x001ea20000300800 */
[----:B------:R-:W-:-:S03]  /*11750*/  IMAD.X R11, R27, 0x1, R225, P1 ;  /* 0x000000011b0b7824 */ /* 0x000fc600008e06e1 */
[----:B------:R0:W-:Y:S04]  /*11760*/  STL [R1+0x1298], R225 ;  /* 0x001298e101007387 */ /* 0x0001e80000100800 */
[----:B0-----:R-:W3:Y:S01]  /*11770*/  LDL.LU R225, [R1+0xe0c] ;  /* 0x000e0c0001e17983 */ /* 0x001ee20000300800 */
[----:B------:R-:W-:-:S06]  /*11780*/  PRMT R161, RZ, 0x7610, R161 ;  /* 0x00007610ffa17816 */ /* 0x000fcc00000000a1 */
[----:B------:R0:W3:Y:S01]  /*11790*/  @!P0 LDG.E.U8 R161, desc[UR58][R10.64] ;  /* 0x0000003a0aa18981 */ /* 0x0000e2000c1e1100 */
[----:B------:R-:W-:Y:S02]  /*117a0*/  PRMT R160, RZ, 0x7610, R160 ;  /* 0x00007610ffa07816 */ /* 0x000fe400000000a0 */
[----:B0-----:R-:W-:-:S05]  /*117b0*/  IADD3 R10, P1, R8, R13, RZ ;  /* 0x0000000d080a7210 */ /* 0x001fca0007f3e0ff */
[----:B------:R-:W-:-:S05]  /*117c0*/  IMAD.X R11, R27, 0x1, R6, P1 ;  /* 0x000000011b0b7824 */ /* 0x000fca00008e0606 */
[----:B------:R4:W3:Y:S01]  /*117d0*/  @!P0 LDG.E.U8 R160, desc[UR58][R10.64] ;  /* 0x0000003a0aa08981 */ /* 0x0008e2000c1e1100 */
[----:B------:R-:W-:Y:S02]  /*117e0*/  PRMT R159, RZ, 0x7610, R159 ;  /* 0x00007610ff9f7816 */ /* 0x000fe4000000009f */
[----:B----4-:R-:W-:-:S05]  /*117f0*/  IADD3 R10, P1, R8, R7, RZ ;  /* 0x00000007080a7210 */ /* 0x010fca0007f3e0ff */
[----:B------:R-:W-:-:S05]  /*11800*/  IMAD.X R11, R27, 0x1, R0, P1 ;  /* 0x000000011b0b7824 */ /* 0x000fca00008e0600 */
[----:B------:R2:W4:Y:S01]  /*11810*/  @!P0 LDG.E.U8 R159, desc[UR58][R10.64] ;  /* 0x0000003a0a9f8981 */ /* 0x000522000c1e1100 */
[----:B------:R-:W-:Y:S02]  /*11820*/  PRMT R158, RZ, 0x7610, R158 ;  /* 0x00007610ff9e7816 */ /* 0x000fe4000000009e */
[----:B------:R-:W-:Y:S02]  /*11830*/  PRMT R157, RZ, 0x7610, R157 ;  /* 0x00007610ff9d7816 */ /* 0x000fe4000000009d */
[----:B------:R-:W-:Y:S02]  /*11840*/  PRMT R156, RZ, 0x7610, R156 ;  /* 0x00007610ff9c7816 */ /* 0x000fe4000000009c */
[----:B------:R-:W-:Y:S02]  /*11850*/  PRMT R155, RZ, 0x7610, R155 ;  /* 0x00007610ff9b7816 */ /* 0x000fe4000000009b */
[----:B------:R-:W-:Y:S02]  /*11860*/  PRMT R154, RZ, 0x7610, R154 ;  /* 0x00007610ff9a7816 */ /* 0x000fe4000000009a */
[----:B------:R-:W-:-:S02]  /*11870*/  PRMT R153, RZ, 0x7610, R153 ;  /* 0x00007610ff997816 */ /* 0x000fc40000000099 */
[----:B------:R-:W-:Y:S02]  /*11880*/  PRMT R152, RZ, 0x7610, R152 ;  /* 0x00007610ff987816 */ /* 0x000fe40000000098 */
[----:B------:R-:W-:Y:S02]  /*11890*/  PRMT R23, RZ, 0x7610, R23 ;  /* 0x00007610ff177816 */ /* 0x000fe40000000017 */
[----:B------:R-:W-:Y:S02]  /*118a0*/  PRMT R22, RZ, 0x7610, R22 ;  /* 0x00007610ff167816 */ /* 0x000fe40000000016 */
[----:B------:R-:W-:Y:S02]  /*118b0*/  PRMT R21, RZ, 0x7610, R21 ;  /* 0x00007610ff157816 */ /* 0x000fe40000000015 */
[----:B------:R-:W-:Y:S02]  /*118c0*/  PRMT R20, RZ, 0x7610, R20 ;  /* 0x00007610ff147816 */ /* 0x000fe40000000014 */
[----:B------:R-:W-:-:S02]  /*118d0*/  PRMT R19, RZ, 0x7610, R19 ;  /* 0x00007610ff137816 */ /* 0x000fc40000000013 */
[----:B------:R-:W-:Y:S02]  /*118e0*/  PRMT R18, RZ, 0x7610, R18 ;  /* 0x00007610ff127816 */ /* 0x000fe40000000012 */
        /* <DEDUP_REMOVED lines=26> */
[----:B------:R-:W-:Y:S01]  /*11a90*/  PRMT R15, R209, 0x5410, R15 ;  /* 0x00005410d10f7816 */ /* 0x000fe2000000000f */
[----:B------:R-:W-:Y:S01]  /*11aa0*/  IMAD.MOV.U32 R223, RZ, RZ, R25 ;  /* 0x000000ffffdf7224 */ /* 0x000fe200078e0019 */
[----:B--2---:R-:W-:-:S05]  /*11ab0*/  IADD3 R10, P1, R8, R226, RZ ;  /* 0x000000e2080a7210 */ /* 0x004fca0007f3e0ff */
[----:B------:R-:W-:-:S05]  /*11ac0*/  IMAD.X R11, R27, 0x1, R2, P1 ;  /* 0x000000011b0b7824 */ /* 0x000fca00008e0602 */
[----:B------:R3:W2:Y:S02]  /*11ad0*/  @!P0 LDG.E.U8 R158, desc[UR58][R10.64] ;  /* 0x0000003a0a9e8981 */ /* 0x0006a4000c1e1100 */
[----:B---3--:R-:W-:-:S05]  /*11ae0*/  IADD3 R10, P1, R8, R225, RZ ;  /* 0x000000e1080a7210 */ /* 0x008fca0007f3e0ff */
[----:B------:R-:W-:-:S05]  /*11af0*/  IMAD.X R11, R27, 0x1, R9, P1 ;  /* 0x000000011b0b7824 */ /* 0x000fca00008e0609 */
[----:B------:R0:W3:Y:S02]  /*11b00*/  @!P0 LDG.E.U8 R157, desc[UR58][R10.64] ;  /* 0x0000003a0a9d8981 */ /* 0x0000e4000c1e1100 */
[----:B0-----:R-:W-:-:S05]  /*11b10*/  IADD3 R10, P1, R8, R12, RZ ;  /* 0x0000000c080a7210 */ /* 0x001fca0007f3e0ff */
        /* <DEDUP_REMOVED lines=31> */
[----:B------:R0:W3:Y:S01]  /*11d10*/  @!P0 LDG.E.U8 R18, desc[UR58][R10.64] ;  /* 0x0000003a0a128981 */ /* 0x0000e2000c1e1100 */
[----:B------:R-:W-:Y:S02]  /*11d20*/  PRMT R12, R221, 0x3340, R220 ;  /* 0x00003340dd0c7816 */ /* 0x000fe400000000dc */
[----:B0-----:R-:W-:-:S05]  /*11d30*/  IADD3 R10, P1, R8, R232, RZ ;  /* 0x000000e8080a7210 */ /* 0x001fca0007f3e0ff */
[----:B------:R-:W-:Y:S01]  /*11d40*/  IMAD.X R11, R27, 0x1, R231, P1 ;  /* 0x000000011b0b7824 */ /* 0x000fe200008e06e7 */
[----:B------:R-:W-:-:S04]  /*11d50*/  PRMT R12, R222, 0x5410, R12 ;  /* 0x00005410de0c7816 */ /* 0x000fc8000000000c */
[----:B------:R0:W3:Y:S01]  /*11d60*/  @!P0 LDG.E.U8 R17, desc[UR58][R10.64] ;  /* 0x0000003a0a118981 */ /* 0x0000e2000c1e1100 */
[----:B------:R-:W-:-:S03]  /*11d70*/  IMAD.MOV.U32 R220, RZ, RZ, R24 ;  /* 0x000000ffffdc7224 */ /* 0x000fc600078e0018 */
[----:B------:R1:W-:Y:S04]  /*11d80*/  STS.128 [R26+UR4+0x2000], R12 ;  /* 0x0020000c1a007988 */ /* 0x0003e80008000c04 */
[----:B------:R-:W4:Y:S01]  /*11d90*/  LDL.LU.64 R24, [R1+0xa00] ;  /* 0x000a000001187983 */ /* 0x000f220000300a00 */
[----:B0-----:R-:W-:-:S05]  /*11da0*/  IADD3 R10, P1, R8, R230, RZ ;  /* 0x000000e6080a7210 */ /* 0x001fca0007f3e0ff */
[----:B------:R-:W-:Y:S02]  /*11db0*/  IMAD.X R11, R27, 0x1, R229, P1 ;  /* 0x000000011b0b7824 */ /* 0x000fe400008e06e5 */
[----:B-1----:R-:W2:Y:S04]  /*11dc0*/  LDL.LU.64 R26, [R1+0xa08] ;  /* 0x000a0800011a7983 */ /* 0x002ea80000300a00 */
[----:B------:R-:W3:Y:S04]  /*11dd0*/  LDL.LU.64 R28, [R1+0xa10] ;  /* 0x000a1000011c7983 */ /* 0x000ee80000300a00 */
[----:B------:R-:W4:Y:S04]  /*11de0*/  LDL.LU.64 R30, [R1+0xa18] ;  /* 0x000a1800011e7983 */ /* 0x000f280000300a00 */
[----:B------:R-:W2:Y:S04]  /*11df0*/  LDL.LU.64 R32, [R1+0xa20] ;  /* 0x000a200001207983 */ /* 0x000ea80000300a00 */
        /* <DEDUP_REMOVED lines=58> */
[----:B------:R-:W4:Y:S01]  /*121a0*/  LDL.LU.64 R150, [R1+0xbf8] ;  /* 0x000bf80001967983 */ /* 0x000f220000300a00 */
[----:B------:R-:W-:-:S06]  /*121b0*/  PRMT R16, RZ, 0x7610, R16 ;  /* 0x00007610ff107816 */ /* 0x000fcc0000000010 */
[----:B------:R-:W2:Y:S04]  /*121c0*/  @!P0 LDG.E.U8 R16, desc[UR58][R10.64] ;  /* 0x0000003a0a108981 */ /* 0x000ea8000c1e1100 */
[----:B----4-:R-:W-:Y:S04]  /*121d0*/  STL.64 [R1+0x1e98], R150 ;  /* 0x001e989601007387 */ /* 0x010fe80000100a00 */
[----:B---3--:R-:W-:Y:S04]  /*121e0*/  STL.64 [R1+0x1e90], R148 ;  /* 0x001e909401007387 */ /* 0x008fe80000100a00 */
[----:B--2---:R-:W-:Y:S04]  /*121f0*/  STL.64 [R1+0x1e88], R146 ;  /* 0x001e889201007387 */ /* 0x004fe80000100a00 */
        /* <DEDUP_REMOVED lines=60> */
[----:B------:R0:W-:Y:S04]  /*125c0*/  STL.64 [R1+0x1ca0], R24 ;  /* 0x001ca01801007387 */ /* 0x0001e80000100a00 */
[----:B0-----:R-:W2:Y:S04]  /*125d0*/  LDL.LU.64 R24, [R1+0xc00] ;  /* 0x000c000001187983 */ /* 0x001ea80000300a00 */
[----:B------:R-:W2:Y:S04]  /*125e0*/  LDL.LU.64 R26, [R1+0xc08] ;  /* 0x000c0800011a7983 */ /* 0x000ea80000300a00 */
        /* <DEDUP_REMOVED lines=62> */
[----:B------:R-:W-:Y:S04]  /*129d0*/  STS.U8 [R3+UR4+0x7f00], R207 ;  /* 0x007f00cf03007988 */ /* 0x000fe80008000004 */
        /* <DEDUP_REMOVED lines=62> */
[----:B------:R-:W-:Y:S01]  /*12dc0*/  STS.U8 [R3+UR4+0x7e00], R16 ;  /* 0x007e001003007988 */ /* 0x000fe20008000004 */
[----:B------:R0:W-:Y:S06]  /*12dd0*/  MEMBAR.ALL.CTA ;  /* 0x0000000000007992 */ /* 0x0001ec0000008000 */
[----:B0-----:R-:W0:Y:S01]  /*12de0*/  FENCE.VIEW.ASYNC.S ;  /* 0x00000000000073c6 */ /* 0x001e220000000000 */
[----:B------:R-:W-:-:S04]  /*12df0*/  USHF.L.U32 UR5, UR20, 0x5, URZ ;  /* 0x0000000514057899 */ /* 0x000fc8000800063f */
[----:B------:R-:W-:Y:S01]  /*12e00*/  ULOP3.LUT UR5, UR5, 0x80, URZ, 0xc0, !UPT ;  /* 0x0000008005057892 */ /* 0x000fe2000f8ec03f */
[----:B0-----:R-:W-:Y:S03]  /*12e10*/  BAR.SYNC.DEFER_BLOCKING 0x0 ;  /* 0x0000000000007b1d */ /* 0x001fe60000010000 */
[----:B------:R-:W-:-:S04]  /*12e20*/  ULEA.HI UR5, UR4, UR5, URZ, 0x1c ;  /* 0x0000000504057291 */ /* 0x000fc8000f8fe03f */
[----:B------:R-:W-:Y:S01]  /*12e30*/  ULOP3.LUT UR12, UR5, 0x3fff, URZ, 0xc0, !UPT ;  /* 0x00003fff050c7892 */ /* 0x000fe2000f8ec03f */
[----:B------:R-:W-:Y:S01]  /*12e40*/  UMOV UR13, 0xc0000010 ;  /* 0xc0000010000d7882 */ /* 0x000fe20000000000 */
[----:B--2---:R-:W-:-:S07]  /*12e50*/  WARPGROUP.ARRIVE ;  /* 0x00000000000079c5 */ /* 0x004fce0000000000 */
[----:B------:R-:W-:Y:S03]  /*12e60*/  QGMMA.64x256x32.F32.E5M2.E5M2 R24, gdesc[UR12], R24, gsb0 ;  /* 0x03e000000c1879f3 */ /* 0x000fe60008003818 */
[----:B------:R-:W-:Y:S02]  /*12e70*/  WARPGROUP.DEPBAR.LE gsb0, 0x0 ;  /* 0x00008000000079c5 */ /* 0x000fe40000010000 */
        /* <DEDUP_REMOVED lines=127> */
[----:B------:R-:W2:Y:S01]  /*13670*/  LDL.LU.64 R24, [R1+0x1ca0] ;  /* 0x001ca00001187983 */ /* 0x000ea20000300a00 */
[----:B------:R-:W-:Y:S01]  /*13680*/  UMOV UR8, UR12 ;  /* 0x0000000c00087c82 */ /* 0x000fe20008000000 */
[----:B------:R-:W-:Y:S01]  /*13690*/  UMOV UR9, UR13 ;  /* 0x0000000d00097c82 */ /* 0x000fe20008000000 */
[----:B--2---:R-:W-:-:S06]  /*136a0*/  WARPGROUP.ARRIVE ;  /* 0x00000000000079c5 */ /* 0x004fcc0000000000 */
[----:B------:R-:W-:Y:S03]  /*136b0*/  QGMMA.64x256x32.F32.E5M2.E5M2 R24, gdesc[UR8], R24, gsb0 ;  /* 0x03e00000081879f3 */ /* 0x000fe60008003818 */
[----:B------:R-:W-:Y:S02]  /*136c0*/  WARPGROUP.DEPBAR.LE gsb0, 0x0 ;  /* 0x00008000000079c5 */ /* 0x000fe40000010000 */
[----:B------:R0:W-:Y:S04]  /*136d0*/  STL.64 [R1+0xa00], R24 ;  /* 0x000a001801007387 */ /* 0x0001e80000100a00 */
        /* <DEDUP_REMOVED lines=63> */
[----:B0-----:R-:W4:Y:S04]  /*13ad0*/  LDL.LU.64 R24, [R1] ;  /* 0x0000000001187983 */ /* 0x001f280000300a00 */
[----:B-1----:R-:W4:Y:S04]  /*13ae0*/  LDL.LU.64 R26, [R1+0x8] ;  /* 0x00000800011a7983 */ /* 0x002f280000300a00 */
[----:B--2---:R-:W2:Y:S04]  /*13af0*/  LDL.LU.64 R28, [R1+0x10] ;  /* 0x00001000011c7983 */ /* 0x004ea80000300a00 */
[----:B---3--:R-:W3:Y:S04]  /*13b00*/  LDL.LU.64 R30, [R1+0x18] ;  /* 0x00001800011e7983 */ /* 0x008ee80000300a00 */
[----:B----4-:R-:W4:Y:S04]  /*13b10*/  LDL.LU.64 R32, [R1+0x20] ;  /* 0x0000200001207983 */ /* 0x010f280000300a00 */
        /* <DEDUP_REMOVED lines=59> */
[----:B---3--:R-:W-:Y:S04]  /*13ed0*/  STL.64 [R1+0x1698], R150 ;  /* 0x0016989601007387 */ /* 0x008fe80000100a00 */
[----:B--2---:R-:W-:Y:S04]  /*13ee0*/  STL.64 [R1+0x1690], R148 ;  /* 0x0016909401007387 */ /* 0x004fe80000100a00 */
[----:B----4-:R-:W-:Y:S04]  /*13ef0*/  STL.64 [R1+0x1688], R146 ;  /* 0x0016889201007387 */ /* 0x010fe80000100a00 */
        /* <DEDUP_REMOVED lines=91> */
[----:B--2---:R-:W-:Y:S04]  /*144b0*/  STL.64 [R1+0x1898], R218 ;  /* 0x001898da01007387 */ /* 0x004fe80000100a00 */
[----:B----4-:R-:W-:Y:S04]  /*144c0*/  STL.64 [R1+0x1890], R216 ;  /* 0x001890d801007387 */ /* 0x010fe80000100a00 */
[----:B---3--:R-:W-:Y:S04]  /*144d0*/  STL.64 [R1+0x1888], R214 ;  /* 0x001888d601007387 */ /* 0x008fe80000100a00 */
        /* <DEDUP_REMOVED lines=381> */
[----:B------:R-:W-:Y:S01]  /*15cb0*/  UIADD3 UR16, UP0, UR12, 0x100, URZ ;  /* 0x000001000c107890 */ /* 0x000fe2000ff1e03f */
[----:B------:R-:W-:-:S03]  /*15cc0*/  UMOV UR5, URZ ;  /* 0x0000003f00057c82 */ /* 0x000fc60008000000 */
[----:B------:R-:W-:Y:S01]  /*15cd0*/  UIADD3.X UR17, UR5, -0x3ffffff0, URZ, UP0, !UPT ;  /* 0xc000001005117890 */ /* 0x000fe200087fe43f */
[----:B------:R-:W-:Y:S01]  /*15ce0*/  UMOV UR18, UR14 ;  /* 0x0000000e00127c82 */ /* 0x000fe20008000000 */
[----:B------:R-:W-:Y:S01]  /*15cf0*/  UMOV UR19, UR15 ;  /* 0x0000000f00137c82 */ /* 0x000fe20008000000 */
        /* <DEDUP_REMOVED lines=30> */
[----:B--2---:R-:W-:-:S06]  /*15ee0*/  WARPGROUP.ARRIVE ;  /* 0x00000000000079c5 */ /* 0x004fcc0000000000 */
[----:B------:R-:W-:Y:S01]  /*15ef0*/  QGMMA.64x256x32.F32.E5M2.E5M2 R92, gdesc[UR16], R92, gsb0 ;  /* 0x03e00000105c79f3 */ /* 0x000fe2000800385c */
[----:B------:R-:W-:Y:S04]  /*15f00*/  STL.64 [R1+0x14b8], R30 ;  /* 0x0014b81e01007387 */ /* 0x000fe80000100a00 */
[----:B------:R-:W-:Y:S04]  /*15f10*/  STL.64 [R1+0x14b0], R28 ;  /* 0x0014b01c01007387 */ /* 0x000fe80000100a00 */
[----:B------:R-:W-:Y:S04]  /*15f20*/  STL.64 [R1+0x14a8], R26 ;  /* 0x0014a81a01007387 */ /* 0x000fe80000100a00 */
[----:B------:R-:W-:Y:S01]  /*15f30*/  STL.64 [R1+0x14a0], R24 ;  /* 0x0014a01801007387 */ /* 0x000fe20000100a00 */
[----:B------:R-:W-:-:S03]  /*15f40*/  WARPGROUP.DEPBAR.LE gsb0, 0x0 ;  /* 0x00008000000079c5 */ /* 0x000fc60000010000 */
        /* <DEDUP_REMOVED lines=261> */
[----:B------:R-:W-:Y:S01]  /*16fa0*/  UIADD3.64 UR12, UR16, 0x100, URZ ;  /* 0x00000100100c7897 */ /* 0x000fe2000fffe03f */
[----:B--2---:R-:W-:-:S08]  /*16fb0*/  WARPGROUP.ARRIVE ;  /* 0x00000000000079c5 */ /* 0x004fd00000000000 */
        /* <DEDUP_REMOVED lines=267> */
[----:B------:R-:W-:Y:S04]  /*18070*/  STL.64 [R1], R24 ;  /* 0x0000001801007387 */ /* 0x000fe80000100a00 */
        /* <DEDUP_REMOVED lines=127> */
[----:B------:R-:W3:Y:S01]  /*18870*/  LDL.LU R219, [R1+0xe04] ;  /* 0x000e040001db7983 */ /* 0x000ee20000300800 */
[----:B------:R-:W-:-:S02]  /*18880*/  IADD3 R228, P5, R228, UR21, RZ ;  /* 0x00000015e4e47c10 */ /* 0x000fc4000ffbe0ff */
[----:B------:R-:W-:Y:S01]  /*18890*/  IADD3 R230, P6, R230, UR21, RZ ;  /* 0x00000015e6e67c10 */ /* 0x000fe2000ffde0ff */
[----:B------:R-:W4:Y:S01]  /*188a0*/  LDL.LU R221, [R1+0xe24] ;  /* 0x000e240001dd7983 */ /* 0x000f220000300800 */
[----:B------:R-:W-:Y:S02]  /*188b0*/  IADD3 R240, P4, R240, UR21, RZ ;  /* 0x00000015f0f07c10 */ /* 0x000fe4000ff9e0ff */
[----:B------:R-:W-:Y:S01]  /*188c0*/  IADD3.X R227, R227, UR22, RZ, P5, !PT ;  /* 0x00000016e3e37c10 */ /* 0x000fe2000affe4ff */
[----:B------:R-:W2:Y:S01]  /*188d0*/  LDL.LU R212, [R1+0xe34] ;  /* 0x000e340001d47983 */ /* 0x000ea20000300800 */
[----:B------:R-:W-:Y:S02]  /*188e0*/  IADD3 R242, P5, R242, UR21, RZ ;  /* 0x00000015f2f27c10 */ /* 0x000fe4000ffbe0ff */
[----:B------:R-:W-:Y:S01]  /*188f0*/  IADD3.X R229, R229, UR22, RZ, P6, !PT ;  /* 0x00000016e5e57c10 */ /* 0x000fe2000b7fe4ff */
[----:B------:R-:W2:Y:S01]  /*18900*/  LDL.LU R210, [R1+0xe3c] ;  /* 0x000e3c0001d27983 */ /* 0x000ea20000300800 */
[----:B------:R-:W-:-:S02]  /*18910*/  IADD3 R244, P6, R244, UR21, RZ ;  /* 0x00000015f4f47c10 */ /* 0x000fc4000ffde0ff */
[----:B------:R-:W-:Y:S01]  /*18920*/  IADD3.X R239, R239, UR22, RZ, P4, !PT ;  /* 0x00000016efef7c10 */ /* 0x000fe2000a7fe4ff */
[----:B------:R-:W2:Y:S01]  /*18930*/  LDL.LU R214, [R1+0xe44] ;  /* 0x000e440001d67983 */ /* 0x000ea20000300800 */
[----:B------:R-:W-:Y:S02]  /*18940*/  IADD3.X R241, R241, UR22, RZ, P5, !PT ;  /* 0x00000016f1f17c10 */ /* 0x000fe4000affe4ff */
[----:B------:R-:W-:Y:S01]  /*18950*/  IADD3 R225, P5, R225, UR21, RZ ;  /* 0x00000015e1e17c10 */ /* 0x000fe2000ffbe0ff */
[----:B------:R-:W2:Y:S01]  /*18960*/  LDL.LU R211, [R1+0xe4c] ;  /* 0x000e4c0001d37983 */ /* 0x000ea20000300800 */
[----:B------:R-:W-:Y:S02]  /*18970*/  IADD3.X R243, R243, UR22, RZ, P6, !PT ;  /* 0x00000016f3f37c10 */ /* 0x000fe4000b7fe4ff */
[----:B------:R-:W-:Y:S01]  /*18980*/  IADD3 R226, P6, R226, UR21, RZ ;  /* 0x00000015e2e27c10 */ /* 0x000fe2000ffde0ff */
[----:B------:R-:W2:Y:S01]  /*18990*/  LDL.LU R215, [R1+0xe54] ;  /* 0x000e540001d77983 */ /* 0x000ea20000300800 */
[----:B---3--:R-:W-:-:S05]  /*189a0*/  IADD3 R219, P4, R219, UR21, RZ ;  /* 0x00000015dbdb7c10 */ /* 0x008fca000ff9e0ff */
[----:B------:R-:W-:Y:S04]  /*189b0*/  STL [R1+0xe04], R219 ;  /* 0x000e04db01007387 */ /* 0x000fe80000100800 */
[----:B------:R0:W-:Y:S04]  /*189c0*/  STL [R1+0xe0c], R225 ;  /* 0x000e0ce101007387 */ /* 0x0001e80000100800 */
[----:B0-----:R-:W3:Y:S04]  /*189d0*/  LDL.LU R225, [R1+0x1298] ;  /* 0x0012980001e17983 */ /* 0x001ee80000300800 */
[----:B------:R-:W3:Y:S04]  /*189e0*/  LDL.LU R217, [R1+0xe5c] ;  /* 0x000e5c0001d97983 */ /* 0x000ee80000300800 */
[----:B------:R0:W-:Y:S04]  /*189f0*/  STL [R1+0xe14], R226 ;  /* 0x000e14e201007387 */ /* 0x0001e80000100800 */
[----:B0-----:R-:W3:Y:S01]  /*18a00*/  LDL.LU R226, [R1+0x1294] ;  /* 0x0012940001e27983 */ /* 0x001ee20000300800 */
[----:B------:R-:W-:-:S02]  /*18a10*/  IADD3 R232, P0, R232, UR21, RZ ;  /* 0x00000015e8e87c10 */ /* 0x000fc4000ff1e0ff */
[----:B------:R-:W-:Y:S01]  /*18a20*/  IADD3 R234, P1, R234, UR21, RZ ;  /* 0x00000015eaea7c10 */ /* 0x000fe2000ff3e0ff */
[----:B------:R-:W3:Y:S01]  /*18a30*/  LDL.LU R216, [R1+0xe64] ;  /* 0x000e640001d87983 */ /* 0x000ee20000300800 */
[----:B------:R-:W-:Y:S02]  /*18a40*/  IADD3.X R231, R231, UR22, RZ, P0, !PT ;  /* 0x00000016e7e77c10 */ /* 0x000fe400087fe4ff */
[----:B------:R-:W-:Y:S02]  /*18a50*/  IADD3 R246, P0, R246, UR21, RZ ;  /* 0x00000015f6f67c10 */ /* 0x000fe4000ff1e0ff */
[----:B------:R-:W-:Y:S02]  /*18a60*/  IADD3 R236, P2, R236, UR21, RZ ;  /* 0x00000015ecec7c10 */ /* 0x000fe4000ff5e0ff */
[----:B------:R-:W-:Y:S02]  /*18a70*/  IADD3.X R233, R233, UR22, RZ, P1, !PT ;  /* 0x00000016e9e97c10 */ /* 0x000fe40008ffe4ff */
[----:B------:R-:W-:-:S02]  /*18a80*/  IADD3 R248, P1, R248, UR21, RZ ;  /* 0x00000015f8f87c10 */ /* 0x000fc4000ff3e0ff */
[----:B------:R-:W-:Y:S02]  /*18a90*/  IADD3.X R245, R245, UR22, RZ, P0, !PT ;  /* 0x00000016f5f57c10 */ /* 0x000fe400087fe4ff */
[----:B------:R-:W-:Y:S02]  /*18aa0*/  IADD3.X R235, R235, UR22, RZ, P2, !PT ;  /* 0x00000016ebeb7c10 */ /* 0x000fe400097fe4ff */
[----:B------:R-:W-:Y:S02]  /*18ab0*/  IADD3 R7, P0, R7, UR21, RZ ;  /* 0x0000001507077c10 */ /* 0x000fe4000ff1e0ff */
[----:B------:R-:W-:Y:S02]  /*18ac0*/  IADD3 R238, P3, R238, UR21, RZ ;  /* 0x00000015eeee7c10 */ /* 0x000fe4000ff7e0ff */
[----:B------:R-:W-:Y:S02]  /*18ad0*/  IADD3 R250, P2, R250, UR21, RZ ;  /* 0x00000015fafa7c10 */ /* 0x000fe4000ff5e0ff */
[----:B------:R-:W-:Y:S01]  /*18ae0*/  IADD3.X R247, R247, UR22, RZ, P1, !PT ;  /* 0x00000016f7f77c10 */ /* 0x000fe20008ffe4ff */
[----:B------:R0:W-:Y:S01]  /*18af0*/  STL [R1+0xe1c], R7 ;  /* 0x000e1c0701007387 */ /* 0x0001e20000100800 */
[----:B----4-:R-:W-:-:S02]  /*18b00*/  IADD3 R221, P1, R221, UR21, RZ ;  /* 0x00000015dddd7c10 */ /* 0x010fc4000ff3e0ff */
[----:B------:R-:W-:Y:S02]  /*18b10*/  IADD3.X R237, R237, UR22, RZ, P3, !PT ;  /* 0x00000016eded7c10 */ /* 0x000fe40009ffe4ff */
[----:B------:R-:W-:Y:S02]  /*18b20*/  IADD3.X R249, R249, UR22, RZ, P2, !PT ;  /* 0x00000016f9f97c10 */ /* 0x000fe400097fe4ff */
[----:B------:R-:W-:Y:S01]  /*18b30*/  IADD3 R252, P3, R252, UR21, RZ ;  /* 0x00000015fcfc7c10 */ /* 0x000fe2000ff7e0ff */
[----:B0-----:R-:W4:Y:S01]  /*18b40*/  LDL.LU R7, [R1+0x1290] ;  /* 0x0012900001077983 */ /* 0x001f220000300800 */
[----:B------:R-:W-:-:S03]  /*18b50*/  IADD3.X R5, R5, UR22, RZ, P4, !PT ;  /* 0x0000001605057c10 */ /* 0x000fc6000a7fe4ff */
[----:B------:R-:W4:Y:S01]  /*18b60*/  LDL.LU R219, [R1+0xe6c] ;  /* 0x000e6c0001db7983 */ /* 0x000f220000300800 */
[----:B------:R-:W-:-:S03]  /*18b70*/  IADD3.X R251, R251, UR22, RZ, P3, !PT ;  /* 0x00000016fbfb7c10 */ /* 0x000fc60009ffe4ff */
[----:B------:R0:W-:Y:S01]  /*18b80*/  STL [R1+0xe24], R221 ;  /* 0x000e24dd01007387 */ /* 0x0001e20000100800 */
[----:B--2---:R-:W-:Y:S02]  /*18b90*/  IADD3 R212, P3, R212, UR21, RZ ;  /* 0x00000015d4d47c10 */ /* 0x004fe4000ff7e0ff */
[----:B------:R-:W-:Y:S02]  /*18ba0*/  IADD3.X R9, R9, UR22, RZ, P5, !PT ;  /* 0x0000001609097c10 */ /* 0x000fe4000affe4ff */
[----:B------:R-:W-:Y:S01]  /*18bb0*/  IADD3 R210, P4, R210, UR21, RZ ;  /* 0x00000015d2d27c10 */ /* 0x000fe2000ff9e0ff */
[----:B0-----:R-:W2:Y:S01]  /*18bc0*/  LDL.LU R221, [R1+0xe74] ;  /* 0x000e740001dd7983 */ /* 0x001ea20000300800 */
[----:B------:R-:W-:Y:S02]  /*18bd0*/  IADD3 R214, P5, R214, UR21, RZ ;  /* 0x00000015d6d67c10 */ /* 0x000fe4000ffbe0ff */
[----:B------:R-:W-:Y:S02]  /*18be0*/  IADD3.X R2, R2, UR22, RZ, P6, !PT ;  /* 0x0000001602027c10 */ /* 0x000fe4000b7fe4ff */
[----:B------:R-:W-:-:S02]  /*18bf0*/  IADD3 R211, P6, R211, UR21, RZ ;  /* 0x00000015d3d37c10 */ /* 0x000fc4000ffde0ff */
[----:B------:R-:W-:Y:S02]  /*18c00*/  IADD3.X R0, R0, UR22, RZ, P0, !PT ;  /* 0x0000001600007c10 */ /* 0x000fe400087fe4ff */
[----:B------:R-:W-:Y:S02]  /*18c10*/  IADD3 R215, P0, R215, UR21, RZ ;  /* 0x00000015d7d77c10 */ /* 0x000fe4000ff1e0ff */
[----:B------:R-:W-:Y:S02]  /*18c20*/  IADD3.X R6, R6, UR22, RZ, P1, !PT ;  /* 0x0000001606067c10 */ /* 0x000fe40008ffe4ff */
[----:B---3--:R-:W-:-:S05]  /*18c30*/  IADD3 R226, P2, R226, UR21, RZ ;  /* 0x00000015e2e27c10 */ /* 0x008fca000ff5e0ff */
[----:B------:R0:W-:Y:S04]  /*18c40*/  STL [R1+0xe2c], R226 ;  /* 0x000e2ce201007387 */ /* 0x0001e80000100800 */
[----:B0-----:R-:W3:Y:S04]  /*18c50*/  LDL.LU R226, [R1+0x128c] ;  /* 0x00128c0001e27983 */ /* 0x001ee80000300800 */
[----:B------:R-:W2:Y:S04]  /*18c60*/  LDL.LU R208, [R1+0xe7c] ;  /* 0x000e7c0001d07983 */ /* 0x000ea80000300800 */
[----:B------:R0:W-:Y:S04]  /*18c70*/  STL [R1+0xe00], R5 ;  /* 0x000e000501007387 */ /* 0x0001e80000100800 */
[----:B0-----:R-:W2:Y:S04]  /*18c80*/  LDL.LU R5, [R1+0x1288] ;  /* 0x0012880001057983 */ /* 0x001ea80000300800 */
[----:B------:R0:W-:Y:S04]  /*18c90*/  STL [R1+0xe34], R212 ;  /* 0x000e34d401007387 */ /* 0x0001e80000100800 */
[----:B0-----:R-:W2:Y:S04]  /*18ca0*/  LDL.LU R212, [R1+0xe84] ;  /* 0x000e840001d47983 */ /* 0x001ea80000300800 */
[----:B------:R0:W-:Y:S04]  /*18cb0*/  STL [R1+0xe08], R9 ;  /* 0x000e080901007387 */ /* 0x0001e80000100800 */
[----:B0-----:R-:W2:Y:S04]  /*18cc0*/  LDL.LU R9, [R1+0x1284] ;  /* 0x0012840001097983 */ /* 0x001ea80000300800 */
[----:B------:R-:W-:Y:S04]  /*18cd0*/  STL [R1+0xe3c], R210 ;  /* 0x000e3cd201007387 */ /* 0x000fe80000100800 */
[----:B------:R-:W2:Y:S04]  /*18ce0*/  LDL.LU R222, [R1+0xe8c] ;  /* 0x000e8c0001de7983 */ /* 0x000ea80000300800 */
[----:B------:R0:W-:Y:S04]  /*18cf0*/  STL [R1+0xe44], R214 ;  /* 0x000e44d601007387 */ /* 0x0001e80000100800 */
[----:B0-----:R-:W2:Y:S04]  /*18d00*/  LDL.LU R214, [R1+0xe94] ;  /* 0x000e940001d67983 */ /* 0x001ea80000300800 */
[----:B------:R0:W-:Y:S04]  /*18d10*/  STL [R1+0xe10], R2 ;  /* 0x000e100201007387 */ /* 0x0001e80000100800 */
[----:B0-----:R-:W2:Y:S04]  /*18d20*/  LDL.LU R2, [R1+0x1280] ;  /* 0x0012800001027983 */ /* 0x001ea80000300800 */
[----:B------:R0:W-:Y:S04]  /*18d30*/  STL [R1+0xe4c], R211 ;  /* 0x000e4cd301007387 */ /* 0x0001e80000100800 */
[----:B0-----:R-:W2:Y:S04]  /*18d40*/  LDL.LU R211, [R1+0xe9c] ;  /* 0x000e9c0001d37983 */ /* 0x001ea80000300800 */
[----:B------:R0:W-:Y:S04]  /*18d50*/  STL [R1+0xe18], R0 ;  /* 0x000e180001007387 */ /* 0x0001e80000100800 */
[----:B0-----:R-:W2:Y:S04]  /*18d60*/  LDL.LU R0, [R1+0x127c] ;  /* 0x00127c0001007983 */ /* 0x001ea80000300800 */
[----:B------:R-:W2:Y:S04]  /*18d70*/  LDL.LU R210, [R1+0xea4] ;  /* 0x000ea40001d27983 */ /* 0x000ea80000300800 */
[----:B------:R-:W-:Y:S04]  /*18d80*/  STL [R1+0xe54], R215 ;  /* 0x000e54d701007387 */ /* 0x000fe80000100800 */
[----:B------:R0:W-:Y:S04]  /*18d90*/  STL [R1+0xe20], R6 ;  /* 0x000e200601007387 */ /* 0x0001e80000100800 */
[----:B0-----:R-:W2:Y:S01]  /*18da0*/  LDL.LU R6, [R1+0x1278] ;  /* 0x0012780001067983 */ /* 0x001ea20000300800 */
[----:B------:R-:W-:-:S02]  /*18db0*/  IADD3.X R225, R225, UR22, RZ, P2, !PT ;  /* 0x00000016e1e17c10 */ /* 0x000fc400097fe4ff */
[----:B------:R-:W-:Y:S01]  /*18dc0*/  IADD3 R217, P1, R217, UR21, RZ ;  /* 0x00000015d9d97c10 */ /* 0x000fe2000ff3e0ff */
[----:B------:R-:W2:Y:S01]  /*18dd0*/  LDL.LU R215, [R1+0xeac] ;  /* 0x000eac0001d77983 */ /* 0x000ea20000300800 */
[----:B----4-:R-:W-:-:S03]  /*18de0*/  IADD3.X R7, R7, UR22, RZ, P3, !PT ;  /* 0x0000001607077c10 */ /* 0x010fc60009ffe4ff */
[----:B------:R0:W-:Y:S01]  /*18df0*/  STL [R1+0xe28], R225 ;  /* 0x000e28e101007387 */ /* 0x0001e20000100800 */
[----:B------:R-:W-:Y:S02]  /*18e00*/  IADD3 R216, P2, R216, UR21, RZ ;  /* 0x00000015d8d87c10 */ /* 0x000fe4000ff5e0ff */
[----:B------:R-:W-:Y:S01]  /*18e10*/  IADD3 R219, P3, R219, UR21, RZ ;  /* 0x00000015dbdb7c10 */ /* 0x000fe2000ff7e0ff */
[----:B0-----:R-:W4:Y:S04]  /*18e20*/  LDL.LU R225, [R1+0x1274] ;  /* 0x0012740001e17983 */ /* 0x001f280000300800 */
[----:B------:R0:W-:Y:S04]  /*18e30*/  STL [R1+0xe5c], R217 ;  /* 0x000e5cd901007387 */ /* 0x0001e80000100800 */
[----:B0-----:R-:W4:Y:S04]  /*18e40*/  LDL.LU R217, [R1+0xeb4] ;  /* 0x000eb40001d97983 */ /* 0x001f280000300800 */
[----:B------:R0:W-:Y:S04]  /*18e50*/  STL [R1+0xe30], R7 ;  /* 0x000e300701007387 */ /* 0x0001e80000100800 */
[----:B0-----:R-:W4:Y:S04]  /*18e60*/  LDL.LU R7, [R1+0x1270] ;  /* 0x0012700001077983 */ /* 0x001f280000300800 */
[----:B------:R0:W-:Y:S04]  /*18e70*/  STL [R1+0xe64], R216 ;  /* 0x000e64d801007387 */ /* 0x0001e80000100800 */
[----:B0-----:R-:W4:Y:S01]  /*18e80*/  LDL.LU R216, [R1+0xebc] ;  /* 0x000ebc0001d87983 */ /* 0x001f220000300800 */
[----:B---3--:R-:W-:-:S02]  /*18e90*/  IADD3.X R226, R226, UR22, RZ, P4, !PT ;  /* 0x00000016e2e27c10 */ /* 0x008fc4000a7fe4ff */
[----:B--2---:R-:W-:-:S03]  /*18ea0*/  IADD3 R221, P4, R221, UR21, RZ ;  /* 0x00000015dddd7c10 */ /* 0x004fc6000ff9e0ff */
[----:B------:R0:W-:Y:S04]  /*18eb0*/  STL [R1+0xe38], R226 ;  /* 0x000e38e201007387 */ /* 0x0001e80000100800 */
[----:B0-----:R-:W2:Y:S01]  /*18ec0*/  LDL.LU R226, [R1+0x126c] ;  /* 0x00126c0001e27983 */ /* 0x001ea20000300800 */
[----:B------:R-:W-:-:S03]  /*18ed0*/  IADD3.X R5, R5, UR22, RZ, P5, !PT ;  /* 0x0000001605057c10 */ /* 0x000fc6000affe4ff */
[----:B------:R0:W-:Y:S01]  /*18ee0*/  STL [R1+0xe6c], R219 ;  /* 0x000e6cdb01007387 */ /* 0x0001e20000100800 */
[----:B------:R-:W-:-:S03]  /*18ef0*/  IADD3 R208, P5, R208, UR21, RZ ;  /* 0x00000015d0d07c10 */ /* 0x000fc6000ffbe0ff */
[----:B0-----:R-:W3:Y:S04]  /*18f00*/  LDL.LU R219, [R1+0xec4] ;  /* 0x000ec40001db7983 */ /* 0x001ee80000300800 */
[----:B------:R0:W-:Y:S04]  /*18f10*/  STL [R1+0xe40], R5 ;  /* 0x000e400501007387 */ /* 0x0001e80000100800 */
[----:B0-----:R-:W3:Y:S01]  /*18f20*/  LDL.LU R5, [R1+0x1268] ;  /* 0x0012680001057983 */ /* 0x001ee20000300800 */
[----:B------:R-:W-:-:S03]  /*18f30*/  IADD3.X R9, R9, UR22, RZ, P6, !PT ;  /* 0x0000001609097c10 */ /* 0x000fc6000b7fe4ff */
[----:B------:R0:W-:Y:S01]  /*18f40*/  STL [R1+0xe74], R221 ;  /* 0x000e74dd01007387 */ /* 0x0001e20000100800 */
[----:B------:R-:W-:-:S03]  /*18f50*/  IADD3 R212, P6, R212, UR21, RZ ;  /* 0x00000015d4d47c10 */ /* 0x000fc6000ffde0ff */
[----:B0-----:R-:W3:Y:S04]  /*18f60*/  LDL.LU R221, [R1+0xecc] ;  /* 0x000ecc0001dd7983 */ /* 0x001ee80000300800 */
[----:B------:R0:W-:Y:S04]  /*18f70*/  STL [R1+0xe48], R9 ;  /* 0x000e480901007387 */ /* 0x0001e80000100800 */
[----:B0-----:R-:W3:Y:S04]  /*18f80*/  LDL.LU R9, [R1+0x1264] ;  /* 0x0012640001097983 */ /* 0x001ee80000300800 */
[----:B------:R0:W-:Y:S01]  /*18f90*/  STL [R1+0xe7c], R208 ;  /* 0x000e7cd001007387 */ /* 0x0001e20000100800 */
[----:B------:R-:W-:-:S03]  /*18fa0*/  IADD3.X R2, R2, UR22, RZ, P0, !PT ;  /* 0x0000001602027c10 */ /* 0x000fc600087fe4ff */
[----:B0-----:R-:W3:Y:S01]  /*18fb0*/  LDL.LU R208, [R1+0xed4] ;  /* 0x000ed40001d07983 */ /* 0x001ee20000300800 */
[----:B------:R-:W-:-:S03]  /*18fc0*/  IADD3 R222, P0, R222, UR21, RZ ;  /* 0x00000015dede7c10 */ /* 0x000fc6000ff1e0ff */
[----:B------:R0:W-:Y:S04]  /*18fd0*/  STL [R1+0xe50], R2 ;  /* 0x000e500201007387 */ /* 0x0001e80000100800 */
[----:B0-----:R-:W3:Y:S04]  /*18fe0*/  LDL.LU R2, [R1+0x1260] ;  /* 0x0012600001027983 */ /* 0x001ee80000300800 */
[----:B------:R0:W-:Y:S01]  /*18ff0*/  STL [R1+0xe84], R212 ;  /* 0x000e84d401007387 */ /* 0x0001e20000100800 */
[----:B------:R-:W-:Y:S02]  /*19000*/  IADD3.X R0, R0, UR22, RZ, P1, !PT ;  /* 0x0000001600007c10 */ /* 0x000fe40008ffe4ff */
[----:B------:R-:W-:Y:S01]  /*19010*/  IADD3 R214, P1, R214, UR21, RZ ;  /* 0x00000015d6d67c10 */ /* 0x000fe2000ff3e0ff */
[----:B0-----:R-:W3:Y:S04]  /*19020*/  LDL.LU R212, [R1+0xedc] ;  /* 0x000edc0001d47983 */ /* 0x001ee80000300800 */
[----:B------:R0:W-:Y:S04]  /*19030*/  STL [R1+0xe58], R0 ;  /* 0x000e580001007387 */ /* 0x0001e80000100800 */
[----:B0-----:R-:W3:Y:S01]  /*19040*/  LDL.LU R0, [R1+0x125c] ;  /* 0x00125c0001007983 */ /* 0x001ee20000300800 */
[----:B------:R-:W-:-:S03]  /*19050*/  IADD3.X R6, R6, UR22, RZ, P2, !PT ;  /* 0x0000001606067c10 */ /* 0x000fc600097fe4ff */
[----:B------:R-:W-:Y:S04]  /*19060*/  STL [R1+0xe8c], R222 ;  /* 0x000e8cde01007387 */ /* 0x000fe80000100800 */
[----:B------:R0:W-:Y:S04]  /*19070*/  STL [R1+0xe94], R214 ;  /* 0x000e94d601007387 */ /* 0x0001e80000100800 */
[----:B0-----:R-:W3:Y:S04]  /*19080*/  LDL.LU R214, [R1+0xee4] ;  /* 0x000ee40001d67983 */ /* 0x001ee80000300800 */
[----:B------:R0:W-:Y:S04]  /*19090*/  STL [R1+0xe60], R6 ;  /* 0x000e600601007387 */ /* 0x0001e80000100800 */
[----:B0-----:R-:W3:Y:S01]  /*190a0*/  LDL.LU R6, [R1+0x1258] ;  /* 0x0012580001067983 */ /* 0x001ee20000300800 */
[----:B----4-:R-:W-:-:S02]  /*190b0*/  IADD3.X R225, R225, UR22, RZ, P3, !PT ;  /* 0x00000016e1e17c10 */ /* 0x010fc40009ffe4ff */
[----:B------:R-:W-:Y:S02]  /*190c0*/  IADD3 R211, P2, R211, UR21, RZ ;  /* 0x00000015d3d37c10 */ /* 0x000fe4000ff5e0ff */
[----:B------:R-:W-:Y:S01]  /*190d0*/  IADD3 R210, P3, R210, UR21, RZ ;  /* 0x00000015d2d27c10 */ /* 0x000fe2000ff7e0ff */
[----:B------:R0:W-:Y:S04]  /*190e0*/  STL [R1+0xe68], R225 ;  /* 0x000e68e101007387 */ /* 0x0001e80000100800 */
[----:B0-----:R-:W4:Y:S01]  /*190f0*/  LDL.LU R225, [R1+0x1254] ;  /* 0x0012540001e17983 */ /* 0x001f220000300800 */
[----:B------:R-:W-:-:S03]  /*19100*/  IADD3.X R7, R7, UR22, RZ, P4, !PT ;  /* 0x0000001607077c10 */ /* 0x000fc6000a7fe4ff */
[----:B------:R0:W-:Y:S01]  /*19110*/  STL [R1+0xe9c], R211 ;  /* 0x000e9cd301007387 */ /* 0x0001e20000100800 */
[----:B------:R-:W-:-:S03]  /*19120*/  IADD3 R215, P4, R215, UR21, RZ ;  /* 0x00000015d7d77c10 */ /* 0x000fc6000ff9e0ff */
[----:B0-----:R-:W4:Y:S04]  /*19130*/  LDL.LU R211, [R1+0xeec] ;  /* 0x000eec0001d37983 */ /* 0x001f280000300800 */
[----:B------:R0:W-:Y:S04]  /*19140*/  STL [R1+0xe70], R7 ;  /* 0x000e700701007387 */ /* 0x0001e80000100800 */
[----:B------:R-:W-:Y:S04]  /*19150*/  STL [R1+0xea4], R210 ;  /* 0x000ea4d201007387 */ /* 0x000fe80000100800 */
[----:B0-----:R-:W4:Y:S04]  /*19160*/  LDL.LU R7, [R1+0x1250] ;  /* 0x0012500001077983 */ /* 0x001f280000300800 */
[----:B------:R0:W-:Y:S04]  /*19170*/  STL [R1+0xeac], R215 ;  /* 0x000eacd701007387 */ /* 0x0001e80000100800 */
[----:B0-----:R-:W4:Y:S01]  /*19180*/  LDL.LU R215, [R1+0xef4] ;  /* 0x000ef40001d77983 */ /* 0x001f220000300800 */
[----:B--2---:R-:W-:-:S02]  /*19190*/  IADD3.X R226, R226, UR22, RZ, P5, !PT ;  /* 0x00000016e2e27c10 */ /* 0x004fc4000affe4ff */
[----:B------:R-:W-:-:S03]  /*191a0*/  IADD3 R217, P5, R217, UR21, RZ ;  /* 0x00000015d9d97c10 */ /* 0x000fc6000ffbe0ff */
[----:B------:R0:W-:Y:S04]  /*191b0*/  STL [R1+0xe78], R226 ;  /* 0x000e78e201007387 */ /* 0x0001e80000100800 */
[----:B0-----:R-:W2:Y:S01]  /*191c0*/  LDL.LU R226, [R1+0x124c] ;  /* 0x00124c0001e27983 */ /* 0x001ea20000300800 */
[----:B---3--:R-:W-:Y:S02]  /*191d0*/  IADD3.X R5, R5, UR22, RZ, P6, !PT ;  /* 0x0000001605057c10 */ /* 0x008fe4000b7fe4ff */
[----:B------:R-:W-:-:S03]  /*191e0*/  IADD3 R216, P6, R216, UR21, RZ ;  /* 0x00000015d8d87c10 */ /* 0x000fc6000ffde0ff */
        /* <DEDUP_REMOVED lines=16> */
[----:B0-----:R-:W3:Y:S04]  /*192f0*/  LDL.LU R219, [R1+0xf0c] ;  /* 0x000f0c0001db7983 */ /* 0x001ee80000300800 */
[----:B------:R0:W-:Y:S04]  /*19300*/  STL [R1+0xe98], R0 ;  /* 0x000e980001007387 */ /* 0x0001e80000100800 */
[----:B0-----:R-:W3:Y:S04]  /*19310*/  LDL.LU R0, [R1+0x123c] ;  /* 0x00123c0001007983 */ /* 0x001ee80000300800 */
[----:B------:R0:W-:Y:S04]  /*19320*/  STL [R1+0xecc], R221 ;  /* 0x000eccdd01007387 */ /* 0x0001e80000100800 */
[----:B0-----:R-:W3:Y:S01]  /*19330*/  LDL.LU R221, [R1+0xf14] ;  /* 0x000f140001dd7983 */ /* 0x001ee20000300800 */
[----:B------:R-:W-:-:S05]  /*19340*/  IADD3.X R6, R6, UR22, RZ, P3, !PT ;  /* 0x0000001606067c10 */ /* 0x000fca0009ffe4ff */
[----:B------:R0:W-:Y:S04]  /*19350*/  STL [R1+0xea0], R6 ;  /* 0x000ea00601007387 */ /* 0x0001e80000100800 */
[----:B0-----:R-:W3:Y:S01]  /*19360*/  LDL.LU R6, [R1+0x1238] ;  /* 0x0012380001067983 */ /* 0x001ee20000300800 */
[----:B------:R-:W-:Y:S02]  /*19370*/  IADD3 R208, P2, R208, UR21, RZ ;  /* 0x00000015d0d07c10 */ /* 0x000fe4000ff5e0ff */
[----:B----4-:R-:W-:Y:S02]  /*19380*/  IADD3.X R225, R225, UR22, RZ, P4, !PT ;  /* 0x00000016e1e17c10 */ /* 0x010fe4000a7fe4ff */
[----:B------:R-:W-:Y:S01]  /*19390*/  IADD3 R212, P3, R212, UR21, RZ ;  /* 0x00000015d4d47c10 */ /* 0x000fe2000ff7e0ff */
[----:B------:R-:W-:Y:S01]  /*193a0*/  STL [R1+0xed4], R208 ;  /* 0x000ed4d001007387 */ /* 0x000fe20000100800 */
[----:B------:R-:W-:-:S03]  /*193b0*/  IADD3 R214, P4, R214, UR21, RZ ;  /* 0x00000015d6d67c10 */ /* 0x000fc6000ff9e0ff */
[----:B------:R-:W4:Y:S04]  /*193c0*/  LDL.LU R10, [R1+0xf1c] ;  /* 0x000f1c00010a7983 */ /* 0x000f280000300800 */
[----:B------:R-:W4:Y:S04]  /*193d0*/  LDL.LU R11, [R1+0xf24] ;  /* 0x000f2400010b7983 */ /* 0x000f280000300800 */
[----:B------:R0:W-:Y:S04]  /*193e0*/  STL [R1+0xea8], R225 ;  /* 0x000ea8e101007387 */ /* 0x0001e80000100800 */
[----:B------:R-:W-:Y:S04]  /*193f0*/  STL [R1+0xedc], R212 ;  /* 0x000edcd401007387 */ /* 0x000fe80000100800 */
[----:B0-----:R-:W4:Y:S01]  /*19400*/  LDL.LU R225, [R1+0x1234] ;  /* 0x0012340001e17983 */ /* 0x001f220000300800 */
[----:B------:R-:W-:-:S03]  /*19410*/  IADD3.X R7, R7, UR22, RZ, P5, !PT ;  /* 0x0000001607077c10 */ /* 0x000fc6000affe4ff */
[----:B------:R-:W4:Y:S01]  /*19420*/  LDL.LU R222, [R1+0xf2c] ;  /* 0x000f2c0001de7983 */ /* 0x000f220000300800 */
[----:B------:R-:W-:-:S03]  /*19430*/  IADD3 R211, P5, R211, UR21, RZ ;  /* 0x00000015d3d37c10 */ /* 0x000fc6000ffbe0ff */
[----:B------:R-:W4:Y:S04]  /*19440*/  LDL.LU R210, [R1+0xf34] ;  /* 0x000f340001d27983 */ /* 0x000f280000300800 */
[----:B------:R0:W-:Y:S04]  /*19450*/  STL [R1+0xeb0], R7 ;  /* 0x000eb00701007387 */ /* 0x0001e80000100800 */
[----:B------:R-:W-:Y:S04]  /*19460*/  STL [R1+0xee4], R214 ;  /* 0x000ee4d601007387 */ /* 0x000fe80000100800 */
[----:B0-----:R-:W4:Y:S04]  /*19470*/  LDL.LU R7, [R1+0x1230] ;  /* 0x0012300001077983 */ /* 0x001f280000300800 */
[----:B------:R-:W4:Y:S04]  /*19480*/  LDL.LU R208, [R1+0xf3c] ;  /* 0x000f3c0001d07983 */ /* 0x000f280000300800 */
[----:B------:R-:W4:Y:S04]  /*19490*/  LDL.LU R212, [R1+0xf44] ;  /* 0x000f440001d47983 */ /* 0x000f280000300800 */
[----:B------:R-:W-:Y:S01]  /*194a0*/  STL [R1+0xeec], R211 ;  /* 0x000eecd301007387 */ /* 0x000fe20000100800 */
[----:B--2---:R-:W-:-:S02]  /*194b0*/  IADD3.X R226, R226, UR22, RZ, P6, !PT ;  /* 0x00000016e2e27c10 */ /* 0x004fc4000b7fe4ff */
[----:B------:R-:W-:-:S03]  /*194c0*/  IADD3 R215, P6, R215, UR21, RZ ;  /* 0x00000015d7d77c10 */ /* 0x000fc6000ffde0ff */
[----:B------:R0:W-:Y:S04]  /*194d0*/  STL [R1+0xeb8], R226 ;  /* 0x000eb8e201007387 */ /* 0x0001e80000100800 */
[----:B0-----:R-:W2:Y:S04]  /*194e0*/  LDL.LU R226, [R1+0x122c] ;  /* 0x00122c0001e27983 */ /* 0x001ea80000300800 */
[----:B------:R-:W2:Y:S04]  /*194f0*/  LDL.LU R214, [R1+0xf4c] ;  /* 0x000f4c0001d67983 */ /* 0x000ea80000300800 */
[----:B------:R-:W2:Y:S01]  /*19500*/  LDL.LU R211, [R1+0xf54] ;  /* 0x000f540001d37983 */ /* 0x000ea20000300800 */
[----:B---3--:R-:W-:-:S05]  /*19510*/  IADD3.X R5, R5, UR22, RZ, P0, !PT ;  /* 0x0000001605057c10 */ /* 0x008fca00087fe4ff */
[----:B------:R0:W-:Y:S04]  /*19520*/  STL [R1+0xec0], R5 ;  /* 0x000ec00501007387 */ /* 0x0001e80000100800 */
[----:B------:R1:W-:Y:S01]  /*19530*/  STL [R1+0xef4], R215 ;  /* 0x000ef4d701007387 */ /* 0x0003e20000100800 */
[----:B------:R-:W-:-:S03]  /*19540*/  IADD3 R217, P0, R217, UR21, RZ ;  /* 0x00000015d9d97c10 */ /* 0x000fc6000ff1e0ff */
[----:B0-----:R-:W3:Y:S04]  /*19550*/  LDL.LU R5, [R1+0x1228] ;  /* 0x0012280001057983 */ /* 0x001ee80000300800 */
[----:B-1----:R-:W3:Y:S04]  /*19560*/  LDL.LU R215, [R1+0xf5c] ;  /* 0x000f5c0001d77983 */ /* 0x002ee80000300800 */
[----:B------:R0:W-:Y:S01]  /*19570*/  STL [R1+0xefc], R217 ;  /* 0x000efcd901007387 */ /* 0x0001e20000100800 */
[----:B------:R-:W-:-:S03]  /*19580*/  IADD3.X R9, R9, UR22, RZ, P1, !PT ;  /* 0x0000001609097c10 */ /* 0x000fc60008ffe4ff */
[----:B0-----:R-:W3:Y:S04]  /*19590*/  LDL.LU R217, [R1+0xf64] ;  /* 0x000f640001d97983 */ /* 0x001ee80000300800 */
[----:B------:R0:W-:Y:S01]  /*195a0*/  STL [R1+0xec8], R9 ;  /* 0x000ec80901007387 */ /* 0x0001e20000100800 */
[----:B------:R-:W-:-:S03]  /*195b0*/  IADD3 R216, P1, R216, UR21, RZ ;  /* 0x00000015d8d87c10 */ /* 0x000fc6000ff3e0ff */
[----:B0-----:R-:W3:Y:S01]  /*195c0*/  LDL.LU R9, [R1+0x1224] ;  /* 0x0012240001097983 */ /* 0x001ee20000300800 */
[----:B------:R-:W-:-:S05]  /*195d0*/  IADD3.X R2, R2, UR22, RZ, P2, !PT ;  /* 0x0000001602027c10 */ /* 0x000fca00097fe4ff */
[----:B------:R0:W-:Y:S01]  /*195e0*/  STL [R1+0xed0], R2 ;  /* 0x000ed00201007387 */ /* 0x0001e20000100800 */
[----:B------:R-:W-:-:S03]  /*195f0*/  IADD3 R219, P2, R219, UR21, RZ ;  /* 0x00000015dbdb7c10 */ /* 0x000fc6000ff5e0ff */
        /* <DEDUP_REMOVED lines=12> */
[----:B----4-:R-:W-:-:S03]  /*196c0*/  IADD3 R10, P4, R10, UR21, RZ ;  /* 0x000000150a0a7c10 */ /* 0x010fc6000ff9e0ff */
[----:B------:R0:W-:Y:S01]  /*196d0*/  STL [R1+0xf14], R221 ;  /* 0x000f14dd01007387 */ /* 0x0001e20000100800 */
[----:B------:R-:W-:Y:S02]  /*196e0*/  IADD3.X R225, R225, UR22, RZ, P5, !PT ;  /* 0x00000016e1e17c10 */ /* 0x000fe4000affe4ff */
[----:B------:R-:W-:Y:S01]  /*196f0*/  IADD3 R11, P5, R11, UR21, RZ ;  /* 0x000000150b0b7c10 */ /* 0x000fe2000ffbe0ff */
[----:B0-----:R-:W4:Y:S04]  /*19700*/  LDL.LU R221, [R1+0xf8c] ;  /* 0x000f8c0001dd7983 */ /* 0x001f280000300800 */
[----:B------:R0:W-:Y:S04]  /*19710*/  STL [R1+0xee8], R225 ;  /* 0x000ee8e101007387 */ /* 0x0001e80000100800 */
[----:B0-----:R-:W4:Y:S01]  /*19720*/  LDL.LU R225, [R1+0x1214] ;  /* 0x0012140001e17983 */ /* 0x001f220000300800 */
[----:B------:R-:W-:-:S03]  /*19730*/  IADD3.X R7, R7, UR22, RZ, P6, !PT ;  /* 0x0000001607077c10 */ /* 0x000fc6000b7fe4ff */
[----:B------:R0:W-:Y:S01]  /*19740*/  STL [R1+0xf1c], R10 ;  /* 0x000f1c0a01007387 */ /* 0x0001e20000100800 */
[----:B------:R-:W-:-:S03]  /*19750*/  IADD3 R222, P6, R222, UR21, RZ ;  /* 0x00000015dede7c10 */ /* 0x000fc6000ffde0ff */
[----:B------:R1:W-:Y:S01]  /*19760*/  STL [R1+0xef0], R7 ;  /* 0x000ef00701007387 */ /* 0x0003e20000100800 */
[----:B------:R-:W-:Y:S01]  /*19770*/  WARPGROUP.ARRIVE ;  /* 0x00000000000079c5 */ /* 0x000fe20000000000 */
[----:B------:R-:W-:Y:S01]  /*19780*/  UMOV UR8, UR12 ;  /* 0x0000000c00087c82 */ /* 0x000fe20008000000 */
[----:B------:R-:W-:Y:S01]  /*19790*/  UMOV UR9, UR13 ;  /* 0x0000000d00097c82 */ /* 0x000fe20008000000 */
[----:B0-----:R-:W0:Y:S03]  /*197a0*/  LDC R10, c[0x0][0x238] ;  /* 0x00008e00ff0a7b82 */ /* 0x001e260000000800 */
[----:B------:R-:W-:Y:S01]  /*197b0*/  QGMMA.64x256x32.F32.E5M2.E5M2 R24, gdesc[UR8], R24, gsb0 ;  /* 0x03e00000081879f3 */ /* 0x000fe20008003818 */
[----:B-1----:R-:W4:Y:S04]  /*197c0*/  LDL.LU R7, [R1+0x1210] ;  /* 0x0012100001077983 */ /* 0x002f280000300800 */
[----:B------:R-:W-:Y:S01]  /*197d0*/  STL [R1+0xf24], R11 ;  /* 0x000f240b01007387 */ /* 0x000fe20000100800 */
[----:B--2---:R-:W-:-:S02]  /*197e0*/  IADD3.X R226, R226, UR22, RZ, P0, !PT ;  /* 0x00000016e2e27c10 */ /* 0x004fc400087fe4ff */
[----:B------:R-:W-:-:S03]  /*197f0*/  IADD3 R210, P0, R210, UR21, RZ ;  /* 0x00000015d2d27c10 */ /* 0x000fc6000ff1e0ff */
[----:B------:R1:W-:Y:S04]  /*19800*/  STL [R1+0xef8], R226 ;  /* 0x000ef8e201007387 */ /* 0x0003e80000100800 */
[----:B-1----:R-:W2:Y:S04]  /*19810*/  LDL.LU R226, [R1+0x120c] ;  /* 0x00120c0001e27983 */ /* 0x002ea80000300800 */
[----:B------:R-:W-:Y:S01]  /*19820*/  STL [R1+0xf2c], R222 ;  /* 0x000f2cde01007387 */ /* 0x000fe20000100800 */
[----:B---3--:R-:W-:Y:S02]  /*19830*/  IADD3.X R5, R5, UR22, RZ, P1, !PT ;  /* 0x0000001605057c10 */ /* 0x008fe40008ffe4ff */
[----:B------:R-:W-:-:S03]  /*19840*/  IADD3 R208, P1, R208, UR21, RZ ;  /* 0x00000015d0d07c10 */ /* 0x000fc6000ff3e0ff */
[----:B------:R1:W-:Y:S04]  /*19850*/  STL [R1+0xf00], R5 ;  /* 0x000f000501007387 */ /* 0x0003e80000100800 */
[----:B-1----:R-:W3:Y:S04]  /*19860*/  LDL.LU R5, [R1+0x1208] ;  /* 0x0012080001057983 */ /* 0x002ee80000300800 */
[----:B------:R-:W-:Y:S01]  /*19870*/  STL [R1+0xf34], R210 ;  /* 0x000f34d201007387 */ /* 0x000fe20000100800 */
[----:B------:R-:W-:Y:S02]  /*19880*/  IADD3.X R9, R9, UR22, RZ, P2, !PT ;  /* 0x0000001609097c10 */ /* 0x000fe400097fe4ff */
[----:B------:R-:W-:-:S03]  /*19890*/  IADD3 R212, P2, R212, UR21, RZ ;  /* 0x00000015d4d47c10 */ /* 0x000fc6000ff5e0ff */
[----:B------:R1:W-:Y:S04]  /*198a0*/  STL [R1+0xf08], R9 ;  /* 0x000f080901007387 */ /* 0x0003e80000100800 */
[----:B-1----:R-:W3:Y:S04]  /*198b0*/  LDL.LU R9, [R1+0x1204] ;  /* 0x0012040001097983 */ /* 0x002ee80000300800 */
[----:B------:R-:W-:Y:S01]  /*198c0*/  STL [R1+0xf3c], R208 ;  /* 0x000f3cd001007387 */ /* 0x000fe20000100800 */
[----:B------:R-:W-:Y:S02]  /*198d0*/  IADD3.X R2, R2, UR22, RZ, P3, !PT ;  /* 0x0000001602027c10 */ /* 0x000fe40009ffe4ff */
[----:B------:R-:W-:-:S03]  /*198e0*/  IADD3 R214, P3, R214, UR21, RZ ;  /* 0x00000015d6d67c10 */ /* 0x000fc6000ff7e0ff */
[----:B------:R1:W-:Y:S04]  /*198f0*/  STL [R1+0xf10], R2 ;  /* 0x000f100201007387 */ /* 0x0003e80000100800 */
[----:B------:R-:W-:Y:S04]  /*19900*/  STL [R1+0xf44], R212 ;  /* 0x000f44d401007387 */ /* 0x000fe80000100800 */
[----:B-1----:R-:W3:Y:S01]  /*19910*/  LDL.LU R2, [R1+0x1200] ;  /* 0x0012000001027983 */ /* 0x002ee20000300800 */
[----:B------:R-:W-:-:S05]  /*19920*/  IADD3.X R0, R0, UR22, RZ, P4, !PT ;  /* 0x0000001600007c10 */ /* 0x000fca000a7fe4ff */
[----:B------:R1:W-:Y:S04]  /*19930*/  STL [R1+0xf18], R0 ;  /* 0x000f180001007387 */ /* 0x0003e80000100800 */
[----:B-1----:R-:W3:Y:S01]  /*19940*/  LDL.LU R0, [R1+0x11fc] ;  /* 0x0011fc0001007983 */ /* 0x002ee20000300800 */
[----:B------:R-:W-:-:S03]  /*19950*/  IADD3.X R6, R6, UR22, RZ, P5, !PT ;  /* 0x0000001606067c10 */ /* 0x000fc6000affe4ff */
[----:B------:R-:W-:Y:S04]  /*19960*/  STL [R1+0xf4c], R214 ;  /* 0x000f4cd601007387 */ /* 0x000fe80000100800 */
[----:B------:R1:W-:Y:S04]  /*19970*/  STL [R1+0xf20], R6 ;  /* 0x000f200601007387 */ /* 0x0003e80000100800 */
[----:B-1----:R-:W3:Y:S01]  /*19980*/  LDL.LU R6, [R1+0x11f8] ;  /* 0x0011f80001067983 */ /* 0x002ee20000300800 */
[----:B------:R-:W-:Y:S02]  /*19990*/  IADD3 R211, P4, R211, UR21, RZ ;  /* 0x00000015d3d37c10 */ /* 0x000fe4000ff9e0ff */
[----:B------:R-:W-:-:S03]  /*199a0*/  IADD3 R215, P5, R215, UR21, RZ ;  /* 0x00000015d7d77c10 */ /* 0x000fc6000ffbe0ff */
[----:B------:R-:W-:Y:S01]  /*199b0*/  STL [R1+0xf54], R211 ;  /* 0x000f54d301007387 */ /* 0x000fe20000100800 */
[----:B----4-:R-:W-:Y:S02]  /*199c0*/  IADD3.X R225, R225, UR22, RZ, P6, !PT ;  /* 0x00000016e1e17c10 */ /* 0x010fe4000b7fe4ff */
[----:B------:R-:W-:-:S03]  /*199d0*/  IADD3 R217, P6, R217, UR21, RZ ;  /* 0x00000015d9d97c10 */ /* 0x000fc6000ffde0ff */
[----:B------:R1:W-:Y:S04]  /*199e0*/  STL [R1+0xf28], R225 ;  /* 0x000f28e101007387 */ /* 0x0003e80000100800 */
[----:B-1----:R-:W4:Y:S01]  /*199f0*/  LDL.LU R225, [R1+0x11f4] ;  /* 0x0011f40001e17983 */ /* 0x002f220000300800 */
[----:B------:R-:W-:-:S03]  /*19a00*/  IADD3.X R7, R7, UR22, RZ, P0, !PT ;  /* 0x0000001607077c10 */ /* 0x000fc600087fe4ff */
[----:B------:R-:W-:Y:S04]  /*19a10*/  STL [R1+0xf5c], R215 ;  /* 0x000f5cd701007387 */ /* 0x000fe80000100800 */
[----:B------:R1:W-:Y:S04]  /*19a20*/  STL [R1+0xf30], R7 ;  /* 0x000f300701007387 */ /* 0x0003e80000100800 */
[----:B-1----:R-:W4:Y:S04]  /*19a30*/  LDL.LU R7, [R1+0x11f0] ;  /* 0x0011f00001077983 */ /* 0x002f280000300800 */
[----:B------:R-:W-:Y:S01]  /*19a40*/  STL [R1+0xf64], R217 ;  /* 0x000f64d901007387 */ /* 0x000fe20000100800 */
[----:B--2---:R-:W-:-:S02]  /*19a50*/  IADD3.X R226, R226, UR22, RZ, P1, !PT ;  /* 0x00000016e2e27c10 */ /* 0x004fc40008ffe4ff */
[----:B---3--:R-:W-:-:S05]  /*19a60*/  IADD3 R6, P0, R6, UR21, RZ ;  /* 0x0000001506067c10 */ /* 0x008fca000ff1e0ff */
[----:B------:R1:W-:Y:S04]  /*19a70*/  STL [R1+0xf6c], R6 ;  /* 0x000f6c0601007387 */ /* 0x0003e80000100800 */
[----:B-1----:R-:W2:Y:S04]  /*19a80*/  LDL.LU R6, [R1+0x11ec] ;  /* 0x0011ec0001067983 */ /* 0x002ea80000300800 */
[----:B------:R1:W-:Y:S04]  /*19a90*/  STL [R1+0xf38], R226 ;  /* 0x000f38e201007387 */ /* 0x0003e80000100800 */
[----:B-1----:R-:W3:Y:S01]  /*19aa0*/  LDL.LU R226, [R1+0x11e8] ;  /* 0x0011e80001e27983 */ /* 0x002ee20000300800 */
[----:B------:R-:W-:-:S02]  /*19ab0*/  IADD3.X R5, R5, UR22, RZ, P2, !PT ;  /* 0x0000001605057c10 */ /* 0x000fc400097fe4ff */
[----:B------:R-:W-:Y:S02]  /*19ac0*/  IADD3 R216, P1, R216, UR21, RZ ;  /* 0x00000015d8d87c10 */ /* 0x000fe4000ff3e0ff */
[----:B------:R-:W-:Y:S01]  /*19ad0*/  IADD3.X R9, R9, UR22, RZ, P3, !PT ;  /* 0x0000001609097c10 */ /* 0x000fe20009ffe4ff */
[----:B------:R1:W-:Y:S01]  /*19ae0*/  STL [R1+0xf40], R5 ;  /* 0x000f400501007387 */ /* 0x0003e20000100800 */
[----:B------:R-:W-:-:S03]  /*19af0*/  IADD3 R219, P2, R219, UR21, RZ ;  /* 0x00000015dbdb7c10 */ /* 0x000fc6000ff5e0ff */
[----:B-1----:R-:W2:Y:S04]  /*19b00*/  LDL.LU R5, [R1+0x11e4] ;  /* 0x0011e40001057983 */ /* 0x002ea80000300800 */
[----:B------:R-:W-:Y:S04]  /*19b10*/  STL [R1+0xf74], R216 ;  /* 0x000f74d801007387 */ /* 0x000fe80000100800 */
[----:B------:R1:W-:Y:S04]  /*19b20*/  STL [R1+0xf48], R9 ;  /* 0x000f480901007387 */ /* 0x0003e80000100800 */
[----:B-1----:R-:W2:Y:S04]  /*19b30*/  LDL.LU R9, [R1+0x11e0] ;  /* 0x0011e00001097983 */ /* 0x002ea80000300800 */
[----:B------:R-:W-:Y:S01]  /*19b40*/  STL [R1+0xf7c], R219 ;  /* 0x000f7cdb01007387 */ /* 0x000fe20000100800 */
[----:B------:R-:W-:-:S02]  /*19b50*/  IADD3.X R2, R2, UR22, RZ, P4, !PT ;  /* 0x0000001602027c10 */ /* 0x000fc4000a7fe4ff */
[----:B------:R-:W-:Y:S02]  /*19b60*/  IADD3 R221, P4, R221, UR21, RZ ;  /* 0x00000015dddd7c10 */ /* 0x000fe4000ff9e0ff */
[----:B------:R-:W-:Y:S02]  /*19b70*/  IADD3.X R0, R0, UR22, RZ, P5, !PT ;  /* 0x0000001600007c10 */ /* 0x000fe4000affe4ff */
[----:B---3--:R-:W-:-:S05]  /*19b80*/  IADD3 R226, P3, R226, UR21, RZ ;  /* 0x00000015e2e27c10 */ /* 0x008fca000ff7e0ff */
[----:B------:R1:W-:Y:S04]  /*19b90*/  STL [R1+0xf84], R226 ;  /* 0x000f84e201007387 */ /* 0x0003e80000100800 */
[----:B-1----:R-:W3:Y:S04]  /*19ba0*/  LDL.LU R226, [R1+0x11dc] ;  /* 0x0011dc0001e27983 */ /* 0x002ee80000300800 */
[----:B------:R1:W-:Y:S04]  /*19bb0*/  STL [R1+0xf50], R2 ;  /* 0x000f500201007387 */ /* 0x0003e80000100800 */
[----:B-1----:R-:W3:Y:S04]  /*19bc0*/  LDL.LU R2, [R1+0x11d8] ;  /* 0x0011d80001027983 */ /* 0x002ee80000300800 */
[----:B------:R-:W-:Y:S04]  /*19bd0*/  STL [R1+0xf8c], R221 ;  /* 0x000f8cdd01007387 */ /* 0x000fe80000100800 */
[----:B------:R1:W-:Y:S04]  /*19be0*/  STL [R1+0xf58], R0 ;  /* 0x000f580001007387 */ /* 0x0003e80000100800 */
[----:B-1----:R-:W3:Y:S01]  /*19bf0*/  LDL.LU R0, [R1+0x11d4] ;  /* 0x0011d40001007983 */ /* 0x002ee20000300800 */
[----:B----4-:R-:W-:-:S02]  /*19c00*/  IADD3.X R225, R225, UR22, RZ, P0, !PT ;  /* 0x00000016e1e17c10 */ /* 0x010fc400087fe4ff */
[----:B------:R-:W-:Y:S02]  /*19c10*/  IADD3.X R220, R220, UR22, RZ, P6, !PT ;  /* 0x00000016dcdc7c10 */ /* 0x000fe4000b7fe4ff */
[----:B------:R-:W-:Y:S02]  /*19c20*/  IADD3.X R7, R7, UR22, RZ, P1, !PT ;  /* 0x0000001607077c10 */ /* 0x000fe40008ffe4ff */
[----:B--2---:R-:W-:Y:S02]  /*19c30*/  IADD3.X R6, R6, UR22, RZ, P2, !PT ;  /* 0x0000001606067c10 */ /* 0x004fe400097fe4ff */
[----:B------:R-:W-:Y:S02]  /*19c40*/  IADD3.X R5, R5, UR22, RZ, P3, !PT ;  /* 0x0000001605057c10 */ /* 0x000fe40009ffe4ff */
[----:B------:R-:W-:Y:S01]  /*19c50*/  IADD3.X R9, R9, UR22, RZ, P4, !PT ;  /* 0x0000001609097c10 */ /* 0x000fe2000a7fe4ff */
[----:B------:R-:W-:-:S05]  /*19c60*/  VIADD R224, R224, 0xffffffff ;  /* 0xffffffffe0e07836 */ /* 0x000fca0000000000 */
[----:B------:R-:W-:Y:S01]  /*19c70*/  ISETP.NE.U32.AND P0, PT, R224, RZ, PT ;  /* 0x000000ffe000720c */ /* 0x000fe20003f05070 */
[----:B0-----:R-:W-:Y:S01]  /*19c80*/  IMAD.SHL.U32 R10, R10, 0x20, RZ ;  /* 0x000000200a0a7824 */ /* 0x001fe200078e00ff */
[----:B------:R-:W-:Y:S02]  /*19c90*/  WARPGROUP.DEPBAR.LE gsb0, 0x0 ;  /* 0x00008000000079c5 */ /* 0x000fe40000010000 */
[----:B------:R-:W-:Y:S01]  /*19ca0*/  VIADD R4, R4, 0xffffffe0 ;  /* 0xffffffe004047836 */ /* 0x000fe20000000000 */
[----:B---3--:R-:W-:-:S05]  /*19cb0*/  IADD3 R226, P5, R226, UR21, RZ ;  /* 0x00000015e2e27c10 */ /* 0x008fca000ffbe0ff */
[----:B------:R0:W-:Y:S04]  /*19cc0*/  STL [R1+0xf94], R226 ;  /* 0x000f94e201007387 */ /* 0x0001e80000100800 */
[----:B0-----:R1:W5:Y:S04]  /*19cd0*/  LDL.LU R226, [R1+0x11d0] ;  /* 0x0011d00001e27983 */ /* 0x0013680000300800 */
[----:B------:R0:W-:Y:S04]  /*19ce0*/  STL [R1+0xf68], R225 ;  /* 0x000f68e101007387 */ /* 0x0001e80000100800 */
[----:B------:R-:W-:Y:S04]  /*19cf0*/  STL [R1+0xf60], R220 ;  /* 0x000f60dc01007387 */ /* 0x000fe80000100800 */
[----:B0-----:R1:W5:Y:S04]  /*19d00*/  LDL.LU R225, [R1+0x11cc] ;  /* 0x0011cc0001e17983 */ /* 0x0013680000300800 */
[----:B------:R0:W-:Y:S04]  /*19d10*/  STL [R1+0xf70], R7 ;  /* 0x000f700701007387 */ /* 0x0001e80000100800 */
[----:B0-----:R1:W5:Y:S04]  /*19d20*/  LDL.LU R7, [R1+0x11c8] ;  /* 0x0011c80001077983 */ /* 0x0013680000300800 */
[----:B------:R0:W-:Y:S04]  /*19d30*/  STL [R1+0xf78], R6 ;  /* 0x000f780601007387 */ /* 0x0001e80000100800 */
[----:B0-----:R1:W5:Y:S04]  /*19d40*/  LDL.LU R6, [R1+0x11c4] ;  /* 0x0011c40001067983 */ /* 0x0013680000300800 */
[----:B------:R0:W-:Y:S01]  /*19d50*/  STL [R1+0xf80], R5 ;  /* 0x000f800501007387 */ /* 0x0001e20000100800 */
[----:B------:R-:W-:-:S03]  /*19d60*/  IADD3.X R223, R223, UR22, RZ, P5, !PT ;  /* 0x00000016dfdf7c10 */ /* 0x000fc6000affe4ff */
[----:B0-----:R1:W5:Y:S04]  /*19d70*/  LDL.LU R5, [R1+0x11c0] ;  /* 0x0011c00001057983 */ /* 0x0013680000300800 */
[----:B------:R0:W-:Y:S02]  /*19d80*/  STL [R1+0xf88], R9 ;  /* 0x000f880901007387 */ /* 0x0001e40000100800 */
[----:B0-----:R-:W0:Y:S02]  /*19d90*/  S2R R9, SR_TID.X ;  /* 0x0000000000097919 */ /* 0x001e240000002100 */
[----:B------:R1:W-:Y:S01]  /*19da0*/  STL [R1+0xf90], R223 ;  /* 0x000f90df01007387 */ /* 0x0003e20000100800 */
[----:B------:R-:W-:-:S04]  /*19db0*/  IADD3 R2, P6, R10, R2, RZ ;  /* 0x000000020a027210 */ /* 0x000fc80007fde0ff */
[----:B------:R-:W-:Y:S02]  /*19dc0*/  LEA.HI.X.SX32 R0, R10, R0, 0x1, P6 ;  /* 0x000000000a007211 */ /* 0x000fe400030f0eff */
[----:B0-----:R-:W-:Y:S01]  /*19dd0*/  LOP3.LUT R9, R9, 0x1f, RZ, 0xc0, !PT ;  /* 0x0000001f09097812 */ /* 0x001fe200078ec0ff */
[----:B-1----:R-:W-:Y:S06]  /*19de0*/  @P0 BRA `(.L_x_1) ;  /* 0xffffff40000c0947 */ /* 0x002fec000383ffff */
.L_x_0:
[----:B------:R-:W3:Y:S01]  /*19df0*/  LDL.LU R166, [R1+0xcb0] ;  /* 0x000cb00001a67983 */ /* 0x000ee20000300800 */
[----:B------:R-:W-:Y:S01]  /*19e00*/  MOV R0, UR59 ;  /* 0x0000003b00007c02 */ /* 0x000fe20008000f00 */
[----:B------:R-:W0:Y:S01]  /*19e10*/  LDC R3, c[0x0][0x244] ;  /* 0x00009100ff037b82 */ /* 0x000e220000000800 */
[----:B------:R-:W-:Y:S01]  /*19e20*/  ULDC.64 UR6, c[0x0][0x228] ;  /* 0x00008a0000067ab9 */ /* 0x000fe20000000a00 */
[----:B------:R-:W4:Y:S01]  /*19e30*/  LDL.LU R165, [R1+0xc00] ;  /* 0x000c000001a57983 */ /* 0x000f220000300800 */
[----:B------:R-:W-:Y:S01]  /*19e40*/  ULDC UR5, c[0x0][0x244] ;  /* 0x0000910000057ab9 */ /* 0x000fe20000000800 */
[----:B------:R-:W-:Y:S01]  /*19e50*/  ULDC.64 UR8, c[0x0][0x228] ;  /* 0x00008a0000087ab9 */ /* 0x000fe20000000a00 */
[----:B------:R-:W-:Y:S01]  /*19e60*/  ULDC.64 UR10, c[0x0][0x228] ;  /* 0x00008a00000a7ab9 */ /* 0x000fe20000000a00 */
[----:B------:R-:W4:Y:S01]  /*19e70*/  LDL.LU R164, [R1+0xc04] ;  /* 0x000c040001a47983 */ /* 0x000f220000300800 */
[----:B------:R-:W-:Y:S01]  /*19e80*/  ULDC.64 UR12, c[0x0][0x220] ;  /* 0x00008800000c7ab9 */ /* 0x000fe20000000a00 */
[----:B------:R-:W-:Y:S01]  /*19e90*/  ULDC.64 UR14, c[0x0][0x228] ;  /* 0x00008a00000e7ab9 */ /* 0x000fe20000000a00 */
[----:B------:R-:W-:Y:S01]  /*19ea0*/  LOP3.LUT R250, R250, 0xfffffdff, RZ, 0xc0, !PT ;  /* 0xfffffdfffafa7812 */ /* 0x000fe200078ec0ff */
[----:B------:R-:W4:Y:S01]  /*19eb0*/  LDL.LU R163, [R1+0xc08] ;  /* 0x000c080001a37983 */ /* 0x000f220000300800 */
[----:B------:R-:W-:Y:S01]  /*19ec0*/  ULDC.64 UR16, c[0x0][0x228] ;  /* 0x00008a0000107ab9 */ /* 0x000fe20000000a00 */
[----:B------:R-:W-:Y:S01]  /*19ed0*/  ULDC.64 UR18, c[0x0][0x228] ;  /* 0x00008a0000127ab9 */ /* 0x000fe20000000a00 */
[----:B------:R-:W-:Y:S01]  /*19ee0*/  ULDC.64 UR36, c[0x0][0x228] ;  /* 0x00008a0000247ab9 */ /* 0x000fe20000000a00 */
[----:B------:R-:W4:Y:S01]  /*19ef0*/  LDL.LU R162, [R1+0xc0c] ;  /* 0x000c0c0001a27983 */ /* 0x000f220000300800 */
[----:B------:R-:W-:Y:S01]  /*19f00*/  ULDC.64 UR28, c[0x0][0x228] ;  /* 0x00008a00001c7ab9 */ /* 0x000fe20000000a00 */
[C---:B-----5:R-:W-:Y:S01]  /*19f10*/  VIADD R184, R5.reuse, 0x13c ;  /* 0x0000013c05b87836 */ /* 0x060fe20000000000 */
[----:B------:R-:W-:Y:S01]  /*19f20*/  ULDC.64 UR22, c[0x0][0x228] ;  /* 0x00008a0000167ab9 */ /* 0x000fe20000000a00 */
[----:B------:R-:W4:Y:S01]  /*19f30*/  LDL.LU R161, [R1+0xc10] ;  /* 0x000c100001a17983 */ /* 0x000f220000300800 */
[C---:B------:R-:W-:Y:S01]  /*19f40*/  VIADD R183, R5.reuse, 0x13a ;  /* 0x0000013a05b77836 */ /* 0x040fe20000000000 */
[----:B------:R-:W-:Y:S01]  /*19f50*/  ULDC.64 UR34, c[0x0][0x228] ;  /* 0x00008a0000227ab9 */ /* 0x000fe20000000a00 */
[C---:B------:R-:W-:Y:S01]  /*19f60*/  VIADD R182, R5.reuse, 0x138 ;  /* 0x0000013805b67836 */ /* 0x040fe20000000000 */
        /* <DEDUP_REMOVED lines=9> */
[----:B------:R-:W-:Y:S01]  /*1a000*/  ULDC.64 UR32, c[0x0][0x228] ;  /* 0x00008a0000207ab9 */ /* 0x000fe20000000a00 */
[C---:B------:R-:W-:Y:S01]  /*1a010*/  VIADD R177, R5.reuse, 0x12e ;  /* 0x0000012e05b17836 */ /* 0x040fe20000000000 */
[----:B------:R-:W-:Y:S01]  /*1a020*/  ULDC.64 UR24, c[0x0][0x228] ;  /* 0x00008a0000187ab9 */ /* 0x000fe20000000a00 */
[----:B------:R-:W4:Y:S01]  /*1a030*/  LDL.LU R157, [R1+0xc20] ;  /* 0x000c2000019d7983 */ /* 0x000f220000300800 */
[----:B------:R-:W-:Y:S01]  /*1a040*/  VIADD R176, R5, 0x12c ;  /* 0x0000012c05b07836 */ /* 0x000fe20000000000 */
[----:B------:R-:W-:-:S02]  /*1a050*/  ULDC.64 UR30, c[0x0][0x228] ;  /* 0x00008a00001e7ab9 */ /* 0x000fc40000000a00 */
[----:B------:R-:W4:Y:S04]  /*1a060*/  LDL.LU R156, [R1+0xc24] ;  /* 0x000c2400019c7983 */ /* 0x000f280000300800 */
        /* <DEDUP_REMOVED lines=18> */
[----:B------:R-:W-:Y:S04]  /*1a190*/  STL [R1+0x1310], R125 ;  /* 0x0013107d01007387 */ /* 0x000fe80000100800 */
        /* <DEDUP_REMOVED lines=26> */
[----:B------:R1:W-:Y:S04]  /*1a340*/  STL [R1+0x11c0], R238 ;  /* 0x0011c0ee01007387 */ /* 0x0003e80000100800 */
[----:B------:R2:W-:Y:S01]  /*1a350*/  STL [R1+0xfe0], R0 ;  /* 0x000fe00001007387 */ /* 0x0005e20000100800 */
[----:B-1----:R-:W-:-:S02]  /*1a360*/  MOV R238, UR58 ;  /* 0x0000003a00ee7c02 */ /* 0x002fc40008000f00 */
[----:B--2---:R-:W-:-:S03]  /*1a370*/  MOV R0, UR4 ;  /* 0x0000000400007c02 */ /* 0x004fc60008000f00 */
[----:B------:R-:W-:Y:S04]  /*1a380*/  STL [R1+0x11c4], R238 ;  /* 0x0011c4ee01007387 */ /* 0x000fe80000100800 */
[----:B------:R-:W2:Y:S01]  /*1a390*/  LDL.LU R2, [R1+0x11a0] ;  /* 0x0011a00001027983 */ /* 0x000ea20000300800 */
[----:B------:R-:W-:Y:S01]  /*1a3a0*/  UMOV UR4, UR7 ;  /* 0x0000000700047c82 */ /* 0x000fe20008000000 */
[----:B------:R-:W-:Y:S01]  /*1a3b0*/  IMAD R4, R6, UR5, RZ ;  /* 0x0000000506047c24 */ /* 0x000fe2000f8e02ff */
[----:B------:R-:W-:Y:S01]  /*1a3c0*/  UMOV UR60, UR6 ;  /* 0x00000006003c7c82 */ /* 0x000fe20008000000 */
[----:B------:R1:W-:Y:S01]  /*1a3d0*/  STL [R1+0xff0], R0 ;  /* 0x000ff00001007387 */ /* 0x0003e20000100800 */
[----:B------:R-:W-:Y:S01]  /*1a3e0*/  ULDC UR5, c[0x0][0x248] ;  /* 0x0000920000057ab9 */ /* 0x000fe20000000800 */
[----:B0-----:R-:W-:Y:S01]  /*1a3f0*/  IMAD R3, R3, 0x100, R4 ;  /* 0x0000010003037824 */ /* 0x001fe200078e0204 */
[----:B------:R-:W-:Y:S01]  /*1a400*/  ULDC.64 UR6, c[0x0][0x220] ;  /* 0x0000880000067ab9 */ /* 0x000fe20000000a00 */
[C---:B------:R-:W-:Y:S01]  /*1a410*/  IMAD R126, R5.reuse, UR5, RZ ;  /* 0x00000005057e7c24 */ /* 0x040fe2000f8e02ff */
[----:B------:R-:W-:Y:S01]  /*1a420*/  LOP3.LUT R236, R236, 0x7fffffff, RZ, 0xc0, !PT ;  /* 0x7fffffffecec7812 */ /* 0x000fe200078ec0ff */
[----:B------:R-:W-:Y:S01]  /*1a430*/  UMOV UR61, UR19 ;  /* 0x00000013003d7c82 */ /* 0x000fe20008000000 */
[----:B------:R-:W-:Y:S01]  /*1a440*/  MOV R192, UR21 ;  /* 0x0000001500c07c02 */ /* 0x000fe20008000f00 */
[C---:B------:R-:W-:Y:S01]  /*1a450*/  VIADD R175, R5.reuse, 0x12a ;  /* 0x0000012a05af7836 */ /* 0x040fe20000000000 */
[----:B------:R-:W-:Y:S01]  /*1a460*/  SHF.R.S32.HI R127, RZ, 0x1f, R126 ;  /* 0x0000001fff7f7819 */ /* 0x000fe2000001147e */
[C---:B-1----:R-:W-:Y:S01]  /*1a470*/  VIADD R0, R5.reuse, 0x13f ;  /* 0x0000013f05007836 */ /* 0x042fe20000000000 */
[----:B------:R-:W-:Y:S01]  /*1a480*/  MOV R191, UR20 ;  /* 0x0000001400bf7c02 */ /* 0x000fe20008000f00 */
[----:B------:R-:W-:Y:S01]  /*1a490*/  ULDC.64 UR20, c[0x0][0x228] ;  /* 0x00008a0000147ab9 */ /* 0x000fe20000000a00 */
[----:B------:R-:W-:Y:S01]  /*1a4a0*/  MOV R185, UR60 ;  /* 0x0000003c00b97c02 */ /* 0x000fe20008000f00 */
[----:B------:R-:W-:Y:S01]  /*1a4b0*/  UMOV UR46, UR21 ;  /* 0x00000015002e7c82 */ /* 0x000fe20008000000 */
[----:B------:R-:W-:Y:S01]  /*1a4c0*/  ISETP.GE.AND P3, PT, R0, UR9, PT ;  /* 0x0000000900007c0c */ /* 0x000fe2000bf66270 */
[----:B------:R-:W-:Y:S01]  /*1a4d0*/  VIADD R0, R5, 0x13d ;  /* 0x0000013d05007836 */ /* 0x000fe20000000000 */
[----:B------:R-:W-:Y:S01]  /*1a4e0*/  ULDC UR9, c[0x0][0x248] ;  /* 0x0000920000097ab9 */ /* 0x000fe20000000800 */
[----:B------:R-:W-:Y:S01]  /*1a4f0*/  LOP3.LUT R235, R235, 0x7fffffff, RZ, 0xc0, !PT ;  /* 0x7fffffffebeb7812 */ /* 0x000fe200078ec0ff */
[C---:B------:R-:W-:Y:S01]  /*1a500*/  VIADD R174, R5.reuse, 0x128 ;  /* 0x0000012805ae7836 */ /* 0x040fe20000000000 */
[----:B------:R-:W-:Y:S01]  /*1a510*/  MOV R186, UR61 ;  /* 0x0000003d00ba7c02 */ /* 0x000fe20008000f00 */
[C---:B------:R-:W-:Y:S01]  /*1a520*/  VIADD R173, R5.reuse, 0x126 ;  /* 0x0000012605ad7836 */ /* 0x040fe20000000000 */
[----:B------:R-:W-:Y:S01]  /*1a530*/  ISETP.GE.AND P0, PT, R0, UR15, PT ;  /* 0x0000000f00007c0c */ /* 0x000fe2000bf06270 */
[C---:B------:R-:W-:Y:S01]  /*1a540*/  VIADD R172, R5.reuse, 0x124 ;  /* 0x0000012405ac7836 */ /* 0x040fe20000000000 */
[----:B------:R-:W-:Y:S01]  /*1a550*/  IADD3 R0, P4, R4, UR6, RZ ;  /* 0x0000000604007c10 */ /* 0x000fe2000ff9e0ff */
[C---:B------:R-:W-:Y:S01]  /*1a560*/  VIADD R171, R5.reuse, 0x122 ;  /* 0x0000012205ab7836 */ /* 0x040fe20000000000 */
[----:B------:R-:W-:Y:S01]  /*1a570*/  LOP3.LUT R234, R234, 0x7fffffff, RZ, 0xc0, !PT ;  /* 0x7fffffffeaea7812 */ /* 0x000fe200078ec0ff */
[----:B------:R-:W-:Y:S01]  /*1a580*/  VIADD R170, R5, 0x120 ;  /* 0x0000012005aa7836 */ /* 0x000fe20000000000 */
[----:B------:R-:W-:Y:S01]  /*1a590*/  LEA.HI.X.SX32 R4, R4, UR7, 0x1, P4 ;  /* 0x0000000704047c11 */ /* 0x000fe2000a0f0eff */
[----:B------:R-:W-:Y:S01]  /*1a5a0*/  ULDC.64 UR6, c[0x0][0x228] ;  /* 0x00008a0000067ab9 */ /* 0x000fe20000000a00 */
[----:B------:R-:W-:Y:S01]  /*1a5b0*/  ISETP.LT.AND P4, PT, R7, UR14, !P3 ;  /* 0x0000000e07007c0c */ /* 0x000fe2000df81270 */
[----:B------:R-:W-:Y:S01]  /*1a5c0*/  UMOV UR56, UR6 ;  /* 0x0000000600387c82 */ /* 0x000fe20008000000 */
[----:B------:R-:W-:Y:S01]  /*1a5d0*/  ISETP.LT.AND P3, PT, R6, UR16, !P3 ;  /* 0x0000001006007c0c */ /* 0x000fe2000df61270 */
[----:B------:R-:W-:Y:S01]  /*1a5e0*/  UMOV UR49, UR7 ;  /* 0x0000000700317c82 */ /* 0x000fe20008000000 */
[----:B------:R-:W-:Y:S01]  /*1a5f0*/  ULDC.64 UR6, c[0x0][0x228] ;  /* 0x00008a0000067ab9 */ /* 0x000fe20000000a00 */
[----:B------:R-:W-:Y:S01]  /*1a600*/  ULDC.64 UR14, c[0x0][0x228] ;  /* 0x00008a00000e7ab9 */ /* 0x000fe20000000a00 */
[----:B------:R-:W-:Y:S01]  /*1a610*/  UMOV UR54, UR6 ;  /* 0x0000000600367c82 */ /* 0x000fe20008000000 */
[----:B------:R-:W-:Y:S01]  /*1a620*/  UMOV UR41, UR7 ;  /* 0x0000000700297c82 */ /* 0x000fe20008000000 */
[----:B------:R-:W-:Y:S01]  /*1a630*/  ULDC.64 UR6, c[0x0][0x228] ;  /* 0x00008a0000067ab9 */ /* 0x000fe20000000a00 */
[----:B------:R-:W-:Y:S01]  /*1a640*/  MOV R188, UR41 ;  /* 0x0000002900bc7c02 */ /* 0x000fe20008000f00 */
[----:B------:R-:W-:Y:S01]  /*1a650*/  UMOV UR47, UR6 ;  /* 0x00000006002f7c82 */ /* 0x000fe20008000000 */
[----:B------:R-:W-:Y:S01]  /*1a660*/  UMOV UR40, UR7 ;  /* 0x0000000700287c82 */ /* 0x000fe20008000000 */
[----:B------:R-:W-:Y:S01]  /*1a670*/  ULDC.64 UR6, c[0x0][0x228] ;  /* 0x00008a0000067ab9 */ /* 0x000fe20000000a00 */
[----:B------:R-:W-:Y:S01]  /*1a680*/  MOV R187, UR40 ;  /* 0x0000002800bb7c02 */ /* 0x000fe20008000f00 */
[----:B------:R-:W-:Y:S01]  /*1a690*/  UMOV UR50, UR6 ;  /* 0x0000000600327c82 */ /* 0x000fe20008000000 */
[----:B------:R-:W-:Y:S01]  /*1a6a0*/  VIADD R169, R5, 0x11e ;  /* 0x0000011e05a97836 */ /* 0x000fe20000000000 */
[----:B------:R-:W-:Y:S01]  /*1a6b0*/  LOP3.LUT R233, R233, 0xbfffffff, RZ, 0xc0, !PT ;  /* 0xbfffffffe9e97812 */ /* 0x000fe200078ec0ff */
[C---:B------:R-:W-:Y:S01]  /*1a6c0*/  VIADD R168, R5.reuse, 0x11c ;  /* 0x0000011c05a87836 */ /* 0x040fe20000000000 */
[----:B------:R-:W-:Y:S01]  /*1a6d0*/  LOP3.LUT R232, R232, 0xbfffffff, RZ, 0xc0, !PT ;  /* 0xbfffffffe8e87812 */ /* 0x000fe200078ec0ff */
[----:B------:R-:W-:Y:S01]  /*1a6e0*/  VIADD R167, R5, 0x11a ;  /* 0x0000011a05a77836 */ /* 0x000fe20000000000 */
[----:B------:R-:W-:Y:S01]  /*1a6f0*/  LOP3.LUT R231, R231, 0xbfffffff, RZ, 0xc0, !PT ;  /* 0xbfffffffe7e77812 */ /* 0x000fe200078ec0ff */
[----:B------:R-:W-:Y:S01]  /*1a700*/  VIADD R9, R5, 0xde ;  /* 0x000000de05097836 */ /* 0x000fe20000000000 */
[----:B------:R-:W-:Y:S01]  /*1a710*/  LOP3.LUT R230, R230, 0xbfffffff, RZ, 0xc0, !PT ;  /* 0xbfffffffe6e67812 */ /* 0x000fe200078ec0ff */
[----:B---3--:R-:W-:Y:S01]  /*1a720*/  IMAD.MOV.U32 R193, RZ, RZ, R166 ;  /* 0x000000ffffc17224 */ /* 0x008fe200078e00a6 */
[----:B------:R-:W-:Y:S01]  /*1a730*/  LOP3.LUT R229, R229, 0xbfffffff, RZ, 0xc0, !PT ;  /* 0xbfffffffe5e57812 */ /* 0x000fe200078ec0ff */
[----:B------:R-:W-:Y:S01]  /*1a740*/  VIADD R166, R5, 0x118 ;  /* 0x0000011805a67836 */ /* 0x000fe20000000000 */
[----:B------:R-:W-:Y:S01]  /*1a750*/  LOP3.LUT R228, R228, 0xffbfffff, RZ, 0xc0, !PT ;  /* 0xffbfffffe4e47812 */ /* 0x000fe200078ec0ff */
[----:B----4-:R-:W-:-:S02]  /*1a760*/  IMAD.MOV.U32 R221, RZ, RZ, R165 ;  /* 0x000000ffffdd7224 */ /* 0x010fc400078e00a5 */
[C---:B------:R-:W-:Y:S02]  /*1a770*/  VIADD R165, R5.reuse, 0x116 ;  /* 0x0000011605a57836 */ /* 0x040fe40000000000 */
[----:B------:R-:W-:Y:S02]  /*1a780*/  IMAD.MOV.U32 R220, RZ, RZ, R164 ;  /* 0x000000ffffdc7224 */ /* 0x000fe400078e00a4 */
[C---:B------:R-:W-:Y:S02]  /*1a790*/  VIADD R164, R5.reuse, 0x114 ;  /* 0x0000011405a47836 */ /* 0x040fe40000000000 */
[----:B------:R-:W-:Y:S02]  /*1a7a0*/  IMAD.MOV.U32 R219, RZ, RZ, R163 ;  /* 0x000000ffffdb7224 */ /* 0x000fe400078e00a3 */
[----:B------:R-:W-:Y:S02]  /*1a7b0*/  VIADD R163, R5, 0x112 ;  /* 0x0000011205a37836 */ /* 0x000fe40000000000 */
[----:B------:R-:W-:-:S02]  /*1a7c0*/  IMAD.MOV.U32 R218, RZ, RZ, R162 ;  /* 0x000000ffffda7224 */ /* 0x000fc400078e00a2 */
        /* <DEDUP_REMOVED lines=49> */
[----:B------:R-:W-:Y:S02]  /*1aae0*/  VIADD R8, R5, 0xdc ;  /* 0x000000dc05087836 */ /* 0x000fe40000000000 */
[----:B------:R-:W-:Y:S02]  /*1aaf0*/  IMAD.MOV.U32 R222, RZ, RZ, R221 ;  /* 0x000000ffffde7224 */ /* 0x000fe400078e00dd */
[----:B------:R-:W-:Y:S02]  /*1ab00*/  IMAD.MOV.U32 R221, RZ, RZ, R220 ;  /* 0x000000ffffdd7224 */ /* 0x000fe400078e00dc */
[----:B------:R-:W-:Y:S02]  /*1ab10*/  IMAD.MOV.U32 R220, RZ, RZ, R219 ;  /* 0x000000ffffdc7224 */ /* 0x000fe400078e00db */
[----:B------:R-:W-:-:S02]  /*1ab20*/  IMAD.MOV.U32 R219, RZ, RZ, R218 ;  /* 0x000000ffffdb7224 */ /* 0x000fc400078e00da */
[----:B------:R-:W-:Y:S02]  /*1ab30*/  IMAD.MOV.U32 R218, RZ, RZ, R217 ;  /* 0x000000ffffda7224 */ /* 0x000fe400078e00d9 */
[----:B------:R-:W-:Y:S02]  /*1ab40*/  IMAD.MOV.U32 R217, RZ, RZ, R216 ;  /* 0x000000ffffd97224 */ /* 0x000fe400078e00d8 */
        /* <DEDUP_REMOVED lines=16> */
[----:B------:R-:W-:Y:S01]  /*1ac50*/  IMAD.MOV.U32 R200, RZ, RZ, R199 ;  /* 0x000000ffffc87224 */ /* 0x000fe200078e00c7 */
[----:B--2---:R-:W-:Y:S01]  /*1ac60*/  ISETP.GE.AND P5, PT, R2, UR4, PT ;  /* 0x0000000402007c0c */ /* 0x004fe2000bfa6270 */
[----:B------:R-:W-:Y:S01]  /*1ac70*/  VIADD R2, R5, 0x13e ;  /* 0x0000013e05027836 */ /* 0x000fe20000000000 */
[----:B------:R-:W-:Y:S01]  /*1ac80*/  UMOV UR4, UR7 ;  /* 0x0000000700047c82 */ /* 0x000fe20008000000 */
[----:B------:R-:W-:Y:S01]  /*1ac90*/  ULDC.64 UR6, c[0x0][0x228] ;  /* 0x00008a0000067ab9 */ /* 0x000fe20000000a00 */
[----:B------:R-:W-:Y:S01]  /*1aca0*/  ISETP.LT.AND P6, PT, R7, UR8, !P5 ;  /* 0x0000000807007c0c */ /* 0x000fe2000efc1270 */
[----:B------:R-:W-:Y:S01]  /*1acb0*/  ULDC UR8, c[0x0][0x248] ;  /* 0x0000920000087ab9 */ /* 0x000fe20000000800 */
[----:B------:R-:W-:Y:S01]  /*1acc0*/  ISETP.GE.AND P1, PT, R2, UR11, PT ;  /* 0x0000000b02007c0c */ /* 0x000fe2000bf26270 */
[----:B------:R-:W-:Y:S01]  /*1acd0*/  VIADD R125, R126, UR8 ;  /* 0x000000087e7d7c36 */ /* 0x000fe20008000000 */
[C---:B------:R-:W-:Y:S01]  /*1ace0*/  IADD3 R2, P2, R3.reuse, UR12, RZ ;  /* 0x0000000c03027c10 */ /* 0x040fe2000ff5e0ff */
[----:B------:R-:W-:Y:S01]  /*1acf0*/  UMOV UR12, UR18 ;  /* 0x00000012000c7c82 */ /* 0x000fe20008000000 */
[----:B------:R-:W-:Y:S01]  /*1ad00*/  ISETP.LT.AND P5, PT, R6, UR10, !P5 ;  /* 0x0000000a06007c0c */ /* 0x000fe2000efa1270 */
[----:B------:R-:W-:Y:S01]  /*1ad10*/  ULDC.64 UR10, c[0x0][0x228] ;  /* 0x00008a00000a7ab9 */ /* 0x000fe20000000a00 */
[----:B------:R-:W-:Y:S01]  /*1ad20*/  LEA.HI.X.SX32 R3, R3, UR13, 0x1, P2 ;  /* 0x0000000d03037c11 */ /* 0x000fe200090f0eff */
[----:B------:R0:W-:Y:S01]  /*1ad30*/  STL [R1+0x11c8], R2 ;  /* 0x0011c80201007387 */ /* 0x0001e20000100800 */
[----:B------:R-:W-:Y:S01]  /*1ad40*/  UMOV UR55, UR10 ;  /* 0x0000000a00377c82 */ /* 0x000fe20008000000 */
[----:B------:R-:W-:Y:S01]  /*1ad50*/  UMOV UR52, UR11 ;  /* 0x0000000b00347c82 */ /* 0x000fe20008000000 */
[----:B------:R-:W-:Y:S01]  /*1ad60*/  ULDC.64 UR10, c[0x0][0x228] ;  /* 0x00008a00000a7ab9 */ /* 0x000fe20000000a00 */
[----:B------:R1:W-:Y:S01]  /*1ad70*/  STL [R1+0x11cc], R3 ;  /* 0x0011cc0301007387 */ /* 0x0003e20000100800 */
[----:B------:R-:W-:Y:S01]  /*1ad80*/  @P6 LOP3.LUT R250, R250, 0x200, RZ, 0xfc, !PT ;  /* 0x00000200fafa6812 */ /* 0x000fe200078efcff */
[----:B------:R-:W-:Y:S01]  /*1ad90*/  UMOV UR48, UR10 ;  /* 0x0000000a00307c82 */ /* 0x000fe20008000000 */
[----:B------:R-:W-:Y:S01]  /*1ada0*/  UMOV UR45, UR11 ;  /* 0x0000000b002d7c82 */ /* 0x000fe20008000000 */
[----:B------:R2:W-:Y:S01]  /*1adb0*/  STL [R1+0xea8], R126 ;  /* 0x000ea87e01007387 */ /* 0x0005e20000100800 */
[----:B------:R-:W-:Y:S01]  /*1adc0*/  LOP3.LUT R250, R250, 0xfffffeff, RZ, 0xc0, !PT ;  /* 0xfffffefffafa7812 */ /* 0x000fe200078ec0ff */
[----:B------:R-:W-:Y:S01]  /*1add0*/  ULDC.64 UR10, c[0x0][0x228] ;  /* 0x00008a00000a7ab9 */ /* 0x000fe20000000a00 */
[-C--:B0-----:R-:W-:Y:S01]  /*1ade0*/  IADD3 R2, P2, R126, R0.reuse, RZ ;  /* 0x000000007e027210 */ /* 0x081fe20007f5e0ff */
[----:B------:R-:W-:Y:S01]  /*1adf0*/  STL [R1+0x10cc], R127 ;  /* 0x0010cc7f01007387 */ /* 0x000fe20000100800 */
[----:B------:R-:W-:Y:S01]  /*1ae00*/  @P5 LOP3.LUT R250, R250, 0x100, RZ, 0xfc, !PT ;  /* 0x00000100fafa5812 */ /* 0x000fe200078efcff */
[----:B------:R-:W-:Y:S01]  /*1ae10*/  ULDC.64 UR18, c[0x0][0x228] ;  /* 0x00008a0000127ab9 */ /* 0x000fe20000000a00 */
[----:B------:R-:W-:Y:S01]  /*1ae20*/  MOV R189, UR4 ;  /* 0x0000000400bd7c02 */ /* 0x000fe20008000f00 */
[--C-:B-1----:R-:W-:Y:S01]  /*1ae30*/  IMAD.X R3, R127, 0x1, R4.reuse, P2 ;  /* 0x000000017f037824 */ /* 0x102fe200010e0604 */
[----:B------:R-:W-:Y:S01]  /*1ae40*/  STL [R1+0xe2c], R125 ;  /* 0x000e2c7d01007387 */ /* 0x000fe20000100800 */
[----:B--2---:R-:W-:Y:S01]  /*1ae50*/  SHF.R.S32.HI R126, RZ, 0x1f, R125 ;  /* 0x0000001fff7e7819 */ /* 0x004fe2000001147d */
[----:B------:R-:W-:Y:S01]  /*1ae60*/  UMOV UR43, UR18 ;  /* 0x00000012002b7c82 */ /* 0x000fe20008000000 */
[----:B------:R-:W-:Y:S01]  /*1ae70*/  LOP3.LUT R250, R250, 0xffffff7f, RZ, 0xc0, !PT ;  /* 0xffffff7ffafa7812 */ /* 0x000fe200078ec0ff */
[----:B------:R0:W-:Y:S01]  /*1ae80*/  STL.64 [R1+0xe30], R2 ;  /* 0x000e300201007387 */ /* 0x0001e20000100a00 */
[----:B------:R-:W-:Y:S01]  /*1ae90*/  UMOV UR39, UR19 ;  /* 0x0000001300277c82 */ /* 0x000fe20008000000 */
[----:B------:R-:W-:Y:S01]  /*1aea0*/  ULDC.64 UR18, c[0x0][0x228] ;  /* 0x00008a0000127ab9 */ /* 0x000fe20000000a00 */
[----:B------:R-:W-:Y:S01]  /*1aeb0*/  @P4 LOP3.LUT R250, R250, 0x80, RZ, 0xfc, !PT ;  /* 0x00000080fafa4812 */ /* 0x000fe200078efcff */
[----:B------:R1:W-:Y:S01]  /*1aec0*/  STL [R1+0xf78], R126 ;  /* 0x000f787e01007387 */ /* 0x0003e20000100800 */
[----:B------:R-:W-:Y:S01]  /*1aed0*/  UMOV UR5, UR19 ;  /* 0x0000001300057c82 */ /* 0x000fe20008000000 */
[----:B------:R-:W-:Y:S01]  /*1aee0*/  UMOV UR51, UR18 ;  /* 0x0000001200337c82 */ /* 0x000fe20008000000 */
[----:B------:R-:W-:Y:S01]  /*1aef0*/  LOP3.LUT R250, R250, 0xffffffbf, RZ, 0xc0, !PT ;  /* 0xffffffbffafa7812 */ /* 0x000fe200078ec0ff */
[----:B------:R-:W-:Y:S01]  /*1af00*/  ULDC.64 UR18, c[0x0][0x228] ;  /* 0x00008a0000127ab9 */ /* 0x000fe20000000a00 */
[----:B------:R-:W-:Y:S01]  /*1af10*/  MOV R190, UR5 ;  /* 0x0000000500be7c02 */ /* 0x000fe20008000f00 */
[----:B------:R-:W-:Y:S01]  /*1af20*/  UMOV UR5, UR20 ;  /* 0x0000001400057c82 */ /* 0x000fe20008000000 */
[----:B------:R-:W-:Y:S01]  /*1af30*/  @P3 LOP3.LUT R250, R250, 0x40, RZ, 0xfc, !PT ;  /* 0x00000040fafa3812 */ /* 0x000fe200078efcff */
[----:B------:R-:W-:Y:S01]  /*1af40*/  ULDC.64 UR20, c[0x0][0x228] ;  /* 0x00008a0000147ab9 */ /* 0x000fe20000000a00 */
[CC--:B0-----:R-:W-:Y:S01]  /*1af50*/  IADD3 R2, P2, R125.reuse, R0.reuse, RZ ;  /* 0x000000007d027210 */ /* 0x0c1fe20007f5e0ff */
[----:B------:R-:W-:Y:S01]  /*1af60*/  VIADD R125, R125, UR9 ;  /* 0x000000097d7d7c36 */ /* 0x000fe20008000000 */
[----:B------:R-:W-:Y:S01]  /*1af70*/  LOP3.LUT R250, R250, 0xffffffdf, RZ, 0xc0, !PT ;  /* 0xffffffdffafa7812 */ /* 0x000fe200078ec0ff */
[----:B------:R-:W-:Y:S01]  /*1af80*/  UMOV UR4, UR20 ;  /* 0x0000001400047c82 */ /* 0x000fe20008000000 */
[----:B------:R-:W-:Y:S01]  /*1af90*/  UMOV UR38, UR21 ;  /* 0x0000001500267c82 */ /* 0x000fe20008000000 */
[----:B------:R-:W-:Y:S01]  /*1afa0*/  IMAD.X R3, R126, 0x1, R4, P2 ;  /* 0x000000017e037824 */ /* 0x000fe200010e0604 */
[----:B------:R-:W-:Y:S01]  /*1afb0*/  STL [R1+0xe28], R125 ;  /* 0x000e287d01007387 */ /* 0x000fe20000100800 */
[----:B-1----:R-:W-:Y:S01]  /*1afc0*/  SHF.R.S32.HI R126, RZ, 0x1f, R125 ;  /* 0x0000001fff7e7819 */ /* 0x002fe2000001147d */
[----:B------:R-:W-:Y:S01]  /*1afd0*/  ULDC.64 UR20, c[0x0][0x228] ;  /* 0x00008a0000147ab9 */ /* 0x000fe20000000a00 */
[----:B------:R-:W-:Y:S01]  /*1afe0*/  UMOV UR41, UR18 ;  /* 0x0000001200297c82 */ /* 0x000fe20008000000 */
[----:B------:R0:W-:Y:S01]  /*1aff0*/  STL.64 [R1+0xe38], R2 ;  /* 0x000e380201007387 */ /* 0x0001e20000100a00 */
[----:B------:R-:W-:Y:S01]  /*1b000*/  UMOV UR53, UR19 ;  /* 0x0000001300357c82 */ /* 0x000fe20008000000 */
[----:B------:R-:W-:Y:S01]  /*1b010*/  ULDC.64 UR18, c[0x0][0x228] ;  /* 0x00008a0000127ab9 */ /* 0x000fe20000000a00 */
[----:B------:R-:W-:Y:S01]  /*1b020*/  ULDC.64 UR8, c[0x0][0x228] ;  /* 0x00008a0000087ab9 */ /* 0x000fe20000000a00 */
[----:B------:R1:W-:Y:S01]  /*1b030*/  STL [R1+0x11d0], R0 ;  /* 0x0011d00001007387 */ /* 0x0003e20000100800 */
[----:B------:R-:W-:Y:S01]  /*1b040*/  UMOV UR40, UR8 ;  /* 0x0000000800287c82 */ /* 0x000fe20008000000 */
[----:B------:R-:W-:Y:S01]  /*1b050*/  UMOV UR44, UR9 ;  /* 0x00000009002c7c82 */ /* 0x000fe20008000000 */
[----:B------:R-:W-:Y:S01]  /*1b060*/  ULDC.64 UR8, c[0x0][0x228] ;  /* 0x00008a0000087ab9 */ /* 0x000fe20000000a00 */
[----:B------:R-:W-:Y:S01]  /*1b070*/  STL [R1+0xebc], R126 ;  /* 0x000ebc7e01007387 */ /* 0x000fe20000100800 */
[----:B------:R-:W-:Y:S01]  /*1b080*/  UMOV UR61, UR8 ;  /* 0x00000008003d7c82 */ /* 0x000fe20008000000 */
[----:B------:R-:W-:Y:S01]  /*1b090*/  UMOV UR42, UR9 ;  /* 0x00000009002a7c82 */ /* 0x000fe20008000000 */
[----:B------:R-:W-:Y:S01]  /*1b0a0*/  ULDC.64 UR8, c[0x0][0x228] ;  /* 0x00008a0000087ab9 */ /* 0x000fe20000000a00 */
[----:B0-----:R-:W-:-:S05]  /*1b0b0*/  IADD3 R2, P2, R125, R0, RZ ;  /* 0x000000007d027210 */ /* 0x001fca0007f5e0ff */
[----:B------:R-:W-:Y:S01]  /*1b0c0*/  IMAD.X R3, R126, 0x1, R4, P2 ;  /* 0x000000017e037824 */ /* 0x000fe200010e0604 */
[----:B------:R-:W-:Y:S01]  /*1b0d0*/  ISETP.LT.AND P2, PT, R7, UR12, !P1 ;  /* 0x0000000c07007c0c */ /* 0x000fe2000cf41270 */
[----:B------:R-:W-:Y:S01]  /*1b0e0*/  ULDC.64 UR12, c[0x0][0x228] ;  /* 0x00008a00000c7ab9 */ /* 0x000fe20000000a00 */
[----:B------:R-:W-:Y:S01]  /*1b0f0*/  ISETP.LT.AND P1, PT, R6, UR36, !P1 ;  /* 0x0000002406007c0c */ /* 0x000fe2000cf21270 */
[----:B------:R-:W-:Y:S01]  /*1b100*/  UMOV UR36, UR20 ;  /* 0x0000001400247c82 */ /* 0x000fe20008000000 */
[----:B------:R-:W-:Y:S04]  /*1b110*/  STL.64 [R1+0xe40], R2 ;  /* 0x000e400201007387 */ /* 0x000fe80000100a00 */
[----:B------:R-:W-:Y:S05]  /*1b120*/  STL [R1+0x11d4], R4 ;  /* 0x0011d40401007387 */ /* 0x000fea0000100800 */
[----:B------:R-:W-:-:S02]  /*1b130*/  @P2 LOP3.LUT R250, R250, 0x20, RZ, 0xfc, !PT ;  /* 0x00000020fafa2812 */ /* 0x000fc400078efcff */
[----:B------:R-:W-:Y:S02]  /*1b140*/  ISETP.LT.AND P2, PT, R7, UR56, !P0 ;  /* 0x0000003807007c0c */ /* 0x000fe4000c741270 */
[----:B------:R-:W-:-:S04]  /*1b150*/  LOP3.LUT R250, R250, 0xffffffef, RZ, 0xc0, !PT ;  /* 0xffffffeffafa7812 */ /* 0x000fc800078ec0ff */
[----:B------:R-:W-:Y:S02]  /*1b160*/  @P1 LOP3.LUT R250, R250, 0x10, RZ, 0xfc, !PT ;  /* 0x00000010fafa1812 */ /* 0x000fe400078efcff */
[----:B------:R-:W-:Y:S02]  /*1b170*/  ISETP.LT.AND P1, PT, R6, UR28, !P0 ;  /* 0x0000001c06007c0c */ /* 0x000fe4000c721270 */
[----:B------:R-:W-:Y:S02]  /*1b180*/  LOP3.LUT R250, R250, 0xfffffff7, RZ, 0xc0, !PT ;  /* 0xfffffff7fafa7812 */ /* 0x000fe400078ec0ff */
[----:B------:R-:W-:Y:S01]  /*1b190*/  ISETP.GE.AND P0, PT, R184, UR17, PT ;  /* 0x00000011b8007c0c */ /* 0x000fe2000bf06270 */
[----:B------:R-:W-:Y:S01]  /*1b1a0*/  ULDC.64 UR16, c[0x0][0x228] ;  /* 0x00008a0000107ab9 */ /* 0x000fe20000000a00 */
[----:B------:R-:W-:Y:S01]  /*1b1b0*/  @P2 LOP3.LUT R250, R250, 0x8, RZ, 0xfc, !PT ;  /* 0x00000008fafa2812 */ /* 0x000fe200078efcff */
[----:B------:R-:W-:-:S03]  /*1b1c0*/  UMOV UR57, UR17 ;  /* 0x0000001100397c82 */ /* 0x000fc60008000000 */
[----:B------:R-:W-:-:S04]  /*1b1d0*/  LOP3.LUT R250, R250, 0xfffffffb, RZ, 0xc0, !PT ;  /* 0xfffffffbfafa7812 */ /* 0x000fc800078ec0ff */
[----:B------:R-:W-:Y:S02]  /*1b1e0*/  @P1 LOP3.LUT R250, R250, 0x4, RZ, 0xfc, !PT ;  /* 0x00000004fafa1812 */ /* 0x000fe400078efcff */
[----:B------:R-:W-:Y:S01]  /*1b1f0*/  ISETP.LT.AND P1, PT, R7, UR54, !P0 ;  /* 0x0000003607007c0c */ /* 0x000fe2000c721270 */
[----:B------:R-:W-:Y:S01]  /*1b200*/  UMOV UR54, UR16 ;  /* 0x0000001000367c82 */ /* 0x000fe20008000000 */
[----:B------:R-:W-:Y:S01]  /*1b210*/  ISETP.LT.AND P0, PT, R6, UR22, !P0 ;  /* 0x0000001606007c0c */ /* 0x000fe2000c701270 */
[----:B------:R-:W-:Y:S01]  /*1b220*/  ULDC.64 UR16, c[0x0][0x228] ;  /* 0x00008a0000107ab9 */ /* 0x000fe20000000a00 */
[----:B------:R-:W-:-:S09]  /*1b230*/  LOP3.LUT R250, R250, 0xfffffffd, RZ, 0xc0, !PT ;  /* 0xfffffffdfafa7812 */ /* 0x000fd200078ec0ff */
[----:B------:R-:W-:-:S04]  /*1b240*/  @P1 LOP3.LUT R250, R250, 0x2, RZ, 0xfc, !PT ;  /* 0x00000002fafa1812 */ /* 0x000fc800078efcff */
[----:B------:R-:W-:-:S04]  /*1b250*/  LOP3.LUT R250, R250, 0xfffffffe, RZ, 0xc0, !PT ;  /* 0xfffffffefafa7812 */ /* 0x000fc800078ec0ff */
[----:B------:R-:W-:Y:S02]  /*1b260*/  @P0 LOP3.LUT R250, R250, 0x1, RZ, 0xfc, !PT ;  /* 0x00000001fafa0812 */ /* 0x000fe400078efcff */
[----:B------:R-:W-:Y:S02]  /*1b270*/  ISETP.GE.AND P0, PT, R183, UR37, PT ;  /* 0x00000025b7007c0c */ /* 0x000fe4000bf06270 */
[----:B------:R-:W-:Y:S02]  /*1b280*/  LOP3.LUT R250, R250, 0xfffffbff, RZ, 0xc0, !PT ;  /* 0xfffffbfffafa7812 */ /* 0x000fe400078ec0ff */
[----:B------:R-:W-:Y:S02]  /*1b290*/  ISETP.LT.AND P1, PT, R7, UR14, !P0 ;  /* 0x0000000e07007c0c */ /* 0x000fe4000c721270 */
[----:B------:R-:W-:Y:S01]  /*1b2a0*/  ISETP.LT.AND P0, PT, R6, UR47, !P0 ;  /* 0x0000002f06007c0c */ /* 0x000fe2000c701270 */
[----:B------:R-:W-:Y:S01]  /*1b2b0*/  UMOV UR47, UR21 ;  /* 0x00000015002f7c82 */ /* 0x000fe20008000000 */
[----:B------:R-:W-:-:S02]  /*1b2c0*/  ULDC.64 UR20, c[0x0][0x228] ;  /* 0x00008a0000147ab9 */ /* 0x000fc40000000a00 */
[----:B------:R-:W-:-:S07]  /*1b2d0*/  UMOV UR37, UR21 ;  /* 0x0000001500257c82 */ /* 0x000fce0008000000 */
[----:B------:R-:W-:-:S04]  /*1b2e0*/  @P1 LOP3.LUT R236, R236, 0x80000000, RZ, 0xfc, !PT ;  /* 0x80000000ecec1812 */ /* 0x000fc800078efcff */
[----:B------:R-:W-:-:S04]  /*1b2f0*/  LOP3.LUT R236, R236, 0xdfffffff, RZ, 0xc0, !PT ;  /* 0xdfffffffecec7812 */ /* 0x000fc800078ec0ff */
[----:B------:R-:W-:Y:S02]  /*1b300*/  @P0 LOP3.LUT R236, R236, 0x20000000, RZ, 0xfc, !PT ;  /* 0x20000000ecec0812 */ /* 0x000fe400078efcff */
[----:B------:R-:W-:Y:S01]  /*1b310*/  ISETP.GE.AND P0, PT, R182, UR29, PT ;  /* 0x0000001db6007c0c */ /* 0x000fe2000bf06270 */
[----:B------:R-:W-:Y:S01]  /*1b320*/  ULDC.64 UR28, c[0x0][0x228] ;  /* 0x00008a00001c7ab9 */ /* 0x000fe20000000a00 */
        /* <DEDUP_REMOVED lines=13> */
[----:B------:R-:W-:Y:S02]  /*1b400*/  ISETP.LT.AND P1, PT, R6, UR55, !P0 ;  /* 0x0000003706007c0c */ /* 0x000fe4000c721270 */
[----:B------:R-:W-:Y:S01]  /*1b410*/  ISETP.GE.AND P0, PT, R180, UR15, PT ;  /* 0x0000000fb4007c0c */ /* 0x000fe2000bf06270 */
[----:B------:R-:W-:-:S02]  /*1b420*/  ULDC.64 UR14, c[0x0][0x228] ;  /* 0x00008a00000e7ab9 */ /* 0x000fc40000000a00 */
[----:B------:R-:W-:-:S06]  /*1b430*/  UMOV UR58, UR14 ;  /* 0x0000000e003a7c82 */ /* 0x000fcc0008000000 */
[----:B------:R-:W-:-:S04]  /*1b440*/  @P2 LOP3.LUT R236, R236, 0x200000, RZ, 0xfc, !PT ;  /* 0x00200000ecec2812 */ /* 0x000fc800078efcff */
[----:B------:R-:W-:-:S04]  /*1b450*/  LOP3.LUT R236, R236, 0xfffbffff, RZ, 0xc0, !PT ;  /* 0xfffbffffecec7812 */ /* 0x000fc800078ec0ff */
[----:B------:R-:W-:Y:S02]  /*1b460*/  @P1 LOP3.LUT R236, R236, 0x40000, RZ, 0xfc, !PT ;  /* 0x00040000ecec1812 */ /* 0x000fe400078efcff */
[----:B------:R-:W-:Y:S02]  /*1b470*/  ISETP.LT.AND P1, PT, R7, UR26, !P0 ;  /* 0x0000001a07007c0c */ /* 0x000fe4000c721270 */
[----:B------:R-:W-:Y:S01]  /*1b480*/  ISETP.LT.AND P0, PT, R6, UR48, !P0 ;  /* 0x0000003006007c0c */ /* 0x000fe2000c701270 */
[----:B------:R-:W-:Y:S01]  /*1b490*/  UMOV UR48, UR15 ;  /* 0x0000000f00307c82 */ /* 0x000fe20008000000 */
[----:B------:R-:W-:Y:S01]  /*1b4a0*/  LOP3.LUT R236, R236, 0xffff7fff, RZ, 0xc0, !PT ;  /* 0xffff7fffecec7812 */ /* 0x000fe200078ec0ff */
[----:B------:R-:W-:-:S08]  /*1b4b0*/  ULDC.64 UR14, c[0x0][0x228] ;  /* 0x00008a00000e7ab9 */ /* 0x000fd00000000a00 */
        /* <DEDUP_REMOVED lines=9> */
[----:B------:R-:W-:Y:S01]  /*1b550*/  UMOV UR60, UR20 ;  /* 0x00000014003c7c82 */ /* 0x000fe20008000000 */
[----:B------:R-:W-:Y:S01]  /*1b560*/  R2UR UR20, R191 ;  /* 0x00000000bf1472ca */ /* 0x000fe200000e0000 */
[----:B------:R-:W-:Y:S01]  /*1b570*/  UMOV UR55, UR21 ;  /* 0x0000001500377c82 */ /* 0x000fe20008000000 */
[----:B------:R-:W-:-:S04]  /*1b580*/  R2UR UR21, R192 ;  /* 0x00000000c01572ca */ /* 0x000fc800000e0000 */
[----:B------:R-:W-:-:S04]  /*1b590*/  @P1 LOP3.LUT R236, R236, 0x400, RZ, 0xfc, !PT ;  /* 0x00000400ecec1812 */ /* 0x000fc800078efcff */
[----:B------:R-:W-:-:S04]  /*1b5a0*/  LOP3.LUT R236, R236, 0xfffffeff, RZ, 0xc0, !PT ;  /* 0xfffffeffecec7812 */ /* 0x000fc800078ec0ff */
[----:B------:R-:W-:Y:S02]  /*1b5b0*/  @P0 LOP3.LUT R236, R236, 0x100, RZ, 0xfc, !PT ;  /* 0x00000100ecec0812 */ /* 0x000fe400078efcff */
[----:B------:R-:W-:Y:S01]  /*1b5c0*/  ISETP.GE.AND P0, PT, R178, UR7, PT ;  /* 0x00000007b2007c0c */ /* 0x000fe2000bf06270 */
[----:B------:R-:W-:Y:S01]  /*1b5d0*/  ULDC.64 UR6, c[0x0][0x228] ;  /* 0x00008a0000067ab9 */ /* 0x000fe20000000a00 */
[----:B------:R-:W-:Y:S02]  /*1b5e0*/  LOP3.LUT R236, R236, 0xffffffdf, RZ, 0xc0, !PT ;  /* 0xffffffdfecec7812 */ /* 0x000fe400078ec0ff */
[----:B------:R-:W-:Y:S02]  /*1b5f0*/  ISETP.LT.AND P1, PT, R7, UR32, !P0 ;  /* 0x0000002007007c0c */ /* 0x000fe4000c721270 */
[----:B------:R-:W-:-:S11]  /*1b600*/  ISETP.LT.AND P0, PT, R6, UR51, !P0 ;  /* 0x0000003306007c0c */ /* 0x000fd6000c701270 */
        /* <DEDUP_REMOVED lines=10> */
[----:B------:R-:W-:Y:S01]  /*1b6b0*/  UMOV UR51, UR10 ;  /* 0x0000000a00337c82 */ /* 0x000fe20008000000 */
[----:B------:R-:W-:Y:S01]  /*1b6c0*/  UMOV UR32, UR11 ;  /* 0x0000000b00207c82 */ /* 0x000fe20008000000 */
[----:B------:R-:W-:-:S04]  /*1b6d0*/  ULDC.64 UR10, c[0x0][0x228] ;  /* 0x00008a00000a7ab9 */ /* 0x000fc80000000a00 */
[----:B------:R-:W-:-:S04]  /*1b6e0*/  @P2 LOP3.LUT R235, R235, 0x80000000, RZ, 0xfc, !PT ;  /* 0x80000000ebeb2812 */ /* 0x000fc800078efcff */
[----:B------:R-:W-:-:S04]  /*1b6f0*/  LOP3.LUT R235, R235, 0xdfffffff, RZ, 0xc0, !PT ;  /* 0xdfffffffebeb7812 */ /* 0x000fc800078ec0ff */
[----:B------:R-:W-:Y:S02]  /*1b700*/  @P1 LOP3.LUT R235, R235, 0x20000000, RZ, 0xfc, !PT ;  /* 0x20000000ebeb1812 */ /* 0x000fe400078efcff */
[----:B------:R-:W-:Y:S02]  /*1b710*/  ISETP.LT.AND P1, PT, R7, UR18, !P0 ;  /* 0x0000001207007c0c */ /* 0x000fe4000c721270 */
[----:B------:R-:W-:Y:S02]  /*1b720*/  ISETP.LT.AND P0, PT, R6, UR5, !P0 ;  /* 0x0000000506007c0c */ /* 0x000fe4000c701270 */
[----:B------:R-:W-:-:S09]  /*1b730*/  LOP3.LUT R235, R235, 0xfbffffff, RZ, 0xc0, !PT ;  /* 0xfbffffffebeb7812 */ /* 0x000fd200078ec0ff */
[----:B------:R-:W-:-:S04]  /*1b740*/  @P1 LOP3.LUT R235, R235, 0x4000000, RZ, 0xfc, !PT ;  /* 0x04000000ebeb1812 */ /* 0x000fc800078efcff */
[----:B------:R-:W-:-:S04]  /*1b750*/  LOP3.LUT R235, R235, 0xfeffffff, RZ, 0xc0, !PT ;  /* 0xfeffffffebeb7812 */ /* 0x000fc800078ec0ff */
[----:B------:R-:W-:Y:S02]  /*1b760*/  @P0 LOP3.LUT R235, R235, 0x1000000, RZ, 0xfc, !PT ;  /* 0x01000000ebeb0812 */ /* 0x000fe400078efcff */
[----:B------:R-:W-:Y:S01]  /*1b770*/  ISETP.GE.AND P0, PT, R175, UR33, PT ;  /* 0x00000021af007c0c */ /* 0x000fe2000bf06270 */
[----:B------:R-:W-:Y:S01]  /*1b780*/  UMOV UR33, UR60 ;  /* 0x0000003c00217c82 */ /* 0x000fe20008000000 */
[----:B------:R-:W-:Y:S02]  /*1b790*/  LOP3.LUT R235, R235, 0xffdfffff, RZ, 0xc0, !PT ;  /* 0xffdfffffebeb7812 */ /* 0x000fe400078ec0ff */
[----:B------:R-:W-:Y:S02]  /*1b7a0*/  ISETP.LT.AND P1, PT, R7, UR24, !P0 ;  /* 0x0000001807007c0c */ /* 0x000fe4000c721270 */
[----:B------:R-:W-:Y:S01]  /*1b7b0*/  ISETP.LT.AND P0, PT, R6, UR4, !P0 ;  /* 0x0000000406007c0c */ /* 0x000fe2000c701270 */
[----:B------:R-:W-:Y:S02]  /*1b7c0*/  ULDC.64 UR4, c[0x0][0x228] ;  /* 0x00008a0000047ab9 */ /* 0x000fe40000000a00 */
[----:B------:R-:W-:Y:S01]  /*1b7d0*/  UMOV UR59, UR4 ;  /* 0x00000004003b7c82 */ /* 0x000fe20008000000 */
[----:B------:R-:W-:Y:S01]  /*1b7e0*/  UMOV UR56, UR5 ;  /* 0x0000000500387c82 */ /* 0x000fe20008000000 */
[----:B------:R-:W-:-:S02]  /*1b7f0*/  R2UR UR5, R190 ;  /* 0x00000000be0572ca */ /* 0x000fc400000e0000 */
        /* <DEDUP_REMOVED lines=22> */
[----:B------:R-:W-:-:S10]  /*1b960*/  ULDC.64 UR60, c[0x0][0x228] ;  /* 0x00008a00003c7ab9 */ /* 0x000fd40000000a00 */
[----:B------:R-:W-:-:S04]  /*1b970*/  @P1 LOP3.LUT R235, R235, 0x400, RZ, 0xfc, !PT ;  /* 0x00000400ebeb1812 */ /* 0x000fc800078efcff */
[----:B------:R-:W-:-:S04]  /*1b980*/  LOP3.LUT R235, R235, 0xfffffeff, RZ, 0xc0, !PT ;  /* 0xfffffeffebeb7812 */ /* 0x000fc800078ec0ff */
[----:B------:R-:W-:Y:S02]  /*1b990*/  @P0 LOP3.LUT R235, R235, 0x100, RZ, 0xfc, !PT ;  /* 0x00000100ebeb0812 */ /* 0x000fe400078efcff */
[----:B------:R-:W-:Y:S01]  /*1b9a0*/  ISETP.GE.AND P0, PT, R172, UR25, PT ;  /* 0x00000019ac007c0c */ /* 0x000fe2000bf06270 */
[----:B------:R-:W-:Y:S01]  /*1b9b0*/  ULDC.64 UR24, c[0x0][0x228] ;  /* 0x00008a0000187ab9 */ /* 0x000fe20000000a00 */
[----:B------:R-:W-:Y:S02]  /*1b9c0*/  LOP3.LUT R235, R235, 0xffffffdf, RZ, 0xc0, !PT ;  /* 0xffffffdfebeb7812 */ /* 0x000fe400078ec0ff */
[----:B------:R-:W-:Y:S01]  /*1b9d0*/  ISETP.LT.AND P1, PT, R7, UR8, !P0 ;  /* 0x0000000807007c0c */ /* 0x000fe2000c721270 */
[----:B------:R-:W-:Y:S01]  /*1b9e0*/  UMOV UR8, UR58 ;  /* 0x0000003a00087c82 */ /* 0x000fe20008000000 */
[----:B------:R-:W-:Y:S01]  /*1b9f0*/  ISETP.LT.AND P0, PT, R6, UR54, !P0 ;  /* 0x0000003606007c0c */ /* 0x000fe2000c701270 */
[----:B------:R-:W-:Y:S01]  /*1ba00*/  UMOV UR58, UR24 ;  /* 0x00000018003a7c82 */ /* 0x000fe20008000000 */
[----:B------:R-:W-:Y:S01]  /*1ba10*/  UMOV UR54, UR25 ;  /* 0x0000001900367c82 */ /* 0x000fe20008000000 */
[----:B------:R-:W-:-:S08]  /*1ba20*/  ULDC.64 UR24, c[0x0][0x228] ;  /* 0x00008a0000187ab9 */ /* 0x000fd00000000a00 */
[----:B------:R-:W-:-:S04]  /*1ba30*/  @P1 LOP3.LUT R235, R235, 0x20, RZ, 0xfc, !PT ;  /* 0x00000020ebeb1812 */ /* 0x000fc800078efcff */
[----:B------:R-:W-:-:S04]  /*1ba40*/  LOP3.LUT R235, R235, 0xfffffffb, RZ, 0xc0, !PT ;  /* 0xfffffffbebeb7812 */ /* 0x000fc800078ec0ff */
[----:B------:R-:W-:Y:S02]  /*1ba50*/  @P0 LOP3.LUT R235, R235, 0x4, RZ, 0xfc, !PT ;  /* 0x00000004ebeb0812 */ /* 0x000fe400078efcff */
[----:B------:R-:W-:Y:S01]  /*1ba60*/  ISETP.GE.AND P0, PT, R171, UR31, PT ;  /* 0x0000001fab007c0c */ /* 0x000fe2000bf06270 */
[----:B------:R-:W-:Y:S01]  /*1ba70*/  UMOV UR31, UR51 ;  /* 0x00000033001f7c82 */ /* 0x000fe20008000000 */
[----:B------:R-:W-:Y:S01]  /*1ba80*/  UMOV UR51, UR60 ;  /* 0x0000003c00337c82 */ /* 0x000fe20008000000 */
[----:B------:R-:W-:Y:S02]  /*1ba90*/  LOP3.LUT R235, R235, 0xbfffffff, RZ, 0xc0, !PT ;  /* 0xbfffffffebeb7812 */ /* 0x000fe400078ec0ff */
[----:B------:R-:W-:Y:S02]  /*1baa0*/  ISETP.LT.AND P1, PT, R7, UR16, !P0 ;  /* 0x0000001007007c0c */ /* 0x000fe4000c721270 */
[----:B------:R-:W-:Y:S01]  /*1bab0*/  ISETP.LT.AND P0, PT, R6, UR36, !P0 ;  /* 0x0000002406007c0c */ /* 0x000fe2000c701270 */
[----:B------:R-:W-:Y:S01]  /*1bac0*/  UMOV UR36, UR61 ;  /* 0x0000003d00247c82 */ /* 0x000fe20008000000 */
[----:B------:R-:W-:-:S02]  /*1bad0*/  ULDC.64 UR60, c[0x0][0x228] ;  /* 0x00008a00003c7ab9 */ /* 0x000fc40000000a00 */
[----:B-1----:R-:W-:Y:S01]  /*1bae0*/  IMAD.U32 R0, RZ, RZ, UR61 ;  /* 0x0000003dff007e24 */ /* 0x002fe2000f8e00ff */
[----:B------:R-:W-:-:S04]  /*1baf0*/  R2UR UR61, R186 ;  /* 0x00000000ba3d72ca */ /* 0x000fc800000e0000 */
[----:B------:R0:W-:Y:S02]  /*1bb00*/  STL [R1+0xfbc], R0 ;  /* 0x000fbc0001007387 */ /* 0x0001e40000100800 */
        /* <DEDUP_REMOVED lines=9> */
[----:B------:R-:W-:-:S09]  /*1bba0*/  R2UR UR60, R185 ;  /* 0x00000000b93c72ca */ /* 0x000fd200000e0000 */
[----:B------:R-:W-:-:S04]  /*1bbb0*/  @P1 LOP3.LUT R234, R234, 0x10000000, RZ, 0xfc, !PT ;  /* 0x10000000eaea1812 */ /* 0x000fc800078efcff */
[----:B------:R-:W-:-:S04]  /*1bbc0*/  LOP3.LUT R234, R234, 0xf7ffffff, RZ, 0xc0, !PT ;  /* 0xf7ffffffeaea7812 */ /* 0x000fc800078ec0ff */
[----:B------:R-:W-:Y:S02]  /*1bbd0*/  @P0 LOP3.LUT R234, R234, 0x8000000, RZ, 0xfc, !PT ;  /* 0x08000000eaea0812 */ /* 0x000fe400078efcff */
[----:B------:R-:W-:Y:S02]  /*1bbe0*/  ISETP.GE.AND P0, PT, R169, UR9, PT ;  /* 0x00000009a9007c0c */ /* 0x000fe4000bf06270 */
[----:B------:R-:W-:Y:S02]  /*1bbf0*/  LOP3.LUT R234, R234, 0xfbffffff, RZ, 0xc0, !PT ;  /* 0xfbffffffeaea7812 */ /* 0x000fe400078ec0ff */
[----:B------:R-:W-:Y:S02]  /*1bc00*/  ISETP.LT.AND P2, PT, R7, UR22, !P0 ;  /* 0x0000001607007c0c */ /* 0x000fe4000c741270 */
[----:B------:R-:W-:Y:S01]  /*1bc10*/  ISETP.LT.AND P1, PT, R6, UR8, !P0 ;  /* 0x0000000806007c0c */ /* 0x000fe2000c721270 */
[----:B------:R-:W-:Y:S01]  /*1bc20*/  ULDC.64 UR8, c[0x0][0x228] ;  /* 0x00008a0000087ab9 */ /* 0x000fe20000000a00 */
[----:B------:R-:W-:Y:S01]  /*1bc30*/  ISETP.GE.AND P0, PT, R168, UR17, PT ;  /* 0x00000011a8007c0c */ /* 0x000fe2000bf06270 */
[----:B------:R-:W-:-:S02]  /*1bc40*/  ULDC.64 UR16, c[0x0][0x228] ;  /* 0x00008a0000107ab9 */ /* 0x000fc40000000a00 */
[----:B0-----:R-:W-:-:S05]  /*1bc50*/  IMAD.U32 R0, RZ, RZ, UR17 ;  /* 0x00000011ff007e24 */ /* 0x001fca000f8e00ff */
[----:B------:R0:W-:Y:S01]  /*1bc60*/  STL [R1+0xfb4], R0 ;  /* 0x000fb40001007387 */ /* 0x0001e20000100800 */
        /* <DEDUP_REMOVED lines=11> */
[----:B------:R-:W-:Y:S01]  /*1bd20*/  ISETP.GE.AND P0, PT, R167, UR29, PT ;  /* 0x0000001da7007c0c */ /* 0x000fe2000bf06270 */
[----:B------:R-:W-:Y:S01]  /*1bd30*/  ULDC.64 UR28, c[0x0][0x228] ;  /* 0x00008a00001c7ab9 */ /* 0x000fe20000000a00 */
[----:B------:R-:W-:Y:S01]  /*1bd40*/  LOP3.LUT R234, R234, 0xfffbffff, RZ, 0xc0, !PT ;  /* 0xfffbffffeaea7812 */ /* 0x000fe200078ec0ff */
[----:B0-----:R-:W-:Y:S01]  /*1bd50*/  IMAD.U32 R0, RZ, RZ, UR29 ;  /* 0x0000001dff007e24 */ /* 0x001fe2000f8e00ff */
[----:B------:R-:W-:Y:S02]  /*1bd60*/  ISETP.LT.AND P1, PT, R7, UR6, !P0 ;  /* 0x0000000607007c0c */ /* 0x000fe4000c721270 */
[----:B------:R-:W-:Y:S01]  /*1bd70*/  ISETP.LT.AND P0, PT, R6, UR33, !P0 ;  /* 0x0000002106007c0c */ /* 0x000fe2000c701270 */
[----:B------:R-:W-:Y:S01]  /*1bd80*/  UMOV UR33, UR28 ;  /* 0x0000001c00217c82 */ /* 0x000fe20008000000 */
[----:B------:R-:W-:Y:S01]  /*1bd90*/  ULDC.64 UR28, c[0x0][0x228] ;  /* 0x00008a00001c7ab9 */ /* 0x000fe20000000a00 */
[----:B------:R0:W-:Y:S08]  /*1bda0*/  STL [R1+0xfb0], R0 ;  /* 0x000fb00001007387 */ /* 0x0001f00000100800 */
[----:B------:R-:W-:Y:S01]  /*1bdb0*/  @P1 LOP3.LUT R234, R234, 0x40000, RZ, 0xfc, !PT ;  /* 0x00040000eaea1812 */ /* 0x000fe200078efcff */
[----:B0-----:R-:W-:-:S03]  /*1bdc0*/  IMAD.U32 R0, RZ, RZ, UR29 ;  /* 0x0000001dff007e24 */ /* 0x001fc6000f8e00ff */
[----:B------:R-:W-:Y:S02]  /*1bdd0*/  LOP3.LUT R234, R234, 0xfffdffff, RZ, 0xc0, !PT ;  /* 0xfffdffffeaea7812 */ /* 0x000fe400078ec0ff */
[----:B------:R0:W-:Y:S02]  /*1bde0*/  STL [R1+0xfb8], R0 ;  /* 0x000fb80001007387 */ /* 0x0001e40000100800 */
[----:B------:R-:W-:Y:S02]  /*1bdf0*/  @P0 LOP3.LUT R234, R234, 0x20000, RZ, 0xfc, !PT ;  /* 0x00020000eaea0812 */ /* 0x000fe400078efcff */
[----:B------:R-:W-:Y:S01]  /*1be00*/  ISETP.GE.AND P0, PT, R166, UR23, PT ;  /* 0x00000017a6007c0c */ /* 0x000fe2000bf06270 */
[----:B------:R-:W-:Y:S01]  /*1be10*/  ULDC.64 UR22, c[0x0][0x228] ;  /* 0x00008a0000167ab9 */ /* 0x000fe20000000a00 */
[----:B------:R-:W-:Y:S02]  /*1be20*/  LOP3.LUT R234, R234, 0xffffbfff, RZ, 0xc0, !PT ;  /* 0xffffbfffeaea7812 */ /* 0x000fe400078ec0ff */
[----:B------:R-:W-:-:S02]  /*1be30*/  ISETP.LT.AND P1, PT, R7, UR26, !P0 ;  /* 0x0000001a07007c0c */ /* 0x000fc4000c721270 */
[----:B------:R-:W-:Y:S01]  /*1be40*/  ISETP.LT.AND P0, PT, R6, UR31, !P0 ;  /* 0x0000001f06007c0c */ /* 0x000fe2000c701270 */
[----:B------:R-:W-:-:S10]  /*1be50*/  UMOV UR31, UR28 ;  /* 0x0000001c001f7c82 */ /* 0x000fd40008000000 */
        /* <DEDUP_REMOVED lines=26> */
[----:B------:R-:W-:Y:S01]  /*1c000*/  UMOV UR29, UR26 ;  /* 0x0000001a001d7c82 */ /* 0x000fe20008000000 */
[----:B------:R-:W-:Y:S01]  /*1c010*/  ISETP.LT.AND P1, PT, R7, UR18, !P0 ;  /* 0x0000001207007c0c */ /* 0x000fe2000c721270 */
[----:B0-----:R-:W-:Y:S01]  /*1c020*/  IMAD.U32 R0, RZ, RZ, UR27 ;  /* 0x0000001bff007e24 */ /* 0x001fe2000f8e00ff */
[----:B------:R-:W-:Y:S01]  /*1c030*/  ISETP.LT.AND P0, PT, R6, UR58, !P0 ;  /* 0x0000003a06007c0c */ /* 0x000fe2000c701270 */
[----:B------:R-:W-:Y:S02]  /*1c040*/  ULDC.64 UR26, c[0x0][0x228] ;  /* 0x00008a00001a7ab9 */ /* 0x000fe40000000a00 */
[----:B------:R-:W-:Y:S01]  /*1c050*/  UMOV UR28, UR26 ;  /* 0x0000001a001c7c82 */ /* 0x000fe20008000000 */
[----:B------:R-:W-:Y:S01]  /*1c060*/  IMAD.U32 R4, RZ, RZ, UR27 ;  /* 0x0000001bff047e24 */ /* 0x000fe2000f8e00ff */
[----:B------:R0:W-:Y:S04]  /*1c070*/  STL [R1+0xfa8], R0 ;  /* 0x000fa80001007387 */ /* 0x0001e80000100800 */
[----:B------:R-:W-:Y:S02]  /*1c080*/  STL [R1+0x11d8], R4 ;  /* 0x0011d80401007387 */ /* 0x000fe40000100800 */
        /* <DEDUP_REMOVED lines=16> */
[----:B------:R-:W-:Y:S01]  /*1c190*/  ULDC.64 UR50, c[0x0][0x228] ;  /* 0x00008a0000327ab9 */ /* 0x000fe20000000a00 */
[----:B------:R-:W-:Y:S01]  /*1c1a0*/  ISETP.GE.AND P0, PT, R160, UR19, PT ;  /* 0x00000013a0007c0c */ /* 0x000fe2000bf06270 */
[----:B------:R-:W-:-:S02]  /*1c1b0*/  ULDC.64 UR18, c[0x0][0x228] ;  /* 0x00008a0000127ab9 */ /* 0x000fc40000000a00 */
[----:B------:R-:W-:Y:S01]  /*1c1c0*/  UMOV UR27, UR18 ;  /* 0x00000012001b7c82 */ /* 0x000fe20008000000 */
[----:B0-----:R-:W-:Y:S01]  /*1c1d0*/  IMAD.U32 R0, RZ, RZ, UR19 ;  /* 0x00000013ff007e24 */ /* 0x001fe2000f8e00ff */
[----:B------:R-:W-:-:S04]  /*1c1e0*/  ULDC.64 UR18, c[0x0][0x228] ;  /* 0x00008a0000127ab9 */ /* 0x000fc80000000a00 */
[----:B------:R-:W-:Y:S01]  /*1c1f0*/  @P2 LOP3.LUT R233, R233, 0x4000000, RZ, 0xfc, !PT ;  /* 0x04000000e9e92812 */ /* 0x000fe200078efcff */
[----:B------:R0:W-:Y:S03]  /*1c200*/  STL [R1+0x11dc], R0 ;  /* 0x0011dc0001007387 */ /* 0x0001e60000100800 */
        /* <DEDUP_REMOVED lines=13> */
[----:B------:R-:W-:Y:S01]  /*1c2e0*/  IMAD.U32 R2, RZ, RZ, UR25 ;  /* 0x00000019ff027e24 */ /* 0x000fe2000f8e00ff */
[----:B------:R-:W-:Y:S01]  /*1c2f0*/  ISETP.LT.AND P0, PT, R6, UR33, !P0 ;  /* 0x0000002106007c0c */ /* 0x000fe2000c701270 */
[----:B------:R-:W-:Y:S01]  /*1c300*/  ULDC.64 UR24, c[0x0][0x228] ;  /* 0x00008a0000187ab9 */ /* 0x000fe20000000a00 */
[----:B------:R-:W-:Y:S01]  /*1c310*/  UMOV UR33, UR38 ;  /* 0x0000002600217c82 */ /* 0x000fe20008000000 */
[----:B------:R-:W-:Y:S01]  /*1c320*/  IMAD.U32 R3, RZ, RZ, UR25 ;  /* 0x00000019ff037e24 */ /* 0x000fe2000f8e00ff */
[----:B------:R-:W-:Y:S01]  /*1c330*/  UMOV UR25, UR24 ;  /* 0x0000001800197c82 */ /* 0x000fe20008000000 */
[----:B------:R-:W-:Y:S04]  /*1c340*/  STL [R1+0x11e0], R2 ;  /* 0x0011e00201007387 */ /* 0x000fe80000100800 */
        /* <DEDUP_REMOVED lines=10> */
[----:B------:R-:W-:-:S09]  /*1c3f0*/  ULDC.64 UR42, c[0x0][0x228] ;  /* 0x00008a00002a7ab9 */ /* 0x000fd20000000a00 */
        /* <DEDUP_REMOVED lines=9> */
[----:B------:R-:W-:Y:S01]  /*1c490*/  ISETP.GE.AND P0, PT, R156, UR17, PT ;  /* 0x000000119c007c0c */ /* 0x000fe2000bf06270 */
[----:B------:R-:W-:Y:S01]  /*1c4a0*/  ULDC.64 UR16, c[0x0][0x228] ;  /* 0x00008a0000107ab9 */ /* 0x000fe20000000a00 */
[----:B------:R-:W-:Y:S01]  /*1c4b0*/  UMOV UR32, UR39 ;  /* 0x0000002700207c82 */ /* 0x000fe20008000000 */
[----:B------:R-:W-:Y:S01]  /*1c4c0*/  UMOV UR24, UR16 ;  /* 0x0000001000187c82 */ /* 0x000fe20008000000 */
[----:B------:R-:W-:Y:S01]  /*1c4d0*/  IMAD.U32 R238, RZ, RZ, UR17 ;  /* 0x00000011ffee7e24 */ /* 0x000fe2000f8e00ff */
[----:B------:R-:W-:Y:S01]  /*1c4e0*/  ULDC.64 UR16, c[0x0][0x228] ;  /* 0x00008a0000107ab9 */ /* 0x000fe20000000a00 */
[----:B------:R-:W-:-:S03]  /*1c4f0*/  ULDC.64 UR38, c[0x0][0x228] ;  /* 0x00008a0000267ab9 */ /* 0x000fc60000000a00 */
[----:B------:R-:W-:Y:S01]  /*1c500*/  @P2 LOP3.LUT R233, R233, 0x400, RZ, 0xfc, !PT ;  /* 0x00000400e9e92812 */ /* 0x000fe200078efcff */
[----:B------:R-:W-:Y:S03]  /*1c510*/  STL [R1+0x11e8], R238 ;  /* 0x0011e8ee01007387 */ /* 0x000fe60000100800 */
        /* <DEDUP_REMOVED lines=12> */
[----:B------:R-:W-:Y:S02]  /*1c5e0*/  ULDC.64 UR28, c[0x0][0x228] ;  /* 0x00008a00001c7ab9 */ /* 0x000fe40000000a00 */
[----:B------:R-:W-:Y:S01]  /*1c5f0*/  UMOV UR23, UR28 ;  /* 0x0000001c00177c82 */ /* 0x000fe20008000000 */
[----:B------:R-:W-:Y:S01]  /*1c600*/  UMOV UR59, UR29 ;  /* 0x0000001d003b7c82 */ /* 0x000fe20008000000 */
[----:B------:R-:W-:-:S02]  /*1c610*/  ULDC.64 UR28, c[0x0][0x228] ;  /* 0x00008a00001c7ab9 */ /* 0x000fc40000000a00 */
[----:B------:R-:W-:Y:S01]  /*1c620*/  UMOV UR22, UR28 ;  /* 0x0000001c00167c82 */ /* 0x000fe20008000000 */
[----:B------:R-:W-:Y:S01]  /*1c630*/  UMOV UR58, UR29 ;  /* 0x0000001d003a7c82 */ /* 0x000fe20008000000 */
[----:B------:R-:W-:Y:S01]  /*1c640*/  UMOV UR28, UR31 ;  /* 0x0000001f001c7c82 */ /* 0x000fe20008000000 */
[----:B------:R-:W-:Y:S01]  /*1c650*/  UMOV UR29, UR30 ;  /* 0x0000001e001d7c82 */ /* 0x000fe20008000000 */
[----:B------:R-:W-:Y:S01]  /*1c660*/  @P1 LOP3.LUT R233, R233, 0x4, RZ, 0xfc, !PT ;  /* 0x00000004e9e91812 */ /* 0x000fe200078efcff */
[----:B------:R-:W-:Y:S01]  /*1c670*/  UMOV UR30, UR55 ;  /* 0x00000037001e7c82 */ /* 0x000fe20008000000 */
[----:B------:R-:W-:Y:S01]  /*1c680*/  UMOV UR31, UR54 ;  /* 0x00000036001f7c82 */ /* 0x000fe20008000000 */
[----:B------:R-:W-:Y:S01]  /*1c690*/  ULDC.64 UR54, c[0x0][0x228] ;  /* 0x00008a0000367ab9 */ /* 0x000fe20000000a00 */
        /* <DEDUP_REMOVED lines=17> */
[----:B------:R-:W-:-:S08]  /*1c7b0*/  ULDC.64 UR10, c[0x0][0x228] ;  /* 0x00008a00000a7ab9 */ /* 0x000fd00000000a00 */
[----:B------:R-:W-:-:S04]  /*1c7c0*/  @P2 LOP3.LUT R232, R232, 0x4000000, RZ, 0xfc, !PT ;  /* 0x04000000e8e82812 */ /* 0x000fc800078efcff */
[----:B------:R-:W-:-:S04]  /*1c7d0*/  LOP3.LUT R232, R232, 0xfdffffff, RZ, 0xc0, !PT ;  /* 0xfdffffffe8e87812 */ /* 0x000fc800078ec0ff */
[----:B------:R-:W-:Y:S02]  /*1c7e0*/  @P1 LOP3.LUT R232, R232, 0x2000000, RZ, 0xfc, !PT ;  /* 0x02000000e8e81812 */ /* 0x000fe400078efcff */
[----:B------:R-:W-:Y:S02]  /*1c7f0*/  ISETP.LT.AND P1, PT, R7, UR12, !P0 ;  /* 0x0000000c07007c0c */ /* 0x000fe4000c721270 */
[----:B------:R-:W-:Y:S01]  /*1c800*/  ISETP.LT.AND P0, PT, R6, UR25, !P0 ;  /* 0x0000001906007c0c */ /* 0x000fe2000c701270 */
[----:B------:R-:W-:Y:S01]  /*1c810*/  UMOV UR25, UR46 ;  /* 0x0000002e00197c82 */ /* 0x000fe20008000000 */
[----:B------:R-:W-:-:S09]  /*1c820*/  LOP3.LUT R232, R232, 0xffbfffff, RZ, 0xc0, !PT ;  /* 0xffbfffffe8e87812 */ /* 0x000fd200078ec0ff */
        /* <DEDUP_REMOVED lines=11> */
[----:B------:R-:W-:-:S07]  /*1c8e0*/  ULDC.64 UR46, c[0x0][0x228] ;  /* 0x00008a00002e7ab9 */ /* 0x000fce0000000a00 */
        /* <DEDUP_REMOVED lines=40> */
[----:B------:R-:W-:Y:S01]  /*1cb70*/  ISETP.LT.AND P0, PT, R6, UR38, !P0 ;  /* 0x0000002606007c0c */ /* 0x000fe2000c701270 */
[----:B------:R-:W-:Y:S01]  /*1cb80*/  UMOV UR38, UR36 ;  /* 0x0000002400267c82 */ /* 0x000fe20008000000 */
[----:B------:R-:W-:Y:S09]  /*1cb90*/  STL [R1+0x11ec], R232 ;  /* 0x0011ece801007387 */ /* 0x000ff20000100800 */
        /* <DEDUP_REMOVED lines=90> */
[----:B------:R-:W-:Y:S01]  /*1d140*/  VIADD R8, R5, 0xda ;  /* 0x000000da05087836 */ /* 0x000fe20000000000 */
[----:B------:R-:W-:Y:S01]  /*1d150*/  LOP3.LUT R230, R230, 0xffbfffff, RZ, 0xc0, !PT ;  /* 0xffbfffffe6e67812 */ /* 0x000fe200078ec0ff */
[----:B------:R-:W-:Y:S01]  /*1d160*/  ULDC.64 UR8, c[0x0][0x228] ;  /* 0x00008a0000087ab9 */ /* 0x000fe20000000a00 */
[----:B------:R-:W-:Y:S02]  /*1d170*/  ISETP.LT.AND P1, PT, R7, UR14, !P0 ;  /* 0x0000000e07007c0c */ /* 0x000fe4000c721270 */
[----:B------:R-:W-:Y:S01]  /*1d180*/  ISETP.LT.AND P0, PT, R6, UR22, !P0 ;  /* 0x0000001606007c0c */ /* 0x000fe2000c701270 */
[----:B------:R-:W-:-:S10]  /*1d190*/  UMOV UR22, UR41 ;  /* 0x0000002900167c82 */ /* 0x000fd40008000000 */
        /* <DEDUP_REMOVED lines=18> */
[----:B------:R-:W-:Y:S01]  /*1d2c0*/  ISETP.LT.AND P1, PT, R7, UR24, !P0 ;  /* 0x0000001807007c0c */ /* 0x000fe2000c721270 */
[----:B------:R-:W-:Y:S01]  /*1d2d0*/  UMOV UR24, UR50 ;  /* 0x0000003200187c82 */ /* 0x000fe20008000000 */
[----:B------:R-:W-:Y:S01]  /*1d2e0*/  ISETP.LT.AND P0, PT, R6, UR52, !P0 ;  /* 0x0000003406007c0c */ /* 0x000fe2000c701270 */
[----:B------:R-:W-:Y:S01]  /*1d2f0*/  UMOV UR52, UR20 ;  /* 0x0000001400347c82 */ /* 0x000fe20008000000 */
[----:B------:R-:W-:Y:S01]  /*1d300*/  UMOV UR50, UR35 ;  /* 0x0000002300327c82 */ /* 0x000fe20008000000 */
[----:B------:R-:W-:Y:S01]  /*1d310*/  UMOV UR20, UR34 ;  /* 0x0000002200147c82 */ /* 0x000fe20008000000 */
[----:B------:R-:W-:-:S07]  /*1d320*/  ULDC.64 UR34, c[0x0][0x228] ;  /* 0x00008a0000227ab9 */ /* 0x000fce0000000a00 */
        /* <DEDUP_REMOVED lines=13> */
[----:B------:R-:W-:Y:S01]  /*1d400*/  UMOV UR30, UR10 ;  /* 0x0000000a001e7c82 */ /* 0x000fe20008000000 */
[----:B------:R-:W-:-:S06]  /*1d410*/  UMOV UR10, UR28 ;  /* 0x0000001c000a7c82 */ /* 0x000fcc0008000000 */
        /* <DEDUP_REMOVED lines=18> */
[----:B------:R-:W-:Y:S02]  /*1d540*/  LOP3.LUT R230, R230, 0xfffffffb, RZ, 0xc0, !PT ;  /* 0xfffffffbe6e67812 */ /* 0x000fe400078ec0ff */
[----:B------:R-:W-:Y:S02]  /*1d550*/  ISETP.LT.AND P1, PT, R7, UR8, !P0 ;  /* 0x0000000807007c0c */ /* 0x000fe4000c721270 */
        /* <DEDUP_REMOVED lines=8> */
[----:B------:R-:W-:Y:S02]  /*1d5e0*/  VIADD R8, R5, 0xce ;  /* 0x000000ce05087836 */ /* 0x000fe40000000000 */
[----:B------:R-:W-:Y:S01]  /*1d5f0*/  STL [R1+0x11f4], R230 ;  /* 0x0011f4e601007387 */ /* 0x000fe20000100800 */
        /* <DEDUP_REMOVED lines=10> */
[----:B------:R-:W-:Y:S01]  /*1d6a0*/  VIADD R8, R5, 0xcc ;  /* 0x000000cc05087836 */ /* 0x000fe20000000000 */
[----:B------:R-:W-:Y:S01]  /*1d6b0*/  ULDC.64 UR14, c[0x0][0x228] ;  /* 0x00008a00000e7ab9 */ /* 0x000fe20000000a00 */
[----:B------:R-:W-:Y:S01]  /*1d6c0*/  STL [R1+0x11f8], R229 ;  /* 0x0011f8e501007387 */ /* 0x000fe20000100800 */
[----:B------:R-:W-:Y:S01]  /*1d6d0*/  ISETP.LT.AND P1, PT, R7, UR32, !P0 ;  /* 0x0000002007007c0c */ /* 0x000fe2000c721270 */
[----:B------:R-:W-:Y:S01]  /*1d6e0*/  UMOV UR32, UR18 ;  /* 0x0000001200207c82 */ /* 0x000fe20008000000 */
[----:B------:R-:W-:Y:S01]  /*1d6f0*/  ISETP.LT.AND P0, PT, R6, UR28, !P0 ;  /* 0x0000001c06007c0c */ /* 0x000fe2000c701270 */
[----:B------:R-:W-:Y:S01]  /*1d700*/  UMOV UR28, UR24 ;  /* 0x00000018001c7c82 */ /* 0x000fe20008000000 */
[----:B------:R-:W-:Y:S01]  /*1d710*/  ULDC.64 UR24, c[0x0][0x228] ;  /* 0x00008a0000187ab9 */ /* 0x000fe20000000a00 */
[----:B------:R-:W-:-:S08]  /*1d720*/  ULDC.64 UR18, c[0x0][0x228] ;  /* 0x00008a0000127ab9 */ /* 0x000fd00000000a00 */
        /* <DEDUP_REMOVED lines=12> */
[----:B------:R-:W-:-:S08]  /*1d7f0*/  ULDC UR5, c[0x0][0x228] ;  /* 0x00008a0000057ab9 */ /* 0x000fd00000000800 */
[----:B------:R-:W-:-:S04]  /*1d800*/  @P1 LOP3.LUT R228, R228, 0x40000, RZ, 0xfc, !PT ;  /* 0x00040000e4e41812 */ /* 0x000fc800078efcff */
[----:B------:R-:W-:-:S04]  /*1d810*/  LOP3.LUT R228, R228, 0xfffdffff, RZ, 0xc0, !PT ;  /* 0xfffdffffe4e47812 */ /* 0x000fc800078ec0ff */
[----:B------:R-:W-:Y:S02]  /*1d820*/  @P0 LOP3.LUT R228, R228, 0x20000, RZ, 0xfc, !PT ;  /* 0x00020000e4e40812 */ /* 0x000fe400078efcff */
[----:B------:R-:W-:Y:S01]  /*1d830*/  ISETP.GE.AND P0, PT, R8, UR57, PT ;  /* 0x0000003908007c0c */ /* 0x000fe2000bf06270 */
[----:B------:R-:W-:Y:S01]  /*1d840*/  VIADD R8, R5, 0x158 ;  /* 0x0000015805087836 */ /* 0x000fe20000000000 */
[----:B------:R-:W-:Y:S02]  /*1d850*/  LOP3.LUT R228, R228, 0xffffbfff, RZ, 0xc0, !PT ;  /* 0xffffbfffe4e47812 */ /* 0x000fe400078ec0ff */
[----:B------:R-:W-:Y:S01]  /*1d860*/  ISETP.LT.AND P1, PT, R7, UR14, !P0 ;  /* 0x0000000e07007c0c */ /* 0x000fe2000c721270 */
[----:B------:R-:W-:Y:S01]  /*1d870*/  UMOV UR14, UR28 ;  /* 0x0000001c000e7c82 */ /* 0x000fe20008000000 */
[----:B------:R-:W-:Y:S01]  /*1d880*/  ISETP.LT.AND P0, PT, R6, UR8, !P0 ;  /* 0x0000000806007c0c */ /* 0x000fe2000c701270 */
[----:B------:R-:W-:Y:S01]  /*1d890*/  UMOV UR28, UR56 ;  /* 0x00000038001c7c82 */ /* 0x000fe20008000000 */
[----:B------:R-:W-:-:S09]  /*1d8a0*/  ULDC.64 UR56, c[0x0][0x228] ;  /* 0x00008a0000387ab9 */ /* 0x000fd20000000a00 */
[----:B------:R-:W-:-:S04]  /*1d8b0*/  @P1 LOP3.LUT R228, R228, 0x4000, RZ, 0xfc, !PT ;  /* 0x00004000e4e41812 */ /* 0x000fc800078efcff */
[----:B------:R-:W-:-:S04]  /*1d8c0*/  LOP3.LUT R228, R228, 0xffffdfff, RZ, 0xc0, !PT ;  /* 0xffffdfffe4e47812 */ /* 0x000fc800078ec0ff */
[----:B------:R-:W-:Y:S02]  /*1d8d0*/  @P0 LOP3.LUT R228, R228, 0x2000, RZ, 0xfc, !PT ;  /* 0x00002000e4e40812 */ /* 0x000fe400078efcff */
[----:B------:R-:W-:Y:S01]  /*1d8e0*/  ISETP.GE.AND P0, PT, R8, UR57, PT ;  /* 0x0000003908007c0c */ /* 0x000fe2000bf06270 */
[----:B------:R-:W-:Y:S02]  /*1d8f0*/  VIADD R8, R5, 0x157 ;  /* 0x0000015705087836 */ /* 0x000fe40000000000 */
[----:B------:R-:W-:Y:S01]  /*1d900*/  STL [R1+0x11fc], R228 ;  /* 0x0011fce401007387 */ /* 0x000fe20000100800 */
[----:B------:R-:W-:Y:S01]  /*1d910*/  ISETP.LT.AND P1, PT, R7, UR56, !P0 ;  /* 0x0000003807007c0c */ /* 0x000fe2000c721270 */
[----:B------:R-:W-:Y:S01]  /*1d920*/  ULDC.64 UR56, c[0x0][0x228] ;  /* 0x00008a0000387ab9 */ /* 0x000fe20000000a00 */
[----:B------:R-:W-:Y:S01]  /*1d930*/  ISETP.LT.AND P0, PT, R6, UR5, !P0 ;  /* 0x0000000506007c0c */ /* 0x000fe2000c701270 */
[----:B------:R-:W-:Y:S01]  /*1d940*/  UMOV UR8, UR57 ;  /* 0x0000003900087c82 */ /* 0x000fe20008000000 */
[----:B------:R-:W-:Y:S01]  /*1d950*/  UMOV UR4, UR56 ;  /* 0x0000003800047c82 */ /* 0x000fe20008000000 */
[----:B------:R-:W-:Y:S01]  /*1d960*/  ULDC.64 UR56, c[0x0][0x228] ;  /* 0x00008a0000387ab9 */ /* 0x000fe20000000a00 */
[----:B------:R-:W-:-:S07]  /*1d970*/  ULDC UR5, c[0x0][0x228] ;  /* 0x00008a0000057ab9 */ /* 0x000fce0000000800 */
[----:B------:R-:W-:Y:S02]  /*1d980*/  @P1 LOP3.LUT R250, R250, 0x400, RZ, 0xfc, !PT ;  /* 0x00000400fafa1812 */ /* 0x000fe400078efcff */
[----:B------:R-:W-:Y:S02]  /*1d990*/  @P0 LOP3.LUT R236, R236, 0x40000000, RZ, 0xfc, !PT ;  /* 0x40000000ecec0812 */ /* 0x000fe400078efcff */
[----:B------:R-:W-:Y:S01]  /*1d9a0*/  ISETP.GE.AND P0, PT, R8, UR8, PT ;  /* 0x0000000808007c0c */ /* 0x000fe2000bf06270 */
[----:B------:R-:W-:Y:S01]  /*1d9b0*/  VIADD R8, R5, 0x156 ;  /* 0x0000015605087836 */ /* 0x000fe20000000000 */
[----:B------:R-:W-:Y:S01]  /*1d9c0*/  LOP3.LUT R236, R236, 0xefffffff, RZ, 0xc0, !PT ;  /* 0xefffffffecec7812 */ /* 0x000fe200078ec0ff */
[----:B------:R-:W-:Y:S01]  /*1d9d0*/  UMOV UR8, UR61 ;  /* 0x0000003d00087c82 */ /* 0x000fe20008000000 */
[----:B------:R-:W-:Y:S01]  /*1d9e0*/  ISETP.LT.AND P1, PT, R7, UR56, !P0 ;  /* 0x0000003807007c0c */ /* 0x000fe2000c721270 */
[----:B------:R-:W-:Y:S01]  /*1d9f0*/  UMOV UR56, UR60 ;  /* 0x0000003c00387c82 */ /* 0x000fe20008000000 */
[----:B------:R-:W-:Y:S01]  /*1da00*/  ISETP.LT.AND P0, PT, R6, UR5, !P0 ;  /* 0x0000000506007c0c */ /* 0x000fe2000c701270 */
[----:B------:R-:W-:Y:S01]  /*1da10*/  ULDC.64 UR60, c[0x0][0x228] ;  /* 0x00008a00003c7ab9 */ /* 0x000fe20000000a00 */
[----:B------:R-:W-:Y:S01]  /*1da20*/  ULDC UR5, c[0x0][0x228] ;  /* 0x00008a0000057ab9 */ /* 0x000fe20000000800 */
[----:B------:R-:W-:Y:S08]  /*1da30*/  STL [R1+0x1200], R250 ;  /* 0x001200fa01007387 */ /* 0x000ff00000100800 */
        /* <DEDUP_REMOVED lines=9> */
[----:B------:R-:W-:Y:S01]  /*1dad0*/  ULDC.64 UR56, c[0x0][0x228] ;  /* 0x00008a0000387ab9 */ /* 0x000fe20000000a00 */
[----:B------:R-:W-:-:S09]  /*1dae0*/  ULDC UR5, c[0x0][0x228] ;  /* 0x00008a0000057ab9 */ /* 0x000fd20000000800 */
        /* <DEDUP_REMOVED lines=88> */
[----:B------:R-:W-:Y:S02]  /*1e070*/  @P1 LOP3.LUT R236, R236, 0x1, RZ, 0xfc, !PT ;  /* 0x00000001ecec1812 */ /* 0x000fe400078efcff */
[----:B------:R-:W-:Y:S02]  /*1e080*/  @P0 LOP3.LUT R235, R235, 0x40000000, RZ, 0xfc, !PT ;  /* 0x40000000ebeb0812 */ /* 0x000fe400078efcff */
[----:B------:R-:W-:Y:S01]  /*1e090*/  ISETP.GE.AND P0, PT, R8, UR61, PT ;  /* 0x0000003d08007c0c */ /* 0x000fe2000bf06270 */
[----:B------:R-:W-:Y:S01]  /*1e0a0*/  VIADD R8, R5, 0x14c ;  /* 0x0000014c05087836 */ /* 0x000fe20000000000 */
[----:B------:R-:W-:Y:S01]  /*1e0b0*/  LOP3.LUT R235, R235, 0xefffffff, RZ, 0xc0, !PT ;  /* 0xefffffffebeb7812 */ /* 0x000fe200078ec0ff */
[----:B------:R-:W-:Y:S01]  /*1e0c0*/  STL [R1+0x1204], R236 ;  /* 0x001204ec01007387 */ /* 0x000fe20000100800 */
        /* <DEDUP_REMOVED lines=123> */
[----:B------:R-:W-:-:S10]  /*1e880*/  ULDC UR5, c[0x0][0x228] ;  /* 0x00008a0000057ab9 */ /* 0x000fd40000000800 */
[----:B------:R-:W-:-:S04]  /*1e890*/  @P1 LOP3.LUT R234, R234, 0x100000, RZ, 0xfc, !PT ;  /* 0x00100000eaea1812 */ /* 0x000fc800078efcff */
[----:B------:R-:W-:-:S04]  /*1e8a0*/  LOP3.LUT R234, R234, 0xfff7ffff, RZ, 0xc0, !PT ;  /* 0xfff7ffffeaea7812 */ /* 0x000fc800078ec0ff */
[----:B------:R-:W-:Y:S02]  /*1e8b0*/  @P0 LOP3.LUT R234, R234, 0x80000, RZ, 0xfc, !PT ;  /* 0x00080000eaea0812 */ /* 0x000fe400078efcff */
[----:B------:R-:W-:Y:S01]  /*1e8c0*/  ISETP.GE.AND P0, PT, R8, UR61, PT ;  /* 0x0000003d08007c0c */ /* 0x000fe2000bf06270 */
[----:B------:R-:W-:Y:S01]  /*1e8d0*/  VIADD R8, R5, 0x13b ;  /* 0x0000013b05087836 */ /* 0x000fe20000000000 */
[----:B------:R-:W-:Y:S02]  /*1e8e0*/  LOP3.LUT R234, R234, 0xfffeffff, RZ, 0xc0, !PT ;  /* 0xfffeffffeaea7812 */ /* 0x000fe400078ec0ff */
[----:B------:R-:W-:Y:S01]  /*1e8f0*/  ISETP.LT.AND P1, PT, R7, UR56, !P0 ;  /* 0x0000003807007c0c */ /* 0x000fe2000c721270 */
[----:B------:R-:W-:Y:S01]  /*1e900*/  ULDC.64 UR56, c[0x0][0x228] ;  /* 0x00008a0000387ab9 */ /* 0x000fe20000000a00 */
[----:B------:R-:W-:Y:S01]  /*1e910*/  ISETP.LT.AND P0, PT, R6, UR5, !P0 ;  /* 0x0000000506007c0c */ /* 0x000fe2000c701270 */
[----:B------:R-:W-:-:S10]  /*1e920*/  ULDC UR5, c[0x0][0x228] ;  /* 0x00008a0000057ab9 */ /* 0x000fd40000000800 */
[----:B------:R-:W-:-:S04]  /*1e930*/  @P1 LOP3.LUT R234, R234, 0x10000, RZ, 0xfc, !PT ;  /* 0x00010000eaea1812 */ /* 0x000fc800078efcff */
[----:B------:R-:W-:-:S04]  /*1e940*/  LOP3.LUT R234, R234, 0xffff7fff, RZ, 0xc0, !PT ;  /* 0xffff7fffeaea7812 */ /* 0x000fc800078ec0ff */
        /* <DEDUP_REMOVED lines=8> */
[----:B------:R-:W-:Y:S01]  /*1e9d0*/  UMOV UR18, UR28 ;  /* 0x0000001c00127c82 */ /* 0x000fe20008000000 */
[----:B------:R-:W-:Y:S01]  /*1e9e0*/  UMOV UR28, UR48 ;  /* 0x00000030001c7c82 */ /* 0x000fe20008000000 */
[----:B------:R-:W-:Y:S01]  /*1e9f0*/  UMOV UR48, UR12 ;  /* 0x0000000c00307c82 */ /* 0x000fe20008000000 */
[----:B------:R-:W-:Y:S01]  /*1ea00*/  UMOV UR12, UR6 ;  /* 0x00000006000c7c82 */ /* 0x000fe20008000000 */
[----:B------:R-:W-:Y:S01]  /*1ea10*/  ULDC UR6, c[0x0][0x228] ;  /* 0x00008a0000067ab9 */ /* 0x000fe20000000800 */
[----:B------:R-:W-:Y:S01]  /*1ea20*/  ULDC UR5, c[0x0][0x248] ;  /* 0x0000920000057ab9 */ /* 0x000fe20000000800 */
[----:B------:R-:W-:Y:S01]  /*1ea30*/  IMAD.MOV.U32 R244, RZ, RZ, R218 ;  /* 0x000000fffff47224 */ /* 0x000fe200078e00da */
[----:B------:R-:W-:Y:S01]  /*1ea40*/  F2FP.SATFINITE.E5M2.F32.PACK_AB_MERGE_C R24, R25, R24, RZ ;  /* 0x000000181918723e */ /* 0x000fe200048060ff */
[----:B------:R-:W-:Y:S01]  /*1ea50*/  VIADD R125, R125, UR5 ;  /* 0x000000057d7d7c36 */ /* 0x000fe20008000000 */
[----:B------:R-:W-:Y:S01]  /*1ea60*/  ULDC UR5, c[0x0][0x228] ;  /* 0x00008a0000057ab9 */ /* 0x000fe20000000800 */
[----:B------:R-:W-:Y:S01]  /*1ea70*/  @P1 LOP3.LUT R234, R234, 0x1000, RZ, 0xfc, !PT ;  /* 0x00001000eaea1812 */ /* 0x000fe200078efcff */
[----:B------:R-:W-:Y:S01]  /*1ea80*/  IMAD.MOV.U32 R246, RZ, RZ, R217 ;  /* 0x000000fffff67224 */ /* 0x000fe200078e00d9 */
[----:B------:R-:W-:Y:S01]  /*1ea90*/  F2FP.SATFINITE.E5M2.F32.PACK_AB_MERGE_C R26, R27, R26, RZ ;  /* 0x0000001a1b1a723e */ /* 0x000fe200048060ff */
[----:B------:R1:W-:Y:S01]  /*1eaa0*/  STL [R1+0xe24], R125 ;  /* 0x000e247d01007387 */ /* 0x0003e20000100800 */
[----:B------:R-:W-:Y:S01]  /*1eab0*/  LOP3.LUT R234, R234, 0xfffff7ff, RZ, 0xc0, !PT ;  /* 0xfffff7ffeaea7812 */ /* 0x000fe200078ec0ff */
[----:B------:R-:W-:Y:S01]  /*1eac0*/  IMAD.MOV.U32 R248, RZ, RZ, R216 ;  /* 0x000000fffff87224 */ /* 0x000fe200078e00d8 */
[----:B------:R-:W-:Y:S01]  /*1ead0*/  F2FP.SATFINITE.E5M2.F32.PACK_AB_MERGE_C R28, R29, R28, RZ ;  /* 0x0000001c1d1c723e */ /* 0x000fe200048060ff */
[----:B------:R-:W-:Y:S01]  /*1eae0*/  IMAD.MOV.U32 R237, RZ, RZ, R215 ;  /* 0x000000ffffed7224 */ /* 0x000fe200078e00d7 */
[----:B------:R-:W-:Y:S01]  /*1eaf0*/  @P0 LOP3.LUT R234, R234, 0x800, RZ, 0xfc, !PT ;  /* 0x00000800eaea0812 */ /* 0x000fe200078efcff */
[----:B------:R-:W-:Y:S01]  /*1eb00*/  IMAD.MOV.U32 R252, RZ, RZ, R214 ;  /* 0x000000fffffc7224 */ /* 0x000fe200078e00d6 */
[----:B------:R-:W-:Y:S01]  /*1eb10*/  ISETP.GE.AND P0, PT, R8, UR8, PT ;  /* 0x0000000808007c0c */ /* 0x000fe2000bf06270 */
[----:B------:R-:W-:Y:S01]  /*1eb20*/  VIADD R8, R5, 0x137 ;  /* 0x0000013705087836 */ /* 0x000fe20000000000 */
[----:B------:R-:W-:Y:S01]  /*1eb30*/  LOP3.LUT R234, R234, 0xfffffeff, RZ, 0xc0, !PT ;  /* 0xfffffeffeaea7812 */ /* 0x000fe200078ec0ff */
[----:B------:R-:W-:Y:S01]  /*1eb40*/  IMAD.MOV.U32 R239, RZ, RZ, R213 ;  /* 0x000000ffffef7224 */ /* 0x000fe200078e00d5 */
[----:B------:R-:W-:Y:S01]  /*1eb50*/  ISETP.LT.AND P1, PT, R7, UR6, !P0 ;  /* 0x0000000607007c0c */ /* 0x000fe2000c721270 */
[----:B------:R-:W-:Y:S01]  /*1eb60*/  ULDC UR6, c[0x0][0x228] ;  /* 0x00008a0000067ab9 */ /* 0x000fe20000000800 */
[----:B------:R-:W-:Y:S01]  /*1eb70*/  ISETP.LT.AND P0, PT, R6, UR5, !P0 ;  /* 0x0000000506007c0c */ /* 0x000fe2000c701270 */
[----:B------:R-:W-:Y:S01]  /*1eb80*/  ULDC UR5, c[0x0][0x248] ;  /* 0x0000920000057ab9 */ /* 0x000fe20000000800 */
[----:B------:R-:W-:-:S02]  /*1eb90*/  IMAD.MOV.U32 R241, RZ, RZ, R212 ;  /* 0x000000fffff17224 */ /* 0x000fc400078e00d4 */
[----:B------:R-:W-:Y:S02]  /*1eba0*/  IMAD.MOV.U32 R243, RZ, RZ, R211 ;  /* 0x000000fffff37224 */ /* 0x000fe400078e00d3 */
[----:B------:R-:W-:Y:S02]  /*1ebb0*/  IMAD.MOV.U32 R245, RZ, RZ, R210 ;  /* 0x000000fffff57224 */ /* 0x000fe400078e00d2 */
[----:B------:R-:W-:Y:S02]  /*1ebc0*/  IMAD.MOV.U32 R247, RZ, RZ, R209 ;  /* 0x000000fffff77224 */ /* 0x000fe400078e00d1 */
[----:B------:R-:W-:Y:S01]  /*1ebd0*/  IMAD.MOV.U32 R249, RZ, RZ, R208 ;  /* 0x000000fffff97224 */ /* 0x000fe200078e00d0 */
[----:B------:R-:W-:Y:S01]  /*1ebe0*/  @P1 LOP3.LUT R234, R234, 0x100, RZ, 0xfc, !PT ;  /* 0x00000100eaea1812 */ /* 0x000fe200078efcff */
[----:B0-----:R-:W-:Y:S01]  /*1ebf0*/  VIADD R0, R125, UR5 ;  /* 0x000000057d007c36 */ /* 0x001fe20008000000 */
[----:B------:R-:W-:Y:S01]  /*1ec00*/  ULDC UR5, c[0x0][0x228] ;  /* 0x00008a0000057ab9 */ /* 0x000fe20000000800 */
[----:B------:R-:W-:Y:S01]  /*1ec10*/  IMAD.MOV.U32 R251, RZ, RZ, R207 ;  /* 0x000000fffffb7224 */ /* 0x000fe200078e00cf */
[----:B------:R-:W-:Y:S01]  /*1ec20*/  LOP3.LUT R234, R234, 0xffffff7f, RZ, 0xc0, !PT ;  /* 0xffffff7feaea7812 */ /* 0x000fe200078ec0ff */
[----:B------:R-:W-:Y:S01]  /*1ec30*/  IMAD.MOV.U32 R224, RZ, RZ, R206 ;  /* 0x000000ffffe07224 */ /* 0x000fe200078e00ce */
[----:B------:R0:W-:Y:S01]  /*1ec40*/  STL [R1+0xe00], R0 ;  /* 0x000e000001007387 */ /* 0x0001e20000100800 */
[----:B------:R-:W-:Y:S01]  /*1ec50*/  IMAD.MOV.U32 R226, RZ, RZ, R205 ;  /* 0x000000ffffe27224 */ /* 0x000fe200078e00cd */
[----:B------:R-:W-:Y:S01]  /*1ec60*/  @P0 LOP3.LUT R234, R234, 0x80, RZ, 0xfc, !PT ;  /* 0x00000080eaea0812 */ /* 0x000fe200078efcff */
[----:B------:R-:W-:Y:S01]  /*1ec70*/  IMAD.MOV.U32 R225, RZ, RZ, R204 ;  /* 0x000000ffffe17224 */ /* 0x000fe200078e00cc */
[----:B------:R-:W-:Y:S01]  /*1ec80*/  ISETP.GE.AND P0, PT, R8, UR14, PT ;  /* 0x0000000e08007c0c */ /* 0x000fe2000bf06270 */
[----:B------:R-:W-:Y:S01]  /*1ec90*/  VIADD R8, R5, 0x135 ;  /* 0x0000013505087836 */ /* 0x000fe20000000000 */
[----:B------:R-:W-:Y:S01]  /*1eca0*/  LOP3.LUT R234, R234, 0xffffffef, RZ, 0xc0, !PT ;  /* 0xffffffefeaea7812 */ /* 0x000fe200078ec0ff */
[----:B-1----:R-:W-:Y:S01]  /*1ecb0*/  IMAD.MOV.U32 R125, RZ, RZ, R222 ;  /* 0x000000ffff7d7224 */ /* 0x002fe200078e00de */
[----:B------:R-:W-:Y:S01]  /*1ecc0*/  ISETP.LT.AND P1, PT, R7, UR6, !P0 ;  /* 0x0000000607007c0c */ /* 0x000fe2000c721270 */
[----:B------:R-:W-:Y:S01]  /*1ecd0*/  ULDC UR6, c[0x0][0x228] ;  /* 0x00008a0000067ab9 */ /* 0x000fe20000000800 */
[----:B------:R-:W-:Y:S01]  /*1ece0*/  ISETP.LT.AND P0, PT, R6, UR5, !P0 ;  /* 0x0000000506007c0c */ /* 0x000fe2000c701270 */
[----:B------:R-:W-:Y:S01]  /*1ecf0*/  ULDC UR5, c[0x0][0x248] ;  /* 0x0000920000057ab9 */ /* 0x000fe20000000800 */
[----:B------:R-:W-:-:S02]  /*1ed00*/  IMAD.MOV.U32 R223, RZ, RZ, R203 ;  /* 0x000000ffffdf7224 */ /* 0x000fc400078e00cb */
[----:B------:R-:W-:Y:S02]  /*1ed10*/  IMAD.MOV.U32 R240, RZ, RZ, R221 ;  /* 0x000000fffff07224 */ /* 0x000fe400078e00dd */
[----:B------:R-:W-:Y:S02]  /*1ed20*/  IMAD.MOV.U32 R227, RZ, RZ, R220 ;  /* 0x000000ffffe37224 */ /* 0x000fe400078e00dc */
[----:B------:R-:W-:Y:S01]  /*1ed30*/  IMAD.MOV.U32 R242, RZ, RZ, R219 ;  /* 0x000000fffff27224 */ /* 0x000fe200078e00db */
[----:B------:R-:W-:Y:S01]  /*1ed40*/  F2FP.SATFINITE.E5M2.F32.PACK_AB_MERGE_C R2, R246, R244, RZ ;  /* 0x000000f4f602723e */ /* 0x000fe200048060ff */
[----:B0-----:R-:W-:Y:S01]  /*1ed50*/  VIADD R0, R0, UR5 ;  /* 0x0000000500007c36 */ /* 0x001fe20008000000 */
[----:B------:R-:W-:Y:S01]  /*1ed60*/  @P1 LOP3.LUT R234, R234, 0x10, RZ, 0xfc, !PT ;  /* 0x00000010eaea1812 */ /* 0x000fe200078efcff */
[----:B------:R-:W-:Y:S01]  /*1ed70*/  ULDC UR5, c[0x0][0x228] ;  /* 0x00008a0000057ab9 */ /* 0x000fe20000000800 */
[----:B------:R-:W-:Y:S02]  /*1ed80*/  IMAD.MOV.U32 R134, RZ, RZ, R198 ;  /* 0x000000ffff867224 */ /* 0x000fe400078e00c6 */
[----:B------:R-:W-:Y:S01]  /*1ed90*/  IMAD.MOV.U32 R135, RZ, RZ, R197 ;  /* 0x000000ffff877224 */ /* 0x000fe200078e00c5 */
[----:B------:R-:W-:Y:S01]  /*1eda0*/  LOP3.LUT R234, R234, 0xfffffff7, RZ, 0xc0, !PT ;  /* 0xfffffff7eaea7812 */ /* 0x000fe200078ec0ff */
[----:B------:R0:W-:Y:S01]  /*1edb0*/  STL [R1+0xe04], R0 ;  /* 0x000e040001007387 */ /* 0x0001e20000100800 */
[----:B------:R-:W-:-:S02]  /*1edc0*/  IMAD.MOV.U32 R133, RZ, RZ, R196 ;  /* 0x000000ffff857224 */ /* 0x000fc400078e00c4 */
        /* <DEDUP_REMOVED lines=12> */
[----:B------:R-:W-:Y:S01]  /*1ee90*/  IMAD.MOV.U32 R137, RZ, RZ, R193 ;  /* 0x000000ffff897224 */ /* 0x000fe200078e00c1 */
[----:B------:R-:W-:Y:S01]  /*1eea0*/  F2FP.SATFINITE.E5M2.F32.PACK_AB_MERGE_C R34, R35, R34, RZ ;  /* 0x000000222322723e */ /* 0x000fe200048060ff */
[----:B0-----:R-:W-:Y:S01]  /*1eeb0*/  VIADD R0, R0, UR5 ;  /* 0x0000000500007c36 */ /* 0x001fe20008000000 */
[----:B------:R-:W-:Y:S01]  /*1eec0*/  ULDC UR5, c[0x0][0x228] ;  /* 0x00008a0000057ab9 */ /* 0x000fe20000000800 */
[----:B------:R-:W-:Y:S01]  /*1eed0*/  IMAD.MOV.U32 R220, RZ, RZ, R200 ;  /* 0x000000ffffdc7224 */ /* 0x000fe200078e00c8 */
[----:B------:R-:W-:Y:S01]  /*1eee0*/  F2FP.SATFINITE.E5M2.F32.PACK_AB_MERGE_C R3, R242, R227, RZ ;  /* 0x000000e3f203723e */ /* 0x000fe200048060ff */
[----:B------:R-:W-:Y:S01]  /*1eef0*/  ULDC UR8, c[0x0][0x228] ;  /* 0x00008a0000087ab9 */ /* 0x000fe20000000800 */
[----:B------:R-:W-:Y:S01]  /*1ef00*/  @P1 LOP3.LUT R234, R234, 0x1, RZ, 0xfc, !PT ;  /* 0x00000001eaea1812 */ /* 0x000fe200078efcff */
[----:B------:R-:W-:Y:S01]  /*1ef10*/  ULDC UR14, c[0x0][0x228] ;  /* 0x00008a00000e7ab9 */ /* 0x000fe20000000800 */
[----:B------:R-:W-:Y:S01]  /*1ef20*/  @P0 LOP3.LUT R233, R233, 0x80000000, RZ, 0xfc, !PT ;  /* 0x80000000e9e90812 */ /* 0x000fe200078efcff */
[----:B------:R-:W-:Y:S01]  /*1ef30*/  ULDC UR57, c[0x0][0x228] ;  /* 0x00008a0000397ab9 */ /* 0x000fe20000000800 */
[----:B------:R-:W-:Y:S01]  /*1ef40*/  ISETP.GE.AND P0, PT, R8, UR18, PT ;  /* 0x0000001208007c0c */ /* 0x000fe2000bf06270 */
[----:B------:R-:W-:Y:S01]  /*1ef50*/  VIADD R8, R5, 0x131 ;  /* 0x0000013105087836 */ /* 0x000fe20000000000 */
[----:B------:R-:W-:Y:S01]  /*1ef60*/  LOP3.LUT R233, R233, 0xefffffff, RZ, 0xc0, !PT ;  /* 0xefffffffe9e97812 */ /* 0x000fe200078ec0ff */
[----:B------:R-:W-:Y:S01]  /*1ef70*/  STL [R1+0x120c], R234 ;  /* 0x00120cea01007387 */ /* 0x000fe20000100800 */
[----:B------:R-:W-:Y:S01]  /*1ef80*/  ISETP.LT.AND P1, PT, R7, UR6, !P0 ;  /* 0x0000000607007c0c */ /* 0x000fe2000c721270 */
[----:B------:R-:W-:Y:S01]  /*1ef90*/  ULDC UR6, c[0x0][0x228] ;  /* 0x00008a0000067ab9 */ /* 0x000fe20000000800 */
[----:B------:R-:W-:Y:S01]  /*1efa0*/  ISETP.LT.AND P0, PT, R6, UR5, !P0 ;  /* 0x0000000506007c0c */ /* 0x000fe2000c701270 */
[----:B------:R-:W-:Y:S01]  /*1efb0*/  ULDC UR5, c[0x0][0x248] ;  /* 0x0000920000057ab9 */ /* 0x000fe20000000800 */
[----:B------:R0:W-:Y:S01]  /*1efc0*/  STL [R1+0xe08], R0 ;  /* 0x000e080001007387 */ /* 0x0001e20000100800 */
[----:B------:R-:W-:Y:S01]  /*1efd0*/  F2FP.SATFINITE.E5M2.F32.PACK_AB_MERGE_C R30, R31, R30, RZ ;  /* 0x0000001e1f1e723e */ /* 0x000fe200048060ff */
[----:B------:R-:W-:Y:S01]  /*1efe0*/  ULDC UR18, c[0x0][0x228] ;  /* 0x00008a0000127ab9 */ /* 0x000fe20000000800 */
[----:B------:R-:W-:Y:S01]  /*1eff0*/  F2FP.SATFINITE.E5M2.F32.PACK_AB_MERGE_C R32, R33, R32, RZ ;  /* 0x000000202120723e */ /* 0x000fe200048060ff */
[----:B------:R-:W-:-:S05]  /*1f000*/  ULDC UR56, c[0x0][0x228] ;  /* 0x00008a0000387ab9 */ /* 0x000fca0000000800 */
[----:B------:R-:W-:Y:S01]  /*1f010*/  @P1 LOP3.LUT R233, R233, 0x10000000, RZ, 0xfc, !PT ;  /* 0x10000000e9e91812 */ /* 0x000fe200078efcff */
[----:B0-----:R-:W-:Y:S01]  /*1f020*/  VIADD R0, R0, UR5 ;  /* 0x0000000500007c36 */ /* 0x001fe20008000000 */
[----:B------:R-:W-:Y:S02]  /*1f030*/  ULDC UR5, c[0x0][0x228] ;  /* 0x00008a0000057ab9 */ /* 0x000fe40000000800 */
[----:B------:R-:W-:Y:S02]  /*1f040*/  LOP3.LUT R233, R233, 0xf7ffffff, RZ, 0xc0, !PT ;  /* 0xf7ffffffe9e97812 */ /* 0x000fe400078ec0ff */
[----:B------:R0:W-:Y:S02]  /*1f050*/  STL [R1+0xe0c], R0 ;  /* 0x000e0c0001007387 */ /* 0x0001e40000100800 */
[----:B------:R-:W-:Y:S02]  /*1f060*/  @P0 LOP3.LUT R233, R233, 0x8000000, RZ, 0xfc, !PT ;  /* 0x08000000e9e90812 */ /* 0x000fe400078efcff */
[----:B------:R-:W-:Y:S01]  /*1f070*/  ISETP.GE.AND P0, PT, R8, UR24, PT ;  /* 0x0000001808007c0c */ /* 0x000fe2000bf06270 */
[----:B------:R-:W-:Y:S01]  /*1f080*/  VIADD R8, R5, 0x12f ;  /* 0x0000012f05087836 */ /* 0x000fe20000000000 */
[----:B------:R-:W-:Y:S01]  /*1f090*/  LOP3.LUT R233, R233, 0xfeffffff, RZ, 0xc0, !PT ;  /* 0xfeffffffe9e97812 */ /* 0x000fe200078ec0ff */
[----:B------:R-:W-:Y:S01]  /*1f0a0*/  ULDC UR24, c[0x0][0x228] ;  /* 0x00008a0000187ab9 */ /* 0x000fe20000000800 */
[----:B------:R-:W-:Y:S01]  /*1f0b0*/  ISETP.LT.AND P1, PT, R7, UR6, !P0 ;  /* 0x0000000607007c0c */ /* 0x000fe2000c721270 */
[----:B------:R-:W-:Y:S01]  /*1f0c0*/  ULDC UR6, c[0x0][0x228] ;  /* 0x00008a0000067ab9 */ /* 0x000fe20000000800 */
[----:B------:R-:W-:Y:S01]  /*1f0d0*/  ISETP.LT.AND P0, PT, R6, UR5, !P0 ;  /* 0x0000000506007c0c */ /* 0x000fe2000c701270 */
[----:B------:R-:W-:-:S02]  /*1f0e0*/  ULDC UR5, c[0x0][0x248] ;  /* 0x0000920000057ab9 */ /* 0x000fc40000000800 */
[----:B0-----:R-:W-:Y:S01]  /*1f0f0*/  VIADD R0, R0, UR5 ;  /* 0x0000000500007c36 */ /* 0x001fe20008000000 */
[----:B------:R-:W-:-:S04]  /*1f100*/  ULDC UR5, c[0x0][0x228] ;  /* 0x00008a0000057ab9 */ /* 0x000fc80000000800 */
[----:B------:R0:W-:Y:S03]  /*1f110*/  STL [R1+0xe10], R0 ;  /* 0x000e100001007387 */ /* 0x0001e60000100800 */
[----:B------:R-:W-:-:S04]  /*1f120*/  @P1 LOP3.LUT R233, R233, 0x1000000, RZ, 0xfc, !PT ;  /* 0x01000000e9e91812 */ /* 0x000fc800078efcff */
[----:B------:R-:W-:-:S04]  /*1f130*/  LOP3.LUT R233, R233, 0xff7fffff, RZ, 0xc0, !PT ;  /* 0xff7fffffe9e97812 */ /* 0x000fc800078ec0ff */
        /* <DEDUP_REMOVED lines=8> */
[----:B------:R-:W-:Y:S02]  /*1f1c0*/  ULDC UR5, c[0x0][0x248] ;  /* 0x0000920000057ab9 */ /* 0x000fe40000000800 */
        /* <DEDUP_REMOVED lines=20> */
[----:B------:R-:W-:Y:S02]  /*1f310*/  ISETP.GE.AND P0, PT, R8, UR34, PT ;  /* 0x0000002208007c0c */ /* 0x000fe4000bf06270 */
[----:B------:R-:W-:Y:S01]  /*1f320*/  LOP3.LUT R233, R233, 0xffffefff, RZ, 0xc0, !PT ;  /* 0xffffefffe9e97812 */ /* 0x000fe200078ec0ff */
[----:B------:R-:W-:Y:S01]  /*1f330*/  VIADD R8, R5, 0x129 ;  /* 0x0000012905087836 */ /* 0x000fe20000000000 */
[----:B------:R-:W-:Y:S01]  /*1f340*/  ISETP.LT.AND P1, PT, R7, UR6, !P0 ;  /* 0x0000000607007c0c */ /* 0x000fe2000c721270 */
[----:B------:R-:W-:Y:S01]  /*1f350*/  ULDC UR6, c[0x0][0x228] ;  /* 0x00008a0000067ab9 */ /* 0x000fe20000000800 */
[----:B------:R-:W-:Y:S01]  /*1f360*/  ISETP.LT.AND P0, PT, R6, UR5, !P0 ;  /* 0x0000000506007c0c */ /* 0x000fe2000c701270 */
[----:B------:R-:W-:Y:S01]  /*1f370*/  ULDC UR5, c[0x0][0x248] ;  /* 0x0000920000057ab9 */ /* 0x000fe20000000800 */
[----:B------:R-:W-:Y:S01]  /*1f380*/  F2FP.SATFINITE.E5M2.F32.PACK_AB_MERGE_C R36, R37, R36, RZ ;  /* 0x000000242524723e */ /* 0x000fe200048060ff */
[----:B0-----:R-:W-:Y:S01]  /*1f390*/  VIADD R0, R0, UR5 ;  /* 0x0000000500007c36 */ /* 0x001fe20008000000 */
[----:B------:R-:W-:Y:S01]  /*1f3a0*/  ULDC UR5, c[0x0][0x228] ;  /* 0x00008a0000057ab9 */ /* 0x000fe20000000800 */
[----:B------:R-:W-:Y:S01]  /*1f3b0*/  F2FP.SATFINITE.E5M2.F32.PACK_AB_MERGE_C R120, R121, R120, RZ ;  /* 0x000000787978723e */ /* 0x000fe200048060ff */
[----:B------:R-:W-:-:S02]  /*1f3c0*/  ULDC UR34, c[0x0][0x228] ;  /* 0x00008a0000227ab9 */ /* 0x000fc40000000800 */
[----:B------:R0:W-:Y:S03]  /*1f3d0*/  STL [R1+0xe1c], R0 ;  /* 0x000e1c0001007387 */ /* 0x0001e60000100800 */
[----:B------:R-:W-:Y:S01]  /*1f3e0*/  @P1 LOP3.LUT R233, R233, 0x1000, RZ, 0xfc, !PT ;  /* 0x00001000e9e91812 */ /* 0x000fe200078efcff */
[----:B------:R-:W2:Y:S03]  /*1f3f0*/  LDL.LU R199, [R1+0xc5c] ;  /* 0x000c5c0001c77983 */ /* 0x000ea60000300800 */
[----:B------:R-:W-:Y:S01]  /*1f400*/  LOP3.LUT R233, R233, 0xfffff7ff, RZ, 0xc0, !PT ;  /* 0xfffff7ffe9e97812 */ /* 0x000fe200078ec0ff */
[----:B------:R-:W3:Y:S03]  /*1f410*/  LDL.LU R218, [R1+0xc60] ;  /* 0x000c600001da7983 */ /* 0x000ee60000300800 */
[----:B------:R-:W-:Y:S01]  /*1f420*/  @P0 LOP3.LUT R233, R233, 0x800, RZ, 0xfc, !PT ;  /* 0x00000800e9e90812 */ /* 0x000fe200078efcff */
[----:B------:R-:W3:Y:S01]  /*1f430*/  LDL.LU R217, [R1+0xc64] ;  /* 0x000c640001d97983 */ /* 0x000ee20000300800 */
[----:B------:R-:W-:Y:S01]  /*1f440*/  ISETP.GE.AND P0, PT, R8, UR40, PT ;  /* 0x0000002808007c0c */ /* 0x000fe2000bf06270 */
[----:B------:R-:W-:Y:S01]  /*1f450*/  ULDC UR40, c[0x0][0x228] ;  /* 0x00008a0000287ab9 */ /* 0x000fe20000000800 */
[----:B------:R-:W-:Y:S01]  /*1f460*/  LOP3.LUT R233, R233, 0xfffffeff, RZ, 0xc0, !PT ;  /* 0xfffffeffe9e97812 */ /* 0x000fe200078ec0ff */
[----:B------:R-:W4:Y:S01]  /*1f470*/  LDL.LU R216, [R1+0xc68] ;  /* 0x000c680001d87983 */ /* 0x000f220000300800 */
[----:B------:R-:W-:Y:S01]  /*1f480*/  ISETP.LT.AND P1, PT, R7, UR6, !P0 ;  /* 0x0000000607007c0c */ /* 0x000fe2000c721270 */
[----:B------:R-:W-:Y:S01]  /*1f490*/  ULDC UR6, c[0x0][0x228] ;  /* 0x00008a0000067ab9 */ /* 0x000fe20000000800 */
[----:B------:R-:W-:Y:S01]  /*1f4a0*/  ISETP.LT.AND P0, PT, R6, UR5, !P0 ;  /* 0x0000000506007c0c */ /* 0x000fe2000c701270 */
[----:B------:R-:W4:Y:S01]  /*1f4b0*/  LDL.LU R215, [R1+0xc6c] ;  /* 0x000c6c0001d77983 */ /* 0x000f220000300800 */
[----:B------:R-:W-:-:S02]  /*1f4c0*/  ULDC UR5, c[0x0][0x248] ;  /* 0x0000920000057ab9 */ /* 0x000fc40000000800 */
[----:B------:R-:W-:Y:S01]  /*1f4d0*/  VIADD R4, R0, UR5 ;  /* 0x0000000500047c36 */ /* 0x000fe20008000000 */
[----:B------:R-:W4:Y:S01]  /*1f4e0*/  LDL.LU R214, [R1+0xc70] ;  /* 0x000c700001d67983 */ /* 0x000f220000300800 */
[----:B0-----:R-:W-:Y:S01]  /*1f4f0*/  F2FP.SATFINITE.E5M2.F32.PACK_AB_MERGE_C R0, R240, R125, RZ ;  /* 0x0000007df000723e */ /* 0x001fe200048060ff */
[----:B------:R-:W-:Y:S02]  /*1f500*/  ULDC UR5, c[0x0][0x228] ;  /* 0x00008a0000057ab9 */ /* 0x000fe40000000800 */
[----:B------:R-:W4:Y:S02]  /*1f510*/  LDL.LU R213, [R1+0xc74] ;  /* 0x000c740001d57983 */ /* 0x000f240000300800 */
[----:B------:R-:W-:Y:S02]  /*1f520*/  @P1 LOP3.LUT R233, R233, 0x100, RZ, 0xfc, !PT ;  /* 0x00000100e9e91812 */ /* 0x000fe400078efcff */
        /* <DEDUP_REMOVED lines=12> */
[----:B------:R-:W4:Y:S01]  /*1f5f0*/  LDL.LU R200, [R1+0xca8] ;  /* 0x000ca80001c87983 */ /* 0x000f220000300800 */
[----:B--2---:R-:W-:-:S03]  /*1f600*/  IMAD.MOV.U32 R219, RZ, RZ, R199 ;  /* 0x000000ffffdb7224 */ /* 0x004fc600078e00c7 */
[----:B------:R-:W2:Y:S04]  /*1f610*/  LDL.LU R199, [R1+0xcac] ;  /* 0x000cac0001c77983 */ /* 0x000ea80000300800 */
[----:B------:R-:W-:Y:S04]  /*1f620*/  STL [R1+0xe20], R4 ;  /* 0x000e200401007387 */ /* 0x000fe80000100800 */
[----:B------:R0:W-:Y:S04]  /*1f630*/  STL [R1+0xeb4], R0 ;  /* 0x000eb40001007387 */ /* 0x0001e80000100800 */
[----:B------:R1:W-:Y:S01]  /*1f640*/  STL [R1+0xeb8], R3 ;  /* 0x000eb80301007387 */ /* 0x0003e20000100800 */
[----:B0-----:R-:W-:-:S03]  /*1f650*/  F2FP.SATFINITE.E5M2.F32.PACK_AB_MERGE_C R0, R237, R248, RZ ;  /* 0x000000f8ed00723e */ /* 0x001fc600048060ff */
[----:B------:R0:W-:Y:S01]  /*1f660*/  STL [R1+0xeac], R2 ;  /* 0x000eac0201007387 */ /* 0x0001e20000100800 */
[----:B-1----:R-:W-:-:S03]  /*1f670*/  F2FP.SATFINITE.E5M2.F32.PACK_AB_MERGE_C R3, R239, R252, RZ ;  /* 0x000000fcef03723e */ /* 0x002fc600048060ff */
[----:B------:R1:W-:Y:S01]  /*1f680*/  STL [R1+0xeb0], R0 ;  /* 0x000eb00001007387 */ /* 0x0003e20000100800 */
[----:B0-----:R-:W-:-:S03]  /*1f690*/  F2FP.SATFINITE.E5M2.F32.PACK_AB_MERGE_C R2, R243, R241, RZ ;  /* 0x000000f1f302723e */ /* 0x001fc600048060ff */
[----:B------:R0:W-:Y:S01]  /*1f6a0*/  STL [R1+0xea0], R3 ;  /* 0x000ea00301007387 */ /* 0x0001e20000100800 */
[----:B-1----:R-:W-:-:S03]  /*1f6b0*/  F2FP.SATFINITE.E5M2.F32.PACK_AB_MERGE_C R0, R247, R245, RZ ;  /* 0x000000f5f700723e */ /* 0x002fc600048060ff */
[----:B------:R1:W-:Y:S04]  /*1f6c0*/  STL [R1+0xea4], R2 ;  /* 0x000ea40201007387 */ /* 0x0003e80000100800 */
[----:B------:R3:W-:Y:S01]  /*1f6d0*/  STL [R1+0xe9c], R0 ;  /* 0x000e9c0001007387 */ /* 0x0007e20000100800 */
[----:B0-----:R-:W-:Y:S02]  /*1f6e0*/  F2FP.SATFINITE.E5M2.F32.PACK_AB_MERGE_C R3, R251, R249, RZ ;  /* 0x000000f9fb03723e */ /* 0x001fe400048060ff */
[----:B-1----:R-:W-:-:S03]  /*1f6f0*/  F2FP.SATFINITE.E5M2.F32.PACK_AB_MERGE_C R2, R226, R224, RZ ;  /* 0x000000e0e202723e */ /* 0x002fc600048060ff */
[----:B------:R0:W-:Y:S01]  /*1f700*/  STL [R1+0xe98], R3 ;  /* 0x000e980301007387 */ /* 0x0001e20000100800 */
[----:B---3--:R-:W-:-:S03]  /*1f710*/  F2FP.SATFINITE.E5M2.F32.PACK_AB_MERGE_C R0, R223, R225, RZ ;  /* 0x000000e1df00723e */ /* 0x008fc600048060ff */
        /* <DEDUP_REMOVED lines=8> */
[----:B----4-:R-:W-:Y:S02]  /*1f7a0*/  F2FP.SATFINITE.E5M2.F32.PACK_AB_MERGE_C R3, R215, R216, RZ ;  /* 0x000000d8d703723e */ /* 0x010fe400048060ff */
        /* <DEDUP_REMOVED lines=13> */
[----:B------:R-:W-:Y:S04]  /*1f880*/  STL [R1+0xe6c], R3 ;  /* 0x000e6c0301007387 */ /* 0x000fe80000100800 */
[----:B------:R-:W-:Y:S01]  /*1f890*/  STL [R1+0xe60], R2 ;  /* 0x000e600201007387 */ /* 0x000fe20000100800 */
[----:B--2---:R-:W-:-:S05]  /*1f8a0*/  F2FP.SATFINITE.E5M2.F32.PACK_AB_MERGE_C R0, R199, R200, RZ ;  /* 0x000000c8c700723e */ /* 0x004fca00048060ff */
[----:B------:R0:W-:Y:S04]  /*1f8b0*/  STL [R1+0xe64], R0 ;  /* 0x000e640001007387 */ /* 0x0001e80000100800 */
[----:B------:R-:W2:Y:S04]  /*1f8c0*/  LDL.LU R131, [R1+0xcc8] ;  /* 0x000cc80001837983 */ /* 0x000ea80000300800 */
[----:B------:R-:W2:Y:S04]  /*1f8d0*/  LDL.LU R130, [R1+0xccc] ;  /* 0x000ccc0001827983 */ /* 0x000ea80000300800 */
[----:B------:R-:W3:Y:S04]  /*1f8e0*/  LDL.LU R129, [R1+0xcd0] ;  /* 0x000cd00001817983 */ /* 0x000ee80000300800 */
[----:B------:R-:W3:Y:S04]  /*1f8f0*/  LDL.LU R128, [R1+0xcd4] ;  /* 0x000cd40001807983 */ /* 0x000ee80000300800 */
        /* <DEDUP_REMOVED lines=52> */
[----:B0-----:R-:W-:-:S02]  /*1fc40*/  F2FP.SATFINITE.E5M2.F32.PACK_AB_MERGE_C R0, R136, R137, RZ ;  /* 0x000000898800723e */ /* 0x001fc400048060ff */
[----:B------:R-:W-:Y:S02]  /*1fc50*/  F2FP.SATFINITE.E5M2.F32.PACK_AB_MERGE_C R3, R135, R134, RZ ;  /* 0x000000868703723e */ /* 0x000fe400048060ff */
[----:B------:R-:W-:Y:S01]  /*1fc60*/  F2FP.SATFINITE.E5M2.F32.PACK_AB_MERGE_C R2, R132, R133, RZ ;  /* 0x000000858402723e */ /* 0x000fe200048060ff */
[----:B------:R2:W-:Y:S04]  /*1fc70*/  STL [R1+0xe5c], R0 ;  /* 0x000e5c0001007387 */ /* 0x0005e80000100800 */
[----:B------:R3:W-:Y:S04]  /*1fc80*/  STL [R1+0xe58], R3 ;  /* 0x000e580301007387 */ /* 0x0007e80000100800 */
[----:B------:R4:W-:Y:S01]  /*1fc90*/  STL [R1+0xe54], R2 ;  /* 0x000e540201007387 */ /* 0x0009e20000100800 */
[----:B--2---:R-:W-:-:S05]  /*1fca0*/  F2FP.SATFINITE.E5M2.F32.PACK_AB_MERGE_C R0, R130, R131, RZ ;  /* 0x000000838200723e */ /* 0x004fca00048060ff */
[----:B------:R0:W-:Y:S01]  /*1fcb0*/  STL [R1+0xe50], R0 ;  /* 0x000e500001007387 */ /* 0x0001e20000100800 */
[----:B---3--:R-:W-:-:S05]  /*1fcc0*/  F2FP.SATFINITE.E5M2.F32.PACK_AB_MERGE_C R3, R128, R129, RZ ;  /* 0x000000818003723e */ /* 0x008fca00048060ff */
[----:B------:R1:W-:Y:S01]  /*1fcd0*/  STL [R1+0xe48], R3 ;  /* 0x000e480301007387 */ /* 0x0003e20000100800 */
[----:B----4-:R-:W-:-:S05]  /*1fce0*/  F2FP.SATFINITE.E5M2.F32.PACK_AB_MERGE_C R2, R127, R126, RZ ;  /* 0x0000007e7f02723e */ /* 0x010fca00048060ff */
[----:B------:R2:W-:Y:S01]  /*1fcf0*/  STL [R1+0xe4c], R2 ;  /* 0x000e4c0201007387 */ /* 0x0005e20000100800 */
[----:B0-----:R-:W-:-:S05]  /*1fd00*/  F2FP.SATFINITE.E5M2.F32.PACK_AB_MERGE_C R0, R240, R125, RZ ;  /* 0x0000007df000723e */ /* 0x001fca00048060ff */
[----:B------:R0:W-:Y:S01]  /*1fd10*/  STL [R1+0xcdc], R0 ;  /* 0x000cdc0001007387 */ /* 0x0001e20000100800 */
[----:B-1----:R-:W-:-:S05]  /*1fd20*/  F2FP.SATFINITE.E5M2.F32.PACK_AB_MERGE_C R3, R242, R227, RZ ;  /* 0x000000e3f203723e */ /* 0x002fca00048060ff */
[----:B------:R1:W-:Y:S01]  /*1fd30*/  STL [R1+0xce0], R3 ;  /* 0x000ce00301007387 */ /* 0x0003e20000100800 */
[----:B--2---:R-:W-:-:S05]  /*1fd40*/  F2FP.SATFINITE.E5M2.F32.PACK_AB_MERGE_C R2, R246, R244, RZ ;  /* 0x000000f4f602723e */ /* 0x004fca00048060ff */
        /* <DEDUP_REMOVED lines=40> */
[----:B------:R-:W-:Y:S01]  /*1ffd0*/  STL [R1+0xc88], R3 ;  /* 0x000c880301007387 */ /* 0x000fe20000100800 */
[----:B--2---:R-:W-:-:S03]  /*1ffe0*/  F2FP.SATFINITE.E5M2.F32.PACK_AB_MERGE_C R2, R195, R196, RZ ;  /* 0x000000c4c302723e */ /* 0x004fc600048060ff */
[----:B------:R-:W2:Y:S04]  /*1fff0*/  LDL.LU R137, [R1+0xda8] ;  /* 0x000da80001897983 */ /* 0x000ea80000300800 */
[----:B------:R-:W-:Y:S01]  /*20000*/  STL [R1+0xc84], R2 ;  /* 0x000c840201007387 */ /* 0x000fe20000100800 */
[----:B0-----:R-:W-:-:S03]  /*20010*/  F2FP.SATFINITE.E5M2.F32.PACK_AB_MERGE_C R0, R193, R194, RZ ;  /* 0x000000c2c100723e */ /* 0x001fc600048060ff */
[----:B------:R-:W2:Y:S04]  /*20020*/  LDL.LU R136, [R1+0xdac] ;  /* 0x000dac0001887983 */ /* 0x000ea80000300800 */
[----:B------:R2:W-:Y:S04]  /*20030*/  STL [R1+0xc80], R0 ;  /* 0x000c800001007387 */ /* 0x0005e80000100800 */
        /* <DEDUP_REMOVED lines=490> */
[----:B--2---:R-:W-:-:S03]  /*21ee0*/  F2FP.SATFINITE.E5M2.F32.PACK_AB_MERGE_C R2, R195, R196, RZ ;  /* 0x000000c4c302723e */ /* 0x004fc600048060ff */
[----:B------:R-:W1:Y:S04]  /*21ef0*/  LDL.LU R131, [R1+0x988] ;  /* 0x0009880001837983 */ /* 0x000e680000300800 */
[----:B------:R2:W-:Y:S01]  /*21f00*/  STL [R1+0x8b8], R2 ;  /* 0x0008b80201007387 */ /* 0x0005e20000100800 */
[----:B0-----:R-:W-:-:S03]  /*21f10*/  F2FP.SATFINITE.E5M2.F32.PACK_AB_MERGE_C R0, R193, R194, RZ ;  /* 0x000000c2c100723e */ /* 0x001fc600048060ff */
[----:B------:R-:W1:Y:S04]  /*21f20*/  LDL.LU R130, [R1+0x98c] ;  /* 0x00098c0001827983 */ /* 0x000e680000300800 */
[----:B------:R0:W-:Y:S04]  /*21f30*/  STL [R1+0x858], R0 ;  /* 0x0008580001007387 */ /* 0x0001e80000100800 */
[----:B------:R-:W2:Y:S04]  /*21f40*/  LDL.LU R129, [R1+0x990] ;  /* 0x0009900001817983 */ /* 0x000ea80000300800 */
[----:B------:R-:W2:Y:S04]  /*21f50*/  LDL.LU R128, [R1+0x994] ;  /* 0x0009940001807983 */ /* 0x000ea80000300800 */
[----:B------:R-:W0:Y:S04]  /*21f60*/  LDL.LU R126, [R1+0x998] ;  /* 0x00099800017e7983 */ /* 0x000e280000300800 */
[----:B------:R-:W0:Y:S04]  /*21f70*/  LDL.LU R127, [R1+0x99c] ;  /* 0x00099c00017f7983 */ /* 0x000e280000300800 */
        /* <DEDUP_REMOVED lines=50> */
[----:B-1----:R-:W-:-:S05]  /*222a0*/  F2FP.SATFINITE.E5M2.F32.PACK_AB_MERGE_C R3, R130, R131, RZ ;  /* 0x000000838203723e */ /* 0x002fca00048060ff */
[----:B------:R3:W-:Y:S01]  /*222b0*/  STL [R1+0x85c], R3 ;  /* 0x00085c0301007387 */ /* 0x0007e20000100800 */
[----:B--2---:R-:W-:-:S05]  /*222c0*/  F2FP.SATFINITE.E5M2.F32.PACK_AB_MERGE_C R2, R128, R129, RZ ;  /* 0x000000818002723e */ /* 0x004fca00048060ff */
[----:B------:R4:W-:Y:S01]  /*222d0*/  STL [R1+0x854], R2 ;  /* 0x0008540201007387 */ /* 0x0009e20000100800 */
[----:B0-----:R-:W-:-:S05]  /*222e0*/  F2FP.SATFINITE.E5M2.F32.PACK_AB_MERGE_C R0, R127, R126, RZ ;  /* 0x0000007e7f00723e */ /* 0x001fca00048060ff */
[----:B------:R0:W-:Y:S01]  /*222f0*/  STL [R1+0x8d8], R0 ;  /* 0x0008d80001007387 */ /* 0x0001e20000100800 */
[----:B---3--:R-:W-:Y:S02]  /*22300*/  F2FP.SATFINITE.E5M2.F32.PACK_AB_MERGE_C R3, R240, R125, RZ ;  /* 0x0000007df003723e */ /* 0x008fe400048060ff */
[----:B----4-:R-:W-:-:S03]  /*22310*/  F2FP.SATFINITE.E5M2.F32.PACK_AB_MERGE_C R2, R242, R227, RZ ;  /* 0x000000e3f202723e */ /* 0x010fc600048060ff */
[----:B------:R1:W-:Y:S04]  /*22320*/  STL [R1+0x850], R3 ;  /* 0x0008500301007387 */ /* 0x0003e80000100800 */
[----:B------:R2:W-:Y:S01]  /*22330*/  STL [R1+0x84c], R2 ;  /* 0x00084c0201007387 */ /* 0x0005e20000100800 */
[----:B0-----:R-:W-:-:S05]  /*22340*/  F2FP.SATFINITE.E5M2.F32.PACK_AB_MERGE_C R0, R246, R244, RZ ;  /* 0x000000f4f600723e */ /* 0x001fca00048060ff */
[----:B------:R0:W-:Y:S01]  /*22350*/  STL [R1+0x848], R0 ;  /* 0x0008480001007387 */ /* 0x0001e20000100800 */
[----:B-1----:R-:W-:Y:S02]  /*22360*/  F2FP.SATFINITE.E5M2.F32.PACK_AB_MERGE_C R3, R237, R248, RZ ;  /* 0x000000f8ed03723e */ /* 0x002fe400048060ff */
[----:B--2---:R-:W-:-:S03]  /*22370*/  F2FP.SATFINITE.E5M2.F32.PACK_AB_MERGE_C R2, R239, R252, RZ ;  /* 0x000000fcef02723e */ /* 0x004fc600048060ff */
        /* <DEDUP_REMOVED lines=20> */
[----:B0-----:R-:W-:Y:S02]  /*224c0*/  F2FP.SATFINITE.E5M2.F32.PACK_AB_MERGE_C R0, R213, R214, RZ ;  /* 0x000000d6d500723e */ /* 0x001fe400048060ff */
[----:B------:R-:W-:-:S05]  /*224d0*/  F2FP.SATFINITE.E5M2.F32.PACK_AB_MERGE_C R235, R211, R212, RZ ;  /* 0x000000d4d3eb723e */ /* 0x000fca00048060ff */
[----:B------:R-:W-:Y:S01]  /*224e0*/  STL [R1+0x1210], R235 ;  /* 0x001210eb01007387 */ /* 0x000fe20000100800 */
[----:B-1----:R-:W-:-:S03]  /*224f0*/  F2FP.SATFINITE.E5M2.F32.PACK_AB_MERGE_C R3, R209, R210, RZ ;  /* 0x000000d2d103723e */ /* 0x002fc600048060ff */
[----:B------:R0:W-:Y:S01]  /*22500*/  STL [R1+0x824], R0 ;  /* 0x0008240001007387 */ /* 0x0001e20000100800 */
        /* <DEDUP_REMOVED lines=9> */
[----:B------:R-:W-:Y:S04]  /*225a0*/  STL [R1+0x810], R3 ;  /* 0x0008100301007387 */ /* 0x000fe80000100800 */
[----:B------:R-:W-:Y:S01]  /*225b0*/  STL [R1+0x814], R2 ;  /* 0x0008140201007387 */ /* 0x000fe20000100800 */
[----:B0-----:R-:W-:Y:S02]  /*225c0*/  F2FP.SATFINITE.E5M2.F32.PACK_AB_MERGE_C R0, R197, R198, RZ ;  /* 0x000000c6c500723e */ /* 0x001fe400048060ff */
[----:B------:R-:W-:-:S05]  /*225d0*/  F2FP.SATFINITE.E5M2.F32.PACK_AB_MERGE_C R250, R195, R196, RZ ;  /* 0x000000c4c3fa723e */ /* 0x000fca00048060ff */
[----:B------:R-:W-:Y:S04]  /*225e0*/  STL [R1+0x1218], R250 ;  /* 0x001218fa01007387 */ /* 0x000fe80000100800 */
[----:B------:R0:W-:Y:S04]  /*225f0*/  STL [R1+0x80c], R0 ;  /* 0x00080c0001007387 */ /* 0x0001e80000100800 */
[----:B------:R-:W2:Y:S04]  /*22600*/  LDL.LU R125, [R1+0x668] ;  /* 0x00066800017d7983 */ /* 0x000ea80000300800 */
[----:B------:R-:W2:Y:S01]  /*22610*/  LDL.LU R240, [R1+0x66c] ;  /* 0x00066c0001f07983 */ /* 0x000ea20000300800 */
[----:B0-----:R-:W-:-:S05]  /*22620*/  F2FP.SATFINITE.E5M2.F32.PACK_AB_MERGE_C R0, R193, R194, RZ ;  /* 0x000000c2c100723e */ /* 0x001fca00048060ff */
[----:B------:R0:W-:Y:S04]  /*22630*/  STL [R1+0x808], R0 ;  /* 0x0008080001007387 */ /* 0x0001e80000100800 */
        /* <DEDUP_REMOVED lines=50> */
[----:B0-----:R-:W-:Y:S02]  /*22960*/  F2FP.SATFINITE.E5M2.F32.PACK_AB_MERGE_C R0, R242, R227, RZ ;  /* 0x000000e3f200723e */ /* 0x001fe400048060ff */
[----:B---3--:R-:W-:-:S05]  /*22970*/  F2FP.SATFINITE.E5M2.F32.PACK_AB_MERGE_C R228, R246, R244, RZ ;  /* 0x000000f4f6e4723e */ /* 0x008fca00048060ff */
[----:B------:R-:W-:Y:S01]  /*22980*/  STL [R1+0x121c], R228 ;  /* 0x00121ce401007387 */ /* 0x000fe20000100800 */
[----:B----4-:R-:W-:-:S03]  /*22990*/  F2FP.SATFINITE.E5M2.F32.PACK_AB_MERGE_C R3, R237, R248, RZ ;  /* 0x000000f8ed03723e */ /* 0x010fc600048060ff */
[----:B------:R0:W-:Y:S01]  /*229a0*/  STL [R1+0x800], R0 ;  /* 0x0008000001007387 */ /* 0x0001e20000100800 */
[----:B-1----:R-:W-:-:S03]  /*229b0*/  F2FP.SATFINITE.E5M2.F32.PACK_AB_MERGE_C R2, R239, R252, RZ ;  /* 0x000000fcef02723e */ /* 0x002fc600048060ff */
        /* <DEDUP_REMOVED lines=33> */
[----:B------:R1:W-:Y:S01]  /*22bd0*/  STL [R1+0x650], R2 ;  /* 0x0006500201007387 */ /* 0x0003e20000100800 */
[----:B0-----:R-:W-:Y:S02]  /*22be0*/  F2FP.SATFINITE.E5M2.F32.PACK_AB_MERGE_C R0, R199, R200, RZ ;  /* 0x000000c8c700723e */ /* 0x001fe400048060ff */
[----:B------:R-:W-:-:S05]  /*22bf0*/  F2FP.SATFINITE.E5M2.F32.PACK_AB_MERGE_C R238, R197, R198, RZ ;  /* 0x000000c6c5ee723e */ /* 0x000fca00048060ff */
[----:B------:R-:W-:Y:S01]  /*22c00*/  STL [R1+0x1230], R238 ;  /* 0x001230ee01007387 */ /* 0x000fe20000100800 */
[----:B-1----:R-:W-:-:S03]  /*22c10*/  F2FP.SATFINITE.E5M2.F32.PACK_AB_MERGE_C R2, R195, R196, RZ ;  /* 0x000000c4c302723e */ /* 0x002fc600048060ff */
[----:B------:R0:W-:Y:S04]  /*22c20*/  STL [R1+0x64c], R0 ;  /* 0x00064c0001007387 */ /* 0x0001e80000100800 */
[----:B------:R-:W2:Y:S01]  /*22c30*/  LDL.LU R131, [R1+0x730] ;  /* 0x0007300001837983 */ /* 0x000ea20000300800 */
[----:B0-----:R-:W-:-:S03]  /*22c40*/  F2FP.SATFINITE.E5M2.F32.PACK_AB_MERGE_C R0, R193, R194, RZ ;  /* 0x000000c2c100723e */ /* 0x001fc600048060ff */
[----:B------:R-:W-:Y:S04]  /*22c50*/  STL [R1+0x648], R2 ;  /* 0x0006480201007387 */ /* 0x000fe80000100800 */
        /* <DEDUP_REMOVED lines=56> */
[----:B--2---:R-:W-:-:S02]  /*22fe0*/  F2FP.SATFINITE.E5M2.F32.PACK_AB_MERGE_C R0, R130, R131, RZ ;  /* 0x000000838200723e */ /* 0x004fc400048060ff */
[----:B---3--:R-:W-:-:S05]  /*22ff0*/  F2FP.SATFINITE.E5M2.F32.PACK_AB_MERGE_C R3, R128, R129, RZ ;  /* 0x000000818003723e */ /* 0x008fca00048060ff */
[----:B------:R0:W-:Y:S01]  /*23000*/  STL [R1+0x1234], R3 ;  /* 0x0012340301007387 */ /* 0x0001e20000100800 */
[----:B----4-:R-:W-:-:S03]  /*23010*/  F2FP.SATFINITE.E5M2.F32.PACK_AB_MERGE_C R2, R127, R126, RZ ;  /* 0x0000007e7f02723e */ /* 0x010fc600048060ff */
[----:B------:R1:W-:Y:S04]  /*23020*/  STL [R1+0x640], R0 ;  /* 0x0006400001007387 */ /* 0x0003e80000100800 */
[----:B------:R2:W-:Y:S01]  /*23030*/  STL [R1+0x63c], R2 ;  /* 0x00063c0201007387 */ /* 0x0005e20000100800 */
[----:B0-----:R-:W-:-:S05]  /*23040*/  F2FP.SATFINITE.E5M2.F32.PACK_AB_MERGE_C R3, R240, R125, RZ ;  /* 0x0000007df003723e */ /* 0x001fca00048060ff */
[----:B------:R-:W-:Y:S01]  /*23050*/  STL [R1+0x638], R3 ;  /* 0x0006380301007387 */ /* 0x000fe20000100800 */
[----:B-1----:R-:W-:Y:S02]  /*23060*/  F2FP.SATFINITE.E5M2.F32.PACK_AB_MERGE_C R0, R242, R227, RZ ;  /* 0x000000e3f200723e */ /* 0x002fe400048060ff */
[----:B--2---:R-:W-:-:S05]  /*23070*/  F2FP.SATFINITE.E5M2.F32.PACK_AB_MERGE_C R2, R246, R244, RZ ;  /* 0x000000f4f602723e */ /* 0x004fca00048060ff */
[----:B------:R-:W-:Y:S04]  /*23080*/  STL [R1+0x1238], R2 ;  /* 0x0012380201007387 */ /* 0x000fe80000100800 */
[----:B------:R0:W-:Y:S02]  /*23090*/  STL [R1+0x634], R0 ;  /* 0x0006340001007387 */ /* 0x0001e40000100800 */
[----:B0-----:R-:W-:Y:S02]  /*230a0*/  F2FP.SATFINITE.E5M2.F32.PACK_AB_MERGE_C R0, R237, R248, RZ ;  /* 0x000000f8ed00723e */ /* 0x001fe400048060ff */
[----:B------:R-:W-:-:S03]  /*230b0*/  F2FP.SATFINITE.E5M2.F32.PACK_AB_MERGE_C R3, R239, R252, RZ ;  /* 0x000000fcef03723e */ /* 0x000fc600048060ff */
[----:B------:R0:W-:Y:S01]  /*230c0*/  STL [R1+0x630], R0 ;  /* 0x0006300001007387 */ /* 0x0001e20000100800 */
[----:B------:R-:W-:-:S03]  /*230d0*/  F2FP.SATFINITE.E5M2.F32.PACK_AB_MERGE_C R2, R243, R241, RZ ;  /* 0x000000f1f302723e */ /* 0x000fc600048060ff */
[----:B------:R-:W-:Y:S01]  /*230e0*/  STL [R1+0x62c], R3 ;  /* 0x00062c0301007387 */ /* 0x000fe20000100800 */
[----:B0-----:R-:W-:-:S05]  /*230f0*/  F2FP.SATFINITE.E5M2.F32.PACK_AB_MERGE_C R0, R247, R245, RZ ;  /* 0x000000f5f700723e */ /* 0x001fca00048060ff */
[----:B------:R0:W-:Y:S04]  /*23100*/  STL [R1+0x123c], R0 ;  /* 0x00123c0001007387 */ /* 0x0001e80000100800 */
[----:B------:R1:W-:Y:S01]  /*23110*/  STL [R1+0x628], R2 ;  /* 0x0006280201007387 */ /* 0x0003e20000100800 */
[----:B0-----:R-:W-:Y:S02]  /*23120*/  F2FP.SATFINITE.E5M2.F32.PACK_AB_MERGE_C R0, R226, R224, RZ ;  /* 0x000000e0e200723e */ /* 0x001fe400048060ff */
[----:B-1----:R-:W-:Y:S02]  /*23130*/  F2FP.SATFINITE.E5M2.F32.PACK_AB_MERGE_C R2, R251, R249, RZ ;  /* 0x000000f9fb02723e */ /* 0x002fe400048060ff */
[----:B------:R-:W-:-:S03]  /*23140*/  F2FP.SATFINITE.E5M2.F32.PACK_AB_MERGE_C R3, R223, R225, RZ ;  /* 0x000000e1df03723e */ /* 0x000fc600048060ff */
[----:B------:R0:W-:Y:S04]  /*23150*/  STL [R1+0x624], R2 ;  /* 0x0006240201007387 */ /* 0x0001e80000100800 */
[----:B------:R1:W-:Y:S01]  /*23160*/  STL [R1+0x620], R0 ;  /* 0x0006200001007387 */ /* 0x0003e20000100800 */
[----:B0-----:R-:W-:-:S03]  /*23170*/  F2FP.SATFINITE.E5M2.F32.PACK_AB_MERGE_C R2, R221, R222, RZ ;  /* 0x000000dedd02723e */ /* 0x001fc600048060ff */
[----:B------:R0:W-:Y:S01]  /*23180*/  STL [R1+0x61c], R3 ;  /* 0x00061c0301007387 */ /* 0x0001e20000100800 */
[----:B-1----:R-:W-:-:S03]  /*23190*/  F2FP.SATFINITE.E5M2.F32.PACK_AB_MERGE_C R0, R219, R220, RZ ;  /* 0x000000dcdb00723e */ /* 0x002fc600048060ff */
[----:B------:R1:W-:Y:S04]  /*231a0*/  STL [R1+0xdb0], R2 ;  /* 0x000db00201007387 */ /* 0x0003e80000100800 */
        /* <DEDUP_REMOVED lines=20> */
[----:B------:R-:W-:Y:S01]  /*232f0*/  STL [R1+0xdb4], R3 ;  /* 0x000db40301007387 */ /* 0x000fe20000100800 */
[----:B-1----:R-:W-:-:S03]  /*23300*/  F2FP.SATFINITE.E5M2.F32.PACK_AB_MERGE_C R2, R195, R196, RZ ;  /* 0x000000c4c302723e */ /* 0x002fc600048060ff */
[----:B------:R-:W3:Y:S04]  /*23310*/  LDL.LU R138, [R1+0x410] ;  /* 0x00041000018a7983 */ /* 0x000ee80000300800 */
[----:B------:R-:W-:Y:S01]  /*23320*/  STL [R1+0x720], R2 ;  /* 0x0007200201007387 */ /* 0x000fe20000100800 */
[----:B--2---:R-:W-:-:S03]  /*23330*/  F2FP.SATFINITE.E5M2.F32.PACK_AB_MERGE_C R0, R193, R194, RZ ;  /* 0x000000c2c100723e */ /* 0x004fc600048060ff */
[----:B------:R-:W3:Y:S04]  /*23340*/  LDL.LU R137, [R1+0x414] ;  /* 0x0004140001897983 */ /* 0x000ee80000300800 */
[----:B------:R3:W-:Y:S04]  /*23350*/  STL [R1+0x724], R0 ;  /* 0x0007240001007387 */ /* 0x0007e80000100800 */
[----:B------:R-:W2:Y:S04]  /*23360*/  LDL.LU R136, [R1+0x418] ;  /* 0x0004180001887983 */ /* 0x000ea80000300800 */
[----:B------:R-:W2:Y:S04]  /*23370*/  LDL.LU R134, [R1+0x41c] ;  /* 0x00041c0001867983 */ /* 0x000ea80000300800 */
        /* <DEDUP_REMOVED lines=46> */
[----:B------:R-:W-:-:S03]  /*23660*/  F2FP.SATFINITE.E5M2.F32.PACK_AB_MERGE_C R252, R199, R200, RZ ;  /* 0x000000c8c7fc723e */ /* 0x000fc600048060ff */
        /* <DEDUP_REMOVED lines=12> */
[----:B---3--:R-:W-:-:S05]  /*23730*/  F2FP.SATFINITE.E5M2.F32.PACK_AB_MERGE_C R0, R137, R138, RZ ;  /* 0x0000008a8900723e */ /* 0x008fca00048060ff */
[----:B------:R0:W-:Y:S01]  /*23740*/  STL [R1+0x704], R0 ;  /* 0x0007040001007387 */ /* 0x0001e20000100800 */
[----:B--2---:R-:W-:-:S05]  /*23750*/  F2FP.SATFINITE.E5M2.F32.PACK_AB_MERGE_C R3, R134, R136, RZ ;  /* 0x000000888603723e */ /* 0x004fca00048060ff */
        /* <DEDUP_REMOVED lines=57> */
[----:B------:R2:W-:Y:S01]  /*23af0*/  STL [R1+0x490], R2 ;  /* 0x0004900201007387 */ /* 0x0005e20000100800 */
[----:B0-----:R-:W-:-:S03]  /*23b00*/  F2FP.SATFINITE.E5M2.F32.PACK_AB_MERGE_C R0, R193, R194, RZ ;  /* 0x000000c2c100723e */ /* 0x001fc600048060ff */
[----:B------:R-:W2:Y:S04]  /*23b10*/  LDL.LU R137, [R1+0x50c] ;  /* 0x00050c0001897983 */ /* 0x000ea80000300800 */
[----:B------:R0:W-:Y:S04]  /*23b20*/  STL [R1+0x480], R0 ;  /* 0x0004800001007387 */ /* 0x0001e80000100800 */
[----:B------:R-:W3:Y:S04]  /*23b30*/  LDL.LU R136, [R1+0x510] ;  /* 0x0005100001887983 */ /* 0x000ee80000300800 */
[----:B------:R-:W3:Y:S04]  /*23b40*/  LDL.LU R134, [R1+0x514] ;  /* 0x0005140001867983 */ /* 0x000ee80000300800 */
[----:B------:R-:W0:Y:S04]  /*23b50*/  LDL.LU R135, [R1+0x518] ;  /* 0x0005180001877983 */ /* 0x000e280000300800 */
[----:B------:R-:W0:Y:S04]  /*23b60*/  LDL.LU R133, [R1+0x51c] ;  /* 0x00051c0001857983 */ /* 0x000e280000300800 */
        /* <DEDUP_REMOVED lines=58> */
[----:B---3--:R-:W-:Y:S02]  /*23f10*/  F2FP.SATFINITE.E5M2.F32.PACK_AB_MERGE_C R3, R134, R136, RZ ;  /* 0x000000888603723e */ /* 0x008fe400048060ff */
[----:B0-----:R-:W-:-:S03]  /*23f20*/  F2FP.SATFINITE.E5M2.F32.PACK_AB_MERGE_C R0, R133, R135, RZ ;  /* 0x000000878500723e */ /* 0x001fc600048060ff */
        /* <DEDUP_REMOVED lines=11> */
[----:B--2---:R-:W-:-:S03]  /*23fe0*/  F2FP.SATFINITE.E5M2.F32.PACK_AB_MERGE_C R0, R244, R242, RZ ;  /* 0x000000f2f400723e */ /* 0x004fc600048060ff */
[----:B------:R1:W-:Y:S04]  /*23ff0*/  STL [R1+0x440], R3 ;  /* 0x0004400301007387 */ /* 0x0003e80000100800 */
[----:B------:R2:W-:Y:S01]  /*24000*/  STL [R1+0x448], R0 ;  /* 0x0004480001007387 */ /* 0x0005e20000100800 */
[----:B0-----:R-:W-:Y:S02]  /*24010*/  F2FP.SATFINITE.E5M2.F32.PACK_AB_MERGE_C R2, R248, R246, RZ ;  /* 0x000000f6f802723e */ /* 0x001fe400048060ff */
[----:B-1----:R-:W-:-:S03]  /*24020*/  F2FP.SATFINITE.E5M2.F32.PACK_AB_MERGE_C R3, R239, R237, RZ ;  /* 0x000000edef03723e */ /* 0x002fc600048060ff */
[----:B------:R0:W-:Y:S01]  /*24030*/  STL [R1+0x438], R2 ;  /* 0x0004380201007387 */ /* 0x0001e20000100800 */
[----:B--2---:R-:W-:-:S03]  /*24040*/  F2FP.SATFINITE.E5M2.F32.PACK_AB_MERGE_C R0, R243, R241, RZ ;  /* 0x000000f1f300723e */ /* 0x004fc600048060ff */
[----:B------:R-:W-:Y:S04]  /*24050*/  STL [R1+0x42c], R3 ;  /* 0x00042c0301007387 */ /* 0x000fe80000100800 */
[----:B------:R1:W-:Y:S01]  /*24060*/  STL [R1+0x428], R0 ;  /* 0x0004280001007387 */ /* 0x0003e20000100800 */
[----:B0-----:R-:W-:-:S05]  /*24070*/  F2FP.SATFINITE.E5M2.F32.PACK_AB_MERGE_C R2, R247, R245, RZ ;  /* 0x000000f5f702723e */ /* 0x001fca00048060ff */
[----:B------:R-:W-:Y:S01]  /*24080*/  STL [R1+0x41c], R2 ;  /* 0x00041c0201007387 */ /* 0x000fe20000100800 */
[----:B-1----:R-:W-:-:S05]  /*24090*/  F2FP.SATFINITE.E5M2.F32.PACK_AB_MERGE_C R0, R226, R224, RZ ;  /* 0x000000e0e200723e */ /* 0x002fca00048060ff */
[----:B------:R0:W-:Y:S04]  /*240a0*/  STL [R1+0x410], R0 ;  /* 0x0004100001007387 */ /* 0x0001e80000100800 */
[----:B------:R-:W2:Y:S01]  /*240b0*/  LDL.LU R125, [R1+0x200] ;  /* 0x00020000017d7983 */ /* 0x000ea20000300800 */
[----:B------:R-:W-:-:S03]  /*240c0*/  F2FP.SATFINITE.E5M2.F32.PACK_AB_MERGE_C R247, R219, R220, RZ ;  /* 0x000000dcdbf7723e */ /* 0x000fc600048060ff */
[----:B------:R-:W2:Y:S04]  /*240d0*/  LDL.LU R220, [R1+0x204] ;  /* 0x0002040001dc7983 */ /* 0x000ea80000300800 */
[----:B------:R-:W3:Y:S01]  /*240e0*/  LDL.LU R127, [R1+0x208] ;  /* 0x00020800017f7983 */ /* 0x000ee20000300800 */
[----:B------:R-:W-:-:S03]  /*240f0*/  F2FP.SATFINITE.E5M2.F32.PACK_AB_MERGE_C R246, R217, R218, RZ ;  /* 0x000000dad9f6723e */ /* 0x000fc600048060ff */
[----:B------:R-:W3:Y:S04]  /*24100*/  LDL.LU R217, [R1+0x20c] ;  /* 0x00020c0001d97983 */ /* 0x000ee80000300800 */
[----:B------:R-:W4:Y:S01]  /*24110*/  LDL.LU R126, [R1+0x210] ;  /* 0x00021000017e7983 */ /* 0x000f220000300800 */
[----:B------:R-:W-:-:S03]  /*24120*/  F2FP.SATFINITE.E5M2.F32.PACK_AB_MERGE_C R245, R215, R216, RZ ;  /* 0x000000d8d7f5723e */ /* 0x000fc600048060ff */
[----:B------:R-:W4:Y:S04]  /*24130*/  LDL.LU R215, [R1+0x214] ;  /* 0x0002140001d77983 */ /* 0x000f280000300800 */
        /* <DEDUP_REMOVED lines=14> */
[----:B------:R-:W4:Y:S01]  /*24220*/  LDL.LU R203, [R1+0x23c] ;  /* 0x00023c0001cb7983 */ /* 0x000f220000300800 */
[----:B------:R-:W-:-:S03]  /*24230*/  F2FP.SATFINITE.E5M2.F32.PACK_AB_MERGE_C R251, R251, R249, RZ ;  /* 0x000000f9fbfb723e */ /* 0x000fc600048060ff */
[----:B------:R-:W4:Y:S01]  /*24240*/  LDL.LU R133, [R1+0x240] ;  /* 0x0002400001857983 */ /* 0x000f220000300800 */
[----:B------:R-:W-:Y:S02]  /*24250*/  F2FP.SATFINITE.E5M2.F32.PACK_AB_MERGE_C R249, R223, R225, RZ ;  /* 0x000000e1dff9723e */ /* 0x000fe400048060ff */
[----:B------:R-:W-:Y:S02]  /*24260*/  F2FP.SATFINITE.E5M2.F32.PACK_AB_MERGE_C R248, R221, R222, RZ ;  /* 0x000000deddf8723e */ /* 0x000fe400048060ff */
[----:B------:R-:W-:Y:S02]  /*24270*/  F2FP.SATFINITE.E5M2.F32.PACK_AB_MERGE_C R227, R199, R200, RZ ;  /* 0x000000c8c7e3723e */ /* 0x000fe400048060ff */
[----:B------:R-:W4:Y:S04]  /*24280*/  LDL.LU R200, [R1+0x244] ;  /* 0x0002440001c87983 */ /* 0x000f280000300800 */
[----:B------:R-:W4:Y:S04]  /*24290*/  LDL.LU R135, [R1+0x248] ;  /* 0x0002480001877983 */ /* 0x000f280000300800 */
[----:B------:R-:W4:Y:S04]  /*242a0*/  LDL.LU R199, [R1+0x24c] ;  /* 0x00024c0001c77983 */ /* 0x000f280000300800 */
[----:B------:R-:W4:Y:S01]  /*242b0*/  LDL.LU R134, [R1+0x250] ;  /* 0x0002500001867983 */ /* 0x000f220000300800 */
[----:B------:R-:W-:-:S03]  /*242c0*/  F2FP.SATFINITE.E5M2.F32.PACK_AB_MERGE_C R225, R195, R196, RZ ;  /* 0x000000c4c3e1723e */ /* 0x000fc600048060ff */
[----:B------:R-:W4:Y:S04]  /*242d0*/  LDL.LU R196, [R1+0x254] ;  /* 0x0002540001c47983 */ /* 0x000f280000300800 */
[----:B0-----:R-:W4:Y:S01]  /*242e0*/  LDL.LU R0, [R1+0x258] ;  /* 0x0002580001007983 */ /* 0x001f220000300800 */
        /* <DEDUP_REMOVED lines=87> */
[----:B------:R-:W4:Y:S01]  /*24860*/  LDL.LU R195, [R1+0x3ac] ;  /* 0x0003ac0001c37983 */ /* 0x000f220000300800 */
[----:B------:R-:W-:-:S02]  /*24870*/  LOP3.LUT R233, R233, 0xffffff7f, RZ, 0xc0, !PT ;  /* 0xffffff7fe9e97812 */ /* 0x000fc400078ec0ff */
[----:B------:R-:W-:Y:S01]  /*24880*/  F2FP.SATFINITE.E5M2.F32.PACK_AB_MERGE_C R244, R213, R214, RZ ;  /* 0x000000d6d5f4723e */ /* 0x000fe200048060ff */
[----:B------:R-:W4:Y:S01]  /*24890*/  LDL.LU R141, [R1+0x3b0] ;  /* 0x0003b000018d7983 */ /* 0x000f220000300800 */
[----:B------:R-:W-:-:S03]  /*248a0*/  @P0 LOP3.LUT R233, R233, 0x80, RZ, 0xfc, !PT ;  /* 0x00000080e9e90812 */ /* 0x000fc600078efcff */
        /* <DEDUP_REMOVED lines=13> */
[----:B--2---:R-:W-:Y:S01]  /*24980*/  F2FP.SATFINITE.E5M2.F32.PACK_AB_MERGE_C R177, R177, R8, RZ ;  /* 0x00000008b1b1723e */ /* 0x004fe200048060ff */
[----:B------:R-:W-:-:S02]  /*24990*/  VIADD R8, R5, 0x127 ;  /* 0x0000012705087836 */ /* 0x000fc40000000000 */
[----:B------:R-:W2:Y:S03]  /*249a0*/  LDL.LU R218, [R1+0x3e8] ;  /* 0x0003e80001da7983 */ /* 0x000ea60000300800 */
[----:B------:R-:W-:Y:S01]  /*249b0*/  ISETP.GE.AND P0, PT, R8, UR44, PT ;  /* 0x0000002c08007c0c */ /* 0x000fe2000bf06270 */
[----:B------:R-:W2:Y:S01]  /*249c0*/  LDL.LU R216, [R1+0x3ec] ;  /* 0x0003ec0001d87983 */ /* 0x000ea20000300800 */
[----:B------:R-:W-:Y:S01]  /*249d0*/  LOP3.LUT R233, R233, 0xffffffef, RZ, 0xc0, !PT ;  /* 0xffffffefe9e97812 */ /* 0x000fe200078ec0ff */
[----:B------:R-:W-:Y:S01]  /*249e0*/  ULDC UR44, c[0x0][0x228] ;  /* 0x00008a00002c7ab9 */ /* 0x000fe20000000800 */
[----:B------:R-:W-:Y:S01]  /*249f0*/  ISETP.LT.AND P1, PT, R7, UR6, !P0 ;  /* 0x0000000607007c0c */ /* 0x000fe2000c721270 */
[----:B------:R-:W2:Y:S01]  /*24a00*/  LDL.LU R208, [R1+0x3f0] ;  /* 0x0003f00001d07983 */ /* 0x000ea20000300800 */
[----:B------:R-:W-:Y:S01]  /*24a10*/  ISETP.LT.AND P0, PT, R6, UR5, !P0 ;  /* 0x0000000506007c0c */ /* 0x000fe2000c701270 */
[----:B------:R-:W-:Y:S01]  /*24a20*/  ULDC UR5, c[0x0][0x248] ;  /* 0x0000920000057ab9 */ /* 0x000fe20000000800 */
[----:B------:R-:W-:Y:S01]  /*24a30*/  F2FP.SATFINITE.E5M2.F32.PACK_AB_MERGE_C R220, R220, R125, RZ ;  /* 0x0000007ddcdc723e */ /* 0x000fe200048060ff */
[----:B------:R-:W2:Y:S01]  /*24a40*/  LDL.LU R206, [R1+0x3f4] ;  /* 0x0003f40001ce7983 */ /* 0x000ea20000300800 */
[----:B---3--:R-:W-:Y:S01]  /*24a50*/  F2FP.SATFINITE.E5M2.F32.PACK_AB_MERGE_C R217, R217, R127, RZ ;  /* 0x0000007fd9d9723e */ /* 0x008fe200048060ff */
[----:B------:R-:W-:-:S02]  /*24a60*/  ULDC UR6, c[0x0][0x228] ;  /* 0x00008a0000067ab9 */ /* 0x000fc40000000800 */
[----:B------:R-:W3:Y:S01]  /*24a70*/  LDL.LU R204, [R1+0x3f8] ;  /* 0x0003f80001cc7983 */ /* 0x000ee20000300800 */
[----:B----4-:R-:W-:-:S03]  /*24a80*/  F2FP.SATFINITE.E5M2.F32.PACK_AB_MERGE_C R215, R215, R126, RZ ;  /* 0x0000007ed7d7723e */ /* 0x010fc600048060ff */
[----:B------:R-:W3:Y:S01]  /*24a90*/  LDL.LU R202, [R1+0x3fc] ;  /* 0x0003fc0001ca7983 */ /* 0x000ee20000300800 */
[----:B------:R-:W-:-:S03]  /*24aa0*/  @P1 LOP3.LUT R233, R233, 0x10, RZ, 0xfc, !PT ;  /* 0x00000010e9e91812 */ /* 0x000fc600078efcff */
[----:B------:R-:W4:Y:S01]  /*24ab0*/  LDL.LU R125, [R1+0x1310] ;  /* 0x00131000017d7983 */ /* 0x000f220000300800 */
[----:B------:R-:W-:-:S03]  /*24ac0*/  F2FP.SATFINITE.E5M2.F32.PACK_AB_MERGE_C R211, R211, R128, RZ ;  /* 0x00000080d3d3723e */ /* 0x000fc600048060ff */
[----:B------:R-:W4:Y:S01]  /*24ad0*/  LDL.LU R127, [R1+0x130c] ;  /* 0x00130c00017f7983 */ /* 0x000f220000300800 */
[----:B------:R-:W-:-:S03]  /*24ae0*/  F2FP.SATFINITE.E5M2.F32.PACK_AB_MERGE_C R210, R210, R129, RZ ;  /* 0x00000081d2d2723e */ /* 0x000fc600048060ff */
[----:B------:R-:W4:Y:S01]  /*24af0*/  LDL.LU R126, [R1+0x1308] ;  /* 0x00130800017e7983 */ /* 0x000f220000300800 */
[----:B------:R-:W-:-:S03]  /*24b00*/  F2FP.SATFINITE.E5M2.F32.PACK_AB_MERGE_C R207, R207, R130, RZ ;  /* 0x00000082cfcf723e */ /* 0x000fc600048060ff */
[----:B------:R-:W4:Y:S01]  /*24b10*/  LDL.LU R128, [R1+0x1304] ;  /* 0x0013040001807983 */ /* 0x000f220000300800 */
[----:B------:R-:W-:Y:S02]  /*24b20*/  F2FP.SATFINITE.E5M2.F32.PACK_AB_MERGE_C R205, R205, R131, RZ ;  /* 0x00000083cdcd723e */ /* 0x000fe400048060ff */
[----:B------:R-:W-:Y:S01]  /*24b30*/  LOP3.LUT R233, R233, 0xfffffff7, RZ, 0xc0, !PT ;  /* 0xfffffff7e9e97812 */ /* 0x000fe200078ec0ff */
        /* <DEDUP_REMOVED lines=8> */
[----:B------:R-:W-:Y:S01]  /*24bc0*/  @P0 LOP3.LUT R233, R233, 0x8, RZ, 0xfc, !PT ;  /* 0x00000008e9e90812 */ /* 0x000fe200078efcff */
[----:B------:R-:W4:Y:S01]  /*24bd0*/  LDL.LU R133, [R1+0x12f0] ;  /* 0x0012f00001857983 */ /* 0x000f220000300800 */
[----:B------:R-:W-:Y:S01]  /*24be0*/  F2FP.SATFINITE.E5M2.F32.PACK_AB_MERGE_C R194, R194, R0, RZ ;  /* 0x00000000c2c2723e */ /* 0x000fe200048060ff */
[----:B------:R-:W-:Y:S01]  /*24bf0*/  VIADD R0, R4, UR5 ;  /* 0x0000000504007c36 */ /* 0x000fe20008000000 */
[----:B------:R-:W-:Y:S01]  /*24c00*/  ULDC UR5, c[0x0][0x248] ;  /* 0x0000920000057ab9 */ /* 0x000fe20000000800 */
[----:B------:R-:W4:Y:S04]  /*24c10*/  LDL.LU R135, [R1+0x12ec] ;  /* 0x0012ec0001877983 */ /* 0x000f280000300800 */
[----:B------:R-:W4:Y:S04]  /*24c20*/  LDL.LU R134, [R1+0x12e8] ;  /* 0x0012e80001867983 */ /* 0x000f280000300800 */
[----:B------:R-:W-:Y:S04]  /*24c30*/  STL [R1+0x1240], R5 ;  /* 0x0012400501007387 */ /* 0x000fe80000100800 */
[----:B------:R-:W-:Y:S04]  /*24c40*/  STL [R1+0x1244], R7 ;  /* 0x0012440701007387 */ /* 0x000fe80000100800 */
[----:B------:R-:W-:Y:S04]  /*24c50*/  STL [R1+0x1248], R6 ;  /* 0x0012480601007387 */ /* 0x000fe80000100800 */
[----:B------:R-:W-:Y:S01]  /*24c60*/  STL [R1+0x124c], R233 ;  /* 0x00124ce901007387 */ /* 0x000fe20000100800 */
[----:B------:R-:W-:-:S02]  /*24c70*/  F2FP.SATFINITE.E5M2.F32.PACK_AB_MERGE_C R165, R165, R18, RZ ;  /* 0x00000012a5a5723e */ /* 0x000fc400048060ff */
[----:B------:R-:W-:Y:S02]  /*24c80*/  F2FP.SATFINITE.E5M2.F32.PACK_AB_MERGE_C R164, R164, R19, RZ ;  /* 0x00000013a4a4723e */ /* 0x000fe400048060ff */
[----:B------:R-:W-:Y:S02]  /*24c90*/  F2FP.SATFINITE.E5M2.F32.PACK_AB_MERGE_C R19, R198, R201, RZ ;  /* 0x000000c9c613723e */ /* 0x000fe400048060ff */
[----:B------:R-:W4:Y:S04]  /*24ca0*/  LDL R201, [R1] ;  /* 0x0000000001c97983 */ /* 0x000f280000100800 */
[----:B------:R-:W4:Y:S01]  /*24cb0*/  LDL R198, [R1+0x4] ;  /* 0x0000040001c67983 */ /* 0x000f220000100800 */
[----:B------:R-:W-:-:S03]  /*24cc0*/  F2FP.SATFINITE.E5M2.F32.PACK_AB_MERGE_C R18, R195, R197, RZ ;  /* 0x000000c5c312723e */ /* 0x000fc600048060ff */
[----:B------:R-:W4:Y:S04]  /*24cd0*/  LDL R197, [R1+0x8] ;  /* 0x0000080001c57983 */ /* 0x000f280000100800 */
[----:B------:R0:W-:Y:S04]  /*24ce0*/  STL [R1+0x200], R0 ;  /* 0x0002000001007387 */ /* 0x0001e80000100800 */
[----:B------:R-:W4:Y:S01]  /*24cf0*/  LDL R195, [R1+0xc] ;  /* 0x00000c0001c37983 */ /* 0x000f220000100800 */
[----:B------:R-:W-:Y:S01]  /*24d00*/  F2FP.SATFINITE.E5M2.F32.PACK_AB_MERGE_C R167, R167, R16, RZ ;  /* 0x00000010a7a7723e */ /* 0x000fe200048060ff */
[----:B0-----:R-:W-:Y:S01]  /*24d10*/  VIADD R0, R0, UR5 ;  /* 0x0000000500007c36 */ /* 0x001fe20008000000 */
[----:B------:R-:W-:Y:S01]  /*24d20*/  F2FP.SATFINITE.E5M2.F32.PACK_AB_MERGE_C R16, R213, R214, RZ ;  /* 0x000000d6d510723e */ /* 0x000fe200048060ff */
[----:B------:R-:W-:Y:S01]  /*24d30*/  ULDC UR5, c[0x0][0x248] ;  /* 0x0000920000057ab9 */ /* 0x000fe20000000800 */
[----:B------:R-:W4:Y:S04]  /*24d40*/  LDL R214, [R1+0x10] ;  /* 0x0000100001d67983 */ /* 0x000f280000100800 */
[----:B------:R-:W4:Y:S01]  /*24d50*/  LDL R213, [R1+0x14] ;  /* 0x0000140001d57983 */ /* 0x000f220000100800 */
[----:B------:R-:W-:-:S03]  /*24d60*/  F2FP.SATFINITE.E5M2.F32.PACK_AB_MERGE_C R169, R169, R14, RZ ;  /* 0x0000000ea9a9723e */ /* 0x000fc600048060ff */
[----:B------:R0:W-:Y:S01]  /*24d70*/  STL [R1+0x204], R0 ;  /* 0x0002040001007387 */ /* 0x0001e20000100800 */
[----:B------:R-:W-:-:S03]  /*24d80*/  F2FP.SATFINITE.E5M2.F32.PACK_AB_MERGE_C R14, R209, R212, RZ ;  /* 0x000000d4d10e723e */ /* 0x000fc600048060ff */
[----:B------:R-:W4:Y:S01]  /*24d90*/  LDL R212, [R1+0x18] ;  /* 0x0000180001d47983 */ /* 0x000f220000100800 */
[----:B0-----:R-:W-:-:S03]  /*24da0*/  VIADD R0, R0, UR5 ;  /* 0x0000000500007c36 */ /* 0x001fc60008000000 */
[----:B------:R-:W4:Y:S01]  /*24db0*/  LDL R209, [R1+0x1c] ;  /* 0x00001c0001d17983 */ /* 0x000f220000100800 */
[----:B------:R-:W-:-:S03]  /*24dc0*/  ULDC UR5, c[0x0][0x248] ;  /* 0x0000920000057ab9 */ /* 0x000fc60000000800 */
[----:B------:R0:W-:Y:S02]  /*24dd0*/  STL [R1+0x208], R0 ;  /* 0x0002080001007387 */ /* 0x0001e40000100800 */
[----:B0-----:R-:W-:Y:S01]  /*24de0*/  VIADD R0, R0, UR5 ;  /* 0x0000000500007c36 */ /* 0x001fe20008000000 */
[----:B------:R-:W-:-:S04]  /*24df0*/  ULDC UR5, c[0x0][0x248] ;  /* 0x0000920000057ab9 */ /* 0x000fc80000000800 */
[----:B------:R0:W-:Y:S01]  /*24e00*/  STL [R1+0x20c], R0 ;  /* 0x00020c0001007387 */ /* 0x0001e20000100800 */
[----:B------:R-:W-:Y:S01]  /*24e10*/  F2FP.SATFINITE.E5M2.F32.PACK_AB_MERGE_C R174, R174, R9, RZ ;  /* 0x00000009aeae723e */ /* 0x000fe200048060ff */
[----:B0-----:R-:W-:Y:S01]  /*24e20*/  VIADD R0, R0, UR5 ;  /* 0x0000000500007c36 */ /* 0x001fe20008000000 */
[----:B------:R-:W-:-:S04]  /*24e30*/  ULDC UR5, c[0x0][0x248] ;  /* 0x0000920000057ab9 */ /* 0x000fc80000000800 */
[----:B------:R0:W-:Y:S01]  /*24e40*/  STL [R1+0x210], R0 ;  /* 0x0002100001007387 */ /* 0x0001e20000100800 */
[----:B--2---:R-:W-:-:S03]  /*24e50*/  F2FP.SATFINITE.E5M2.F32.PACK_AB_MERGE_C R9, R206, R208, RZ ;  /* 0x000000d0ce09723e */ /* 0x004fc600048060ff */
[----:B------:R-:W2:Y:S04]  /*24e60*/  LDL R208, [R1+0x20] ;  /* 0x0000200001d07983 */ /* 0x000ea80000100800 */
[----:B------:R-:W2:Y:S01]  /*24e70*/  LDL R206, [R1+0x24] ;  /* 0x0000240001ce7983 */ /* 0x000ea20000100800 */
[----:B---3--:R-:W-:-:S03]  /*24e80*/  F2FP.SATFINITE.E5M2.F32.PACK_AB_MERGE_C R8, R202, R204, RZ ;  /* 0x000000ccca08723e */ /* 0x008fc600048060ff */
[----:B------:R-:W3:Y:S01]  /*24e90*/  LDL R204, [R1+0x28] ;  /* 0x0000280001cc7983 */ /* 0x000ee20000100800 */
[----:B0-----:R-:W-:Y:S01]  /*24ea0*/  VIADD R0, R0, UR5 ;  /* 0x0000000500007c36 */ /* 0x001fe20008000000 */
[----:B------:R-:W-:Y:S02]  /*24eb0*/  ULDC UR5, c[0x0][0x248] ;  /* 0x0000920000057ab9 */ /* 0x000fe40000000800 */
[----:B------:R-:W3:Y:S04]  /*24ec0*/  LDL R202, [R1+0x2c] ;  /* 0x00002c0001ca7983 */ /* 0x000ee80000100800 */
[----:B------:R0:W-:Y:S02]  /*24ed0*/  STL [R1+0x214], R0 ;  /* 0x0002140001007387 */ /* 0x0001e40000100800 */
[----:B0-----:R-:W-:Y:S01]  /*24ee0*/  VIADD R0, R0, UR5 ;  /* 0x0000000500007c36 */ /* 0x001fe20008000000 */
[----:B------:R-:W-:Y:S01]  /*24ef0*/  ULDC UR5, c[0x0][0x248] ;  /* 0x0000920000057ab9 */ /* 0x000fe20000000800 */
[----:B----4-:R-:W-:-:S05]  /*24f00*/  F2FP.SATFINITE.E5M2.F32.PACK_AB_MERGE_C R233, R198, R201, RZ ;  /* 0x000000c9c6e9723e */ /* 0x010fca00048060ff */
[----:B------:R-:W-:Y:S01]  /*24f10*/  STL [R1+0x1250], R233 ;  /* 0x001250e901007387 */ /* 0x000fe20000100800 */
[----:B------:R-:W-:-:S05]  /*24f20*/  F2FP.SATFINITE.E5M2.F32.PACK_AB_MERGE_C R6, R195, R197, RZ ;  /* 0x000000c5c306723e */ /* 0x000fca00048060ff */
[----:B------:R0:W-:Y:S04]  /*24f30*/  STL [R1+0x1254], R6 ;  /* 0x0012540601007387 */ /* 0x0001e80000100800 */
[----:B------:R-:W4:Y:S04]  /*24f40*/  LDL R201, [R1+0x30] ;  /* 0x0000300001c97983 */ /* 0x000f280000100800 */
[----:B------:R-:W4:Y:S04]  /*24f50*/  LDL.LU R198, [R1+0x34] ;  /* 0x0000340001c67983 */ /* 0x000f280000300800 */
[----:B------:R-:W4:Y:S04]  /*24f60*/  LDL.LU R197, [R1+0x38] ;  /* 0x0000380001c57983 */ /* 0x000f280000300800 */
[----:B------:R1:W-:Y:S04]  /*24f70*/  STL [R1+0x218], R0 ;  /* 0x0002180001007387 */ /* 0x0003e80000100800 */
[----:B------:R-:W4:Y:S01]  /*24f80*/  LDL.LU R195, [R1+0x3c] ;  /* 0x00003c0001c37983 */ /* 0x000f220000300800 */
[----:B0-----:R-:W-:-:S02]  /*24f90*/  F2FP.SATFINITE.E5M2.F32.PACK_AB_MERGE_C R6, R213, R214, RZ ;  /* 0x000000d6d506723e */ /* 0x001fc400048060ff */
[----:B------:R-:W-:Y:S02]  /*24fa0*/  F2FP.SATFINITE.E5M2.F32.PACK_AB_MERGE_C R233, R209, R212, RZ ;  /* 0x000000d4d1e9723e */ /* 0x000fe400048060ff */
[----:B------:R-:W-:Y:S01]  /*24fb0*/  F2FP.SATFINITE.E5M2.F32.PACK_AB_MERGE_C R170, R170, R13, RZ ;  /* 0x0000000daaaa723e */ /* 0x000fe200048060ff */
[----:B------:R-:W-:Y:S01]  /*24fc0*/  STL [R1+0x1258], R6 ;  /* 0x0012580601007387 */ /* 0x000fe20000100800 */
[----:B-1----:R-:W-:Y:S01]  /*24fd0*/  VIADD R0, R0, UR5 ;  /* 0x0000000500007c36 */ /* 0x002fe20008000000 */
[----:B------:R-:W-:Y:S01]  /*24fe0*/  F2FP.SATFINITE.E5M2.F32.PACK_AB_MERGE_C R13, R136, R137, RZ ;  /* 0x00000089880d723e */ /* 0x000fe200048060ff */
[----:B------:R-:W-:Y:S01]  /*24ff0*/  ULDC UR5, c[0x0][0x248] ;  /* 0x0000920000057ab9 */ /* 0x000fe20000000800 */
[----:B------:R2:W-:Y:S01]  /*25000*/  STL [R1+0x125c], R233 ;  /* 0x00125ce901007387 */ /* 0x0005e20000100800 */
[----:B------:R-:W-:Y:S02]  /*25010*/  F2FP.SATFINITE.E5M2.F32.PACK_AB_MERGE_C R171, R171, R12, RZ ;  /* 0x0000000cabab723e */ /* 0x000fe400048060ff */
[----:B------:R-:W-:Y:S01]  /*25020*/  F2FP.SATFINITE.E5M2.F32.PACK_AB_MERGE_C R12, R223, R224, RZ ;  /* 0x000000e0df0c723e */ /* 0x000fe200048060ff */
[----:B------:R-:W4:Y:S01]  /*25030*/  LDL.LU R137, [R1+0x40] ;  /* 0x0000400001897983 */ /* 0x000f220000300800 */
[----:B------:R-:W-:-:S03]  /*25040*/  F2FP.SATFINITE.E5M2.F32.PACK_AB_MERGE_C R172, R172, R11, RZ ;  /* 0x0000000bacac723e */ /* 0x000fc600048060ff */
[----:B------:R-:W4:Y:S01]  /*25050*/  LDL.LU R136, [R1+0x44] ;  /* 0x0000440001887983 */ /* 0x000f220000300800 */
[----:B------:R-:W-:-:S03]  /*25060*/  F2FP.SATFINITE.E5M2.F32.PACK_AB_MERGE_C R11, R219, R222, RZ ;  /* 0x000000dedb0b723e */ /* 0x000fc600048060ff */
[----:B------:R-:W4:Y:S01]  /*25070*/  LDL.LU R224, [R1+0x48] ;  /* 0x0000480001e07983 */ /* 0x000f220000300800 */
[----:B------:R-:W-:-:S03]  /*25080*/  F2FP.SATFINITE.E5M2.F32.PACK_AB_MERGE_C R173, R173, R10, RZ ;  /* 0x0000000aadad723e */ /* 0x000fc600048060ff */
[----:B------:R0:W-:Y:S01]  /*25090*/  STL [R1+0x21c], R0 ;  /* 0x00021c0001007387 */ /* 0x0001e20000100800 */
[----:B------:R-:W-:-:S03]  /*250a0*/  F2FP.SATFINITE.E5M2.F32.PACK_AB_MERGE_C R10, R216, R218, RZ ;  /* 0x000000dad80a723e */ /* 0x000fc600048060ff */
[----:B------:R-:W4:Y:S04]  /*250b0*/  LDL.LU R223, [R1+0x4c] ;  /* 0x00004c0001df7983 */ /* 0x000f280000300800 */
[----:B------:R-:W4:Y:S04]  /*250c0*/  LDL.LU R222, [R1+0x50] ;  /* 0x0000500001de7983 */ /* 0x000f280000300800 */
[----:B------:R-:W4:Y:S04]  /*250d0*/  LDL.LU R219, [R1+0x54] ;  /* 0x0000540001db7983 */ /* 0x000f280000300800 */
[----:B------:R-:W4:Y:S01]  /*250e0*/  LDL.LU R218, [R1+0x58] ;  /* 0x0000580001da7983 */ /* 0x000f220000300800 */
[----:B--2---:R-:W-:-:S03]  /*250f0*/  F2FP.SATFINITE.E5M2.F32.PACK_AB_MERGE_C R233, R206, R208, RZ ;  /* 0x000000d0cee9723e */ /* 0x004fc600048060ff */
[----:B------:R-:W2:Y:S01]  /*25100*/  LDL.LU R216, [R1+0x5c] ;  /* 0x00005c0001d87983 */ /* 0x000ea20000300800 */
[----:B0-----:R-:W-:Y:S01]  /*25110*/  VIADD R0, R0, UR5 ;  /* 0x0000000500007c36 */ /* 0x001fe20008000000 */
[----:B------:R-:W-:Y:S02]  /*25120*/  ULDC UR5, c[0x0][0x248] ;  /* 0x0000920000057ab9 */ /* 0x000fe40000000800 */
[----:B------:R-:W2:Y:S01]  /*25130*/  LDL.LU R214, [R1+0x60] ;  /* 0x0000600001d67983 */ /* 0x000ea20000300800 */
[----:B---3--:R-:W-:-:S03]  /*25140*/  F2FP.SATFINITE.E5M2.F32.PACK_AB_MERGE_C R6, R202, R204, RZ ;  /* 0x000000ccca06723e */ /* 0x008fc600048060ff */
[----:B------:R-:W3:Y:S04]  /*25150*/  LDL.LU R213, [R1+0x64] ;  /* 0x0000640001d57983 */ /* 0x000ee80000300800 */
[----:B------:R-:W-:Y:S04]  /*25160*/  STL [R1+0x1260], R233 ;  /* 0x001260e901007387 */ /* 0x000fe80000100800 */
[----:B------:R-:W-:Y:S04]  /*25170*/  STL [R1+0x1264], R6 ;  /* 0x0012640601007387 */ /* 0x000fe80000100800 */
[----:B------:R-:W3:Y:S04]  /*25180*/  LDL.LU R212, [R1+0x68] ;  /* 0x0000680001d47983 */ /* 0x000ee80000300800 */
[----:B------:R-:W3:Y:S04]  /*25190*/  LDL.LU R209, [R1+0x6c] ;  /* 0x00006c0001d17983 */ /* 0x000ee80000300800 */
[----:B------:R-:W3:Y:S04]  /*251a0*/  LDL.LU R208, [R1+0x70] ;  /* 0x0000700001d07983 */ /* 0x000ee80000300800 */
[----:B------:R0:W-:Y:S04]  /*251b0*/  STL [R1+0x220], R0 ;  /* 0x0002200001007387 */ /* 0x0001e80000100800 */
[----:B------:R-:W3:Y:S04]  /*251c0*/  LDL.LU R206, [R1+0x74] ;  /* 0x0000740001ce7983 */ /* 0x000ee80000300800 */
[----:B------:R-:W3:Y:S04]  /*251d0*/  LDL.LU R204, [R1+0x78] ;  /* 0x0000780001cc7983 */ /* 0x000ee80000300800 */
[----:B------:R-:W3:Y:S01]  /*251e0*/  LDL.LU R202, [R1+0x7c] ;  /* 0x00007c0001ca7983 */ /* 0x000ee20000300800 */
[----:B0-----:R-:W-:Y:S01]  /*251f0*/  VIADD R0, R0, UR5 ;  /* 0x0000000500007c36 */ /* 0x001fe20008000000 */
[----:B------:R-:W-:Y:S01]  /*25200*/  ULDC UR5, c[0x0][0x248] ;  /* 0x0000920000057ab9 */ /* 0x000fe20000000800 */
[----:B----4-:R-:W-:-:S05]  /*25210*/  F2FP.SATFINITE.E5M2.F32.PACK_AB_MERGE_C R233, R198, R201, RZ ;  /* 0x000000c9c6e9723e */ /* 0x010fca00048060ff */
[----:B------:R0:W-:Y:S01]  /*25220*/  STL [R1+0x1268], R233 ;  /* 0x001268e901007387 */ /* 0x0001e20000100800 */
[----:B------:R-:W-:-:S05]  /*25230*/  F2FP.SATFINITE.E5M2.F32.PACK_AB_MERGE_C R7, R195, R197, RZ ;  /* 0x000000c5c307723e */ /* 0x000fca00048060ff */
[----:B------:R-:W-:Y:S04]  /*25240*/  STL [R1+0x126c], R7 ;  /* 0x00126c0701007387 */ /* 0x000fe80000100800 */
[----:B------:R-:W4:Y:S04]  /*25250*/  LDL.LU R201, [R1+0x80] ;  /* 0x0000800001c97983 */ /* 0x000f280000300800 */
[----:B------:R-:W4:Y:S04]  /*25260*/  LDL.LU R198, [R1+0x84] ;  /* 0x0000840001c67983 */ /* 0x000f280000300800 */
[----:B------:R-:W4:Y:S04]  /*25270*/  LDL.LU R197, [R1+0x88] ;  /* 0x0000880001c57983 */ /* 0x000f280000300800 */
[----:B------:R1:W-:Y:S04]  /*25280*/  STL [R1+0x224], R0 ;  /* 0x0002240001007387 */ /* 0x0003e80000100800 */
[----:B------:R-:W4:Y:S01]  /*25290*/  LDL.LU R195, [R1+0x8c] ;  /* 0x00008c0001c37983 */ /* 0x000f220000300800 */
[----:B0-----:R-:W-:-:S02]  /*252a0*/  F2FP.SATFINITE.E5M2.F32.PACK_AB_MERGE_C R233, R136, R137, RZ ;  /* 0x0000008988e9723e */ /* 0x001fc400048060ff */
[----:B------:R-:W-:Y:S01]  /*252b0*/  F2FP.SATFINITE.E5M2.F32.PACK_AB_MERGE_C R6, R223, R224, RZ ;  /* 0x000000e0df06723e */ /* 0x000fe200048060ff */
[----:B-1----:R-:W-:Y:S02]  /*252c0*/  VIADD R0, R0, UR5 ;  /* 0x0000000500007c36 */ /* 0x002fe40008000000 */
[----:B------:R-:W-:Y:S01]  /*252d0*/  STL [R1+0x1270], R233 ;  /* 0x001270e901007387 */ /* 0x000fe20000100800 */
[----:B------:R-:W-:Y:S01]  /*252e0*/  ULDC UR5, c[0x0][0x248] ;  /* 0x0000920000057ab9 */ /* 0x000fe20000000800 */
[----:B------:R-:W-:Y:S02]  /*252f0*/  F2FP.SATFINITE.E5M2.F32.PACK_AB_MERGE_C R7, R219, R222, RZ ;  /* 0x000000dedb07723e */ /* 0x000fe400048060ff */
[----:B------:R3:W-:Y:S04]  /*25300*/  STL [R1+0x1274], R6 ;  /* 0x0012740601007387 */ /* 0x0007e80000100800 */
[----:B------:R-:W-:Y:S01]  /*25310*/  STL [R1+0x1278], R7 ;  /* 0x0012780701007387 */ /* 0x000fe20000100800 */
[----:B--2---:R-:W-:-:S03]  /*25320*/  F2FP.SATFINITE.E5M2.F32.PACK_AB_MERGE_C R5, R216, R218, RZ ;  /* 0x000000dad805723e */ /* 0x004fc600048060ff */
[----:B------:R0:W-:Y:S01]  /*25330*/  STL [R1+0x228], R0 ;  /* 0x0002280001007387 */ /* 0x0001e20000100800 */
[----:B------:R-:W-:Y:S02]  /*25340*/  F2FP.SATFINITE.E5M2.F32.PACK_AB_MERGE_C R193, R193, R2, RZ ;  /* 0x00000002c1c1723e */ /* 0x000fe400048060ff */
[----:B---3--:R-:W-:Y:S01]  /*25350*/  F2FP.SATFINITE.E5M2.F32.PACK_AB_MERGE_C R6, R213, R214, RZ ;  /* 0x000000d6d506723e */ /* 0x008fe200048060ff */
[----:B0-----:R-:W-:Y:S01]  /*25360*/  VIADD R0, R0, UR5 ;  /* 0x0000000500007c36 */ /* 0x001fe20008000000 */
[----:B------:R-:W-:Y:S01]  /*25370*/  ULDC UR5, c[0x0][0x248] ;  /* 0x0000920000057ab9 */ /* 0x000fe20000000800 */
[----:B------:R-:W-:Y:S02]  /*25380*/  STL [R1+0x127c], R5 ;  /* 0x00127c0501007387 */ /* 0x000fe40000100800 */
[----:B------:R-:W-:Y:S01]  /*25390*/  VIADD R2, R0, UR5 ;  /* 0x0000000500027c36 */ /* 0x000fe20008000000 */
[----:B------:R-:W-:Y:S01]  /*253a0*/  ULDC UR5, c[0x0][0x248] ;  /* 0x0000920000057ab9 */ /* 0x000fe20000000800 */
[----:B------:R-:W-:Y:S04]  /*253b0*/  STL [R1+0x1280], R6 ;  /* 0x0012800601007387 */ /* 0x000fe80000100800 */
[----:B------:R0:W-:Y:S01]  /*253c0*/  STL [R1+0x22c], R0 ;  /* 0x00022c0001007387 */ /* 0x0001e20000100800 */
[----:B------:R-:W-:-:S02]  /*253d0*/  F2FP.SATFINITE.E5M2.F32.PACK_AB_MERGE_C R233, R209, R212, RZ ;  /* 0x000000d4d1e9723e */ /* 0x000fc400048060ff */
[----:B------:R-:W-:-:S03]  /*253e0*/  F2FP.SATFINITE.E5M2.F32.PACK_AB_MERGE_C R162, R162, R21, RZ ;  /* 0x00000015a2a2723e */ /* 0x000fc600048060ff */
[----:B------:R-:W-:Y:S01]  /*253f0*/  STL [R1+0x1284], R233 ;  /* 0x001284e901007387 */ /* 0x000fe20000100800 */
[----:B------:R-:W-:Y:S02]  /*25400*/  F2FP.SATFINITE.E5M2.F32.PACK_AB_MERGE_C R7, R206, R208, RZ ;  /* 0x000000d0ce07723e */ /* 0x000fe400048060ff */
[----:B------:R-:W-:-:S03]  /*25410*/  F2FP.SATFINITE.E5M2.F32.PACK_AB_MERGE_C R21, R144, R145, RZ ;  /* 0x000000919015723e */ /* 0x000fc600048060ff */
[----:B------:R-:W-:Y:S01]  /*25420*/  STL [R1+0x1288], R7 ;  /* 0x0012880701007387 */ /* 0x000fe20000100800 */
[----:B0-----:R-:W-:-:S03]  /*25430*/  F2FP.SATFINITE.E5M2.F32.PACK_AB_MERGE_C R0, R202, R204, RZ ;  /* 0x000000ccca00723e */ /* 0x001fc600048060ff */
[----:B------:R0:W-:Y:S01]  /*25440*/  STL [R1+0x230], R2 ;  /* 0x0002300201007387 */ /* 0x0001e20000100800 */
[----:B------:R-:W-:-:S03]  /*25450*/  F2FP.SATFINITE.E5M2.F32.PACK_AB_MERGE_C R163, R163, R20, RZ ;  /* 0x00000014a3a3723e */ /* 0x000fc600048060ff */
[----:B------:R1:W-:Y:S01]  /*25460*/  STL [R1+0x128c], R0 ;  /* 0x00128c0001007387 */ /* 0x0003e20000100800 */
[----:B------:R-:W-:-:S03]  /*25470*/  F2FP.SATFINITE.E5M2.F32.PACK_AB_MERGE_C R20, R143, R142, RZ ;  /* 0x0000008e8f14723e */ /* 0x000fc600048060ff */
[----:B------:R-:W2:Y:S01]  /*25480*/  LDL.LU R145, [R1+0x90] ;  /* 0x0000900001917983 */ /* 0x000ea20000300800 */
[----:B0-----:R-:W-:Y:S01]  /*25490*/  VIADD R2, R2, UR5 ;  /* 0x0000000502027c36 */ /* 0x001fe20008000000 */
[----:B------:R-:W-:Y:S02]  /*254a0*/  F2FP.SATFINITE.E5M2.F32.PACK_AB_MERGE_C R166, R166, R17, RZ ;  /* 0x00000011a6a6723e */ /* 0x000fe400048060ff */
[----:B------:R-:W2:Y:S01]  /*254b0*/  LDL.LU R144, [R1+0x94] ;  /* 0x0000940001907983 */ /* 0x000ea20000300800 */
[----:B------:R-:W-:Y:S01]  /*254c0*/  F2FP.SATFINITE.E5M2.F32.PACK_AB_MERGE_C R168, R168, R15, RZ ;  /* 0x0000000fa8a8723e */ /* 0x000fe200048060ff */
[----:B------:R-:W-:Y:S02]  /*254d0*/  ULDC UR5, c[0x0][0x248] ;  /* 0x0000920000057ab9 */ /* 0x000fe40000000800 */
[----:B------:R-:W3:Y:S01]  /*254e0*/  LDL.LU R142, [R1+0x98] ;  /* 0x00009800018e7983 */ /* 0x000ee20000300800 */
[----:B------:R-:W-:-:S03]  /*254f0*/  F2FP.SATFINITE.E5M2.F32.PACK_AB_MERGE_C R17, R140, R141, RZ ;  /* 0x0000008d8c11723e */ /* 0x000fc600048060ff */
[----:B------:R3:W-:Y:S04]  /*25500*/  STL [R1+0x234], R2 ;  /* 0x0002340201007387 */ /* 0x0007e80000100800 */
[----:B------:R-:W3:Y:S01]  /*25510*/  LDL.LU R143, [R1+0x9c] ;  /* 0x00009c00018f7983 */ /* 0x000ee20000300800 */
[----:B------:R-:W-:-:S03]  /*25520*/  F2FP.SATFINITE.E5M2.F32.PACK_AB_MERGE_C R15, R138, R139, RZ ;  /* 0x0000008b8a0f723e */ /* 0x000fc600048060ff */
[----:B------:R-:W3:Y:S04]  /*25530*/  LDL.LU R141, [R1+0xa0] ;  /* 0x0000a000018d7983 */ /* 0x000ee80000300800 */
[----:B------:R-:W3:Y:S01]  /*25540*/  LDL.LU R140, [R1+0xa4] ;  /* 0x0000a400018c7983 */ /* 0x000ee20000300800 */
[----:B-1----:R-:W-:Y:S01]  /*25550*/  VIADD R0, R2, UR5 ;  /* 0x0000000502007c36 */ /* 0x002fe20008000000 */
[----:B------:R-:W-:Y:S01]  /*25560*/  ULDC UR5, c[0x0][0x248] ;  /* 0x0000920000057ab9 */ /* 0x000fe20000000800 */
[----:B----4-:R-:W-:-:S05]  /*25570*/  F2FP.SATFINITE.E5M2.F32.PACK_AB_MERGE_C R6, R198, R201, RZ ;  /* 0x000000c9c606723e */ /* 0x010fca00048060ff */
[----:B------:R-:W-:Y:S01]  /*25580*/  STL [R1+0x1290], R6 ;  /* 0x0012900601007387 */ /* 0x000fe20000100800 */
[----:B------:R-:W-:-:S05]  /*25590*/  F2FP.SATFINITE.E5M2.F32.PACK_AB_MERGE_C R5, R195, R197, RZ ;  /* 0x000000c5c305723e */ /* 0x000fca00048060ff */
[----:B------:R-:W-:Y:S04]  /*255a0*/  STL [R1+0x1294], R5 ;  /* 0x0012940501007387 */ /* 0x000fe80000100800 */
[----:B------:R-:W4:Y:S04]  /*255b0*/  LDL.LU R139, [R1+0xa8] ;  /* 0x0000a800018b7983 */ /* 0x000f280000300800 */
[----:B------:R-:W4:Y:S04]  /*255c0*/  LDL.LU R138, [R1+0xac] ;  /* 0x0000ac00018a7983 */ /* 0x000f280000300800 */
[----:B------:R-:W4:Y:S04]  /*255d0*/  LDL.LU R137, [R1+0xb0] ;  /* 0x0000b00001897983 */ /* 0x000f280000300800 */
[----:B------:R0:W-:Y:S04]  /*255e0*/  STL [R1+0x238], R0 ;  /* 0x0002380001007387 */ /* 0x0001e80000100800 */
        /* <DEDUP_REMOVED lines=20> */
[----:B---3--:R-:W-:Y:S02]  /*25730*/  F2FP.SATFINITE.E5M2.F32.PACK_AB_MERGE_C R2, R143, R142, RZ ;  /* 0x0000008e8f02723e */ /* 0x008fe400048060ff */
[----:B------:R-:W-:Y:S01]  /*25740*/  F2FP.SATFINITE.E5M2.F32.PACK_AB_MERGE_C R192, R192, R3, RZ ;  /* 0x00000003c0c0723e */ /* 0x000fe200048060ff */
[----:B------:R-:W-:Y:S01]  /*25750*/  VIADD R3, R0, UR5 ;  /* 0x0000000500037c36 */ /* 0x000fe20008000000 */
[----:B------:R-:W-:Y:S01]  /*25760*/  STL [R1+0x1298], R233 ;  /* 0x001298e901007387 */ /* 0x000fe20000100800 */
[----:B0-----:R-:W-:Y:S01]  /*25770*/  F2FP.SATFINITE.E5M2.F32.PACK_AB_MERGE_C R0, R140, R141, RZ ;  /* 0x0000008d8c00723e */ /* 0x001fe200048060ff */
[----:B------:R-:W-:Y:S02]  /*25780*/  ULDC UR5, c[0x0][0x248] ;  /* 0x0000920000057ab9 */ /* 0x000fe40000000800 */
[----:B------:R0:W-:Y:S04]  /*25790*/  STL [R1+0x129c], R2 ;  /* 0x00129c0201007387 */ /* 0x0001e80000100800 */
[----:B------:R1:W-:Y:S01]  /*257a0*/  STL [R1+0x12a0], R0 ;  /* 0x0012a00001007387 */ /* 0x0003e20000100800 */
[----:B0-----:R-:W-:Y:S01]  /*257b0*/  VIADD R2, R3, UR5 ;  /* 0x0000000503027c36 */ /* 0x001fe20008000000 */
[----:B------:R-:W-:-:S02]  /*257c0*/  ULDC UR5, c[0x0][0x248] ;  /* 0x0000920000057ab9 */ /* 0x000fc40000000800 */
[----:B------:R-:W-:Y:S01]  /*257d0*/  STL [R1+0x23c], R3 ;  /* 0x00023c0301007387 */ /* 0x000fe20000100800 */
[----:B-1----:R-:W-:Y:S01]  /*257e0*/  VIADD R0, R2, UR5 ;  /* 0x0000000502007c36 */ /* 0x002fe20008000000 */
[----:B------:R-:W-:Y:S01]  /*257f0*/  ULDC UR5, c[0x0][0x248] ;  /* 0x0000920000057ab9 */ /* 0x000fe20000000800 */
[----:B------:R-:W-:Y:S02]  /*25800*/  F2FP.SATFINITE.E5M2.F32.PACK_AB_MERGE_C R160, R160, R23, RZ ;  /* 0x00000017a0a0723e */ /* 0x000fe400048060ff */
[----:B------:R-:W-:Y:S02]  /*25810*/  F2FP.SATFINITE.E5M2.F32.PACK_AB_MERGE_C R23, R148, R149, RZ ;  /* 0x000000959417723e */ /* 0x000fe400048060ff */
[----:B------:R-:W-:Y:S02]  /*25820*/  F2FP.SATFINITE.E5M2.F32.PACK_AB_MERGE_C R161, R161, R22, RZ ;  /* 0x00000016a1a1723e */ /* 0x000fe400048060ff */
[----:B------:R-:W-:Y:S02]  /*25830*/  F2FP.SATFINITE.E5M2.F32.PACK_AB_MERGE_C R22, R147, R146, RZ ;  /* 0x000000929316723e */ /* 0x000fe400048060ff */
[----:B------:R-:W-:-:S02]  /*25840*/  F2FP.SATFINITE.E5M2.F32.PACK_AB_MERGE_C R188, R188, R232, RZ ;  /* 0x000000e8bcbc723e */ /* 0x000fc400048060ff */
[----:B------:R-:W-:Y:S02]  /*25850*/  F2FP.SATFINITE.E5M2.F32.PACK_AB_MERGE_C R157, R157, R154, RZ ;  /* 0x0000009a9d9d723e */ /* 0x000fe400048060ff */
[----:B------:R-:W-:Y:S02]  /*25860*/  F2FP.SATFINITE.E5M2.F32.PACK_AB_MERGE_C R154, R191, R175, RZ ;  /* 0x000000afbf9a723e */ /* 0x000fe400048060ff */
[----:B------:R-:W-:Y:S02]  /*25870*/  F2FP.SATFINITE.E5M2.F32.PACK_AB_MERGE_C R190, R190, R238, RZ ;  /* 0x000000eebebe723e */ /* 0x000fe400048060ff */
[----:B----4-:R-:W-:-:S05]  /*25880*/  F2FP.SATFINITE.E5M2.F32.PACK_AB_MERGE_C R7, R138, R139, RZ ;  /* 0x0000008b8a07723e */ /* 0x010fca00048060ff */
[----:B------:R-:W-:Y:S04]  /*25890*/  STL [R1+0x12a4], R7 ;  /* 0x0012a40701007387 */ /* 0x000fe80000100800 */
[----:B------:R-:W-:Y:S04]  /*258a0*/  STL [R1+0xac], R2 ;  /* 0x0000ac0201007387 */ /* 0x000fe80000100800 */
[----:B------:R0:W-:Y:S02]  /*258b0*/  STL [R1+0xb0], R0 ;  /* 0x0000b00001007387 */ /* 0x0001e40000100800 */
[----:B0-----:R-:W-:Y:S01]  /*258c0*/  VIADD R0, R0, UR5 ;  /* 0x0000000500007c36 */ /* 0x001fe20008000000 */
[----:B------:R-:W-:-:S03]  /*258d0*/  ULDC UR5, c[0x0][0x248] ;  /* 0x0000920000057ab9 */ /* 0x000fc60000000800 */
[----:B------:R-:W-:Y:S01]  /*258e0*/  VIADD R4, R0, UR5 ;  /* 0x0000000500047c36 */ /* 0x000fe20008000000 */
[----:B------:R-:W-:Y:S01]  /*258f0*/  STL [R1+0xb4], R0 ;  /* 0x0000b40001007387 */ /* 0x000fe20000100800 */
[----:B------:R-:W-:-:S03]  /*25900*/  ULDC UR5, c[0x0][0x248] ;  /* 0x0000920000057ab9 */ /* 0x000fc60000000800 */
[----:B------:R0:W-:Y:S02]  /*25910*/  STL [R1+0xb8], R4 ;  /* 0x0000b80401007387 */ /* 0x0001e40000100800 */
[----:B0-----:R-:W-:Y:S01]  /*25920*/  VIADD R4, R4, UR5 ;  /* 0x0000000504047c36 */ /* 0x001fe20008000000 */
[----:B------:R-:W-:-:S04]  /*25930*/  ULDC UR5, c[0x0][0x248] ;  /* 0x0000920000057ab9 */ /* 0x000fc80000000800 */
[----:B------:R0:W-:Y:S04]  /*25940*/  STL [R1+0xbc], R4 ;  /* 0x0000bc0401007387 */ /* 0x0001e80000100800 */
[----:B------:R-:W2:Y:S04]  /*25950*/  LDL.LU R149, [R1+0x100] ;  /* 0x0001000001957983 */ /* 0x000ea80000300800 */
[----:B------:R-:W2:Y:S01]  /*25960*/  LDL.LU R148, [R1+0x104] ;  /* 0x0001040001947983 */ /* 0x000ea20000300800 */
[----:B0-----:R-:W-:Y:S01]  /*25970*/  VIADD R4, R4, UR5 ;  /* 0x0000000504047c36 */ /* 0x001fe20008000000 */
[----:B------:R-:W-:-:S02]  /*25980*/  F2FP.SATFINITE.E5M2.F32.PACK_AB_MERGE_C R6, R136, R137, RZ ;  /* 0x000000898806723e */ /* 0x000fc400048060ff */
[----:B------:R-:W3:Y:S01]  /*25990*/  LDL.LU R146, [R1+0x108] ;  /* 0x0001080001927983 */ /* 0x000ee20000300800 */
[----:B------:R-:W-:Y:S01]  /*259a0*/  F2FP.SATFINITE.E5M2.F32.PACK_AB_MERGE_C R3, R223, R224, RZ ;  /* 0x000000e0df03723e */ /* 0x000fe200048060ff */
[----:B------:R-:W-:Y:S02]  /*259b0*/  ULDC UR5, c[0x0][0x248] ;  /* 0x0000920000057ab9 */ /* 0x000fe40000000800 */
[----:B------:R-:W3:Y:S04]  /*259c0*/  LDL.LU R147, [R1+0x10c] ;  /* 0x00010c0001937983 */ /* 0x000ee80000300800 */
[----:B------:R-:W4:Y:S04]  /*259d0*/  LDL.LU R145, [R1+0x110] ;  /* 0x0001100001917983 */ /* 0x000f280000300800 */
[----:B------:R-:W4:Y:S04]  /*259e0*/  LDL.LU R144, [R1+0x114] ;  /* 0x0001140001907983 */ /* 0x000f280000300800 */
[----:B------:R-:W3:Y:S04]  /*259f0*/  LDL.LU R142, [R1+0x118] ;  /* 0x00011800018e7983 */ /* 0x000ee80000300800 */
[----:B------:R0:W-:Y:S04]  /*25a00*/  STL [R1+0xc0], R4 ;  /* 0x0000c00401007387 */ /* 0x0001e80000100800 */
[----:B------:R-:W3:Y:S04]  /*25a10*/  LDL.LU R143, [R1+0x11c] ;  /* 0x00011c00018f7983 */ /* 0x000ee80000300800 */
[----:B------:R-:W4:Y:S04]  /*25a20*/  LDL.LU R141, [R1+0x120] ;  /* 0x00012000018d7983 */ /* 0x000f280000300800 */
[----:B------:R-:W4:Y:S04]  /*25a30*/  LDL.LU R140, [R1+0x124] ;  /* 0x00012400018c7983 */ /* 0x000f280000300800 */
[----:B------:R-:W3:Y:S04]  /*25a40*/  LDL.LU R139, [R1+0x128] ;  /* 0x00012800018b7983 */ /* 0x000ee80000300800 */
[----:B------:R-:W3:Y:S01]  /*25a50*/  LDL.LU R138, [R1+0x12c] ;  /* 0x00012c00018a7983 */ /* 0x000ee20000300800 */
[----:B------:R-:W-:-:S03]  /*25a60*/  F2FP.SATFINITE.E5M2.F32.PACK_AB_MERGE_C R233, R219, R222, RZ ;  /* 0x000000dedbe9723e */ /* 0x000fc600048060ff */
[----:B------:R-:W4:Y:S01]  /*25a70*/  LDL.LU R137, [R1+0x130] ;  /* 0x0001300001897983 */ /* 0x000f220000300800 */
[----:B------:R-:W-:-:S03]  /*25a80*/  F2FP.SATFINITE.E5M2.F32.PACK_AB_MERGE_C R232, R195, R197, RZ ;  /* 0x000000c5c3e8723e */ /* 0x000fc600048060ff */
[----:B------:R-:W4:Y:S04]  /*25a90*/  LDL.LU R136, [R1+0x134] ;  /* 0x0001340001887983 */ /* 0x000f280000300800 */
[----:B------:R-:W3:Y:S04]  /*25aa0*/  LDL.LU R224, [R1+0x138] ;  /* 0x0001380001e07983 */ /* 0x000ee80000300800 */
[----:B------:R-:W3:Y:S01]  /*25ab0*/  LDL.LU R223, [R1+0x13c] ;  /* 0x00013c0001df7983 */ /* 0x000ee20000300800 */
[----:B------:R-:W-:-:S03]  /*25ac0*/  F2FP.SATFINITE.E5M2.F32.PACK_AB_MERGE_C R5, R216, R218, RZ ;  /* 0x000000dad805723e */ /* 0x000fc600048060ff */
[----:B------:R-:W3:Y:S01]  /*25ad0*/  LDL.LU R222, [R1+0x140] ;  /* 0x0001400001de7983 */ /* 0x000ee20000300800 */
[----:B------:R-:W-:-:S03]  /*25ae0*/  F2FP.SATFINITE.E5M2.F32.PACK_AB_MERGE_C R175, R198, R201, RZ ;  /* 0x000000c9c6af723e */ /* 0x000fc600048060ff */
[----:B------:R-:W3:Y:S04]  /*25af0*/  LDL.LU R195, [R1+0x144] ;  /* 0x0001440001c37983 */ /* 0x000ee80000300800 */
[----:B------:R-:W3:Y:S01]  /*25b00*/  LDL.LU R219, [R1+0x148] ;  /* 0x0001480001db7983 */ /* 0x000ee20000300800 */
[----:B------:R-:W-:-:S03]  /*25b10*/  F2FP.SATFINITE.E5M2.F32.PACK_AB_MERGE_C R2, R213, R214, RZ ;  /* 0x000000d6d502723e */ /* 0x000fc600048060ff */
[----:B------:R-:W3:Y:S04]  /*25b20*/  LDL.LU R197, [R1+0x14c] ;  /* 0x00014c0001c57983 */ /* 0x000ee80000300800 */
[----:B------:R-:W3:Y:S04]  /*25b30*/  LDL.LU R218, [R1+0x150] ;  /* 0x0001500001da7983 */ /* 0x000ee80000300800 */
[----:B------:R-:W3:Y:S01]  /*25b40*/  LDL.LU R198, [R1+0x154] ;  /* 0x0001540001c67983 */ /* 0x000ee20000300800 */
[----:B------:R-:W-:-:S03]  /*25b50*/  F2FP.SATFINITE.E5M2.F32.PACK_AB_MERGE_C R238, R209, R212, RZ ;  /* 0x000000d4d1ee723e */ /* 0x000fc600048060ff */
[----:B------:R-:W3:Y:S01]  /*25b60*/  LDL.LU R216, [R1+0x158] ;  /* 0x0001580001d87983 */ /* 0x000ee20000300800 */
[----:B------:R-:W-:-:S03]  /*25b70*/  F2FP.SATFINITE.E5M2.F32.PACK_AB_MERGE_C R0, R202, R204, RZ ;  /* 0x000000ccca00723e */ /* 0x000fc600048060ff */
[----:B------:R-:W3:Y:S04]  /*25b80*/  LDL.LU R214, [R1+0x15c] ;  /* 0x00015c0001d67983 */ /* 0x000ee80000300800 */
[----:B------:R-:W3:Y:S04]  /*25b90*/  LDL.LU R213, [R1+0x160] ;  /* 0x0001600001d57983 */ /* 0x000ee80000300800 */
[----:B------:R-:W3:Y:S01]  /*25ba0*/  LDL.LU R201, [R1+0x164] ;  /* 0x0001640001c97983 */ /* 0x000ee20000300800 */
[----:B------:R-:W-:-:S03]  /*25bb0*/  F2FP.SATFINITE.E5M2.F32.PACK_AB_MERGE_C R7, R206, R208, RZ ;  /* 0x000000d0ce07723e */ /* 0x000fc600048060ff */
[----:B------:R-:W3:Y:S04]  /*25bc0*/  LDL.LU R212, [R1+0x168] ;  /* 0x0001680001d47983 */ /* 0x000ee80000300800 */
[----:B------:R-:W3:Y:S04]  /*25bd0*/  LDL.LU R202, [R1+0x16c] ;  /* 0x00016c0001ca7983 */ /* 0x000ee80000300800 */
[----:B------:R-:W3:Y:S04]  /*25be0*/  LDL.LU R209, [R1+0x170] ;  /* 0x0001700001d17983 */ /* 0x000ee80000300800 */
[----:B------:R-:W3:Y:S04]  /*25bf0*/  LDL.LU R204, [R1+0x174] ;  /* 0x0001740001cc7983 */ /* 0x000ee80000300800 */
[----:B------:R-:W3:Y:S04]  /*25c00*/  LDL.LU R208, [R1+0x178] ;  /* 0x0001780001d07983 */ /* 0x000ee80000300800 */
[----:B------:R-:W3:Y:S01]  /*25c10*/  LDL.LU R206, [R1+0x17c] ;  /* 0x00017c0001ce7983 */ /* 0x000ee20000300800 */
[----:B0-----:R-:W-:Y:S01]  /*25c20*/  VIADD R4, R4, UR5 ;  /* 0x0000000504047c36 */ /* 0x001fe20008000000 */
[----:B------:R-:W-:Y:S01]  /*25c30*/  ULDC UR5, c[0x0][0x248] ;  /* 0x0000920000057ab9 */ /* 0x000fe20000000800 */
[----:B------:R-:W-:-:S02]  /*25c40*/  F2FP.SATFINITE.E5M2.F32.PACK_AB_MERGE_C R182, R182, R228, RZ ;  /* 0x000000e4b6b6723e */ /* 0x000fc400048060ff */
[----:B------:R-:W-:Y:S02]  /*25c50*/  F2FP.SATFINITE.E5M2.F32.PACK_AB_MERGE_C R156, R156, R155, RZ ;  /* 0x0000009b9c9c723e */ /* 0x000fe400048060ff */
        /* <DEDUP_REMOVED lines=8> */
[----:B--2---:R-:W-:-:S05]  /*25ce0*/  F2FP.SATFINITE.E5M2.F32.PACK_AB_MERGE_C R148, R148, R149, RZ ;  /* 0x000000959494723e */ /* 0x004fca00048060ff */
[----:B------:R-:W-:Y:S04]  /*25cf0*/  STL [R1+0xd2c], R148 ;  /* 0x000d2c9401007387 */ /* 0x000fe80000100800 */
[----:B------:R0:W-:Y:S02]  /*25d00*/  STL [R1+0xc4], R4 ;  /* 0x0000c40401007387 */ /* 0x0001e40000100800 */
[----:B0-----:R-:W-:Y:S01]  /*25d10*/  VIADD R4, R4, UR5 ;  /* 0x0000000504047c36 */ /* 0x001fe20008000000 */
[----:B------:R-:W-:-:S04]  /*25d20*/  ULDC UR5, c[0x0][0x248] ;  /* 0x0000920000057ab9 */ /* 0x000fc80000000800 */
        /* <DEDUP_REMOVED lines=12> */
[----:B------:R0:W-:Y:S01]  /*25df0*/  STL [R1+0xd8], R4 ;  /* 0x0000d80401007387 */ /* 0x0001e20000100800 */
[----:B----4-:R-:W-:Y:S01]  /*25e00*/  F2FP.SATFINITE.E5M2.F32.PACK_AB_MERGE_C R191, R136, R137, RZ ;  /* 0x0000008988bf723e */ /* 0x010fe200048060ff */
[----:B0-----:R-:W-:Y:S01]  /*25e10*/  VIADD R4, R4, UR5 ;  /* 0x0000000504047c36 */ /* 0x001fe20008000000 */
[----:B------:R-:W-:-:S04]  /*25e20*/  ULDC UR5, c[0x0][0x248] ;  /* 0x0000920000057ab9 */ /* 0x000fc80000000800 */
[----:B------:R0:W-:Y:S01]  /*25e30*/  STL [R1+0xdc], R4 ;  /* 0x0000dc0401007387 */ /* 0x0001e20000100800 */
[----:B---3--:R-:W-:-:S03]  /*25e40*/  F2FP.SATFINITE.E5M2.F32.PACK_AB_MERGE_C R189, R138, R139, RZ ;  /* 0x0000008b8abd723e */ /* 0x008fc600048060ff */
[----:B------:R-:W2:Y:S01]  /*25e50*/  LDL.LU R136, [R1+0x180] ;  /* 0x0001800001887983 */ /* 0x000ea20000300800 */
[----:B0-----:R-:W-:Y:S01]  /*25e60*/  VIADD R4, R4, UR5 ;  /* 0x0000000504047c36 */ /* 0x001fe20008000000 */
[----:B------:R-:W-:Y:S01]  /*25e70*/  F2FP.SATFINITE.E5M2.F32.PACK_AB_MERGE_C R187, R140, R141, RZ ;  /* 0x0000008d8cbb723e */ /* 0x000fe200048060ff */
[----:B------:R-:W-:Y:S01]  /*25e80*/  ULDC UR5, c[0x0][0x248] ;  /* 0x0000920000057ab9 */ /* 0x000fe20000000800 */
[----:B------:R-:W-:Y:S02]  /*25e90*/  F2FP.SATFINITE.E5M2.F32.PACK_AB_MERGE_C R204, R204, R209, RZ ;  /* 0x000000d1cccc723e */ /* 0x000fe400048060ff */
[----:B------:R-:W-:Y:S02]  /*25ea0*/  F2FP.SATFINITE.E5M2.F32.PACK_AB_MERGE_C R228, R206, R208, RZ ;  /* 0x000000d0cee4723e */ /* 0x000fe400048060ff */
[----:B------:R-:W2:Y:S04]  /*25eb0*/  LDL.LU R206, [R1+0x184] ;  /* 0x0001840001ce7983 */ /* 0x000ea80000300800 */
[----:B------:R-:W3:Y:S04]  /*25ec0*/  LDL.LU R137, [R1+0x188] ;  /* 0x0001880001897983 */ /* 0x000ee80000300800 */
[----:B------:R-:W3:Y:S04]  /*25ed0*/  LDL.LU R208, [R1+0x18c] ;  /* 0x00018c0001d07983 */ /* 0x000ee80000300800 */
[----:B------:R-:W4:Y:S04]  /*25ee0*/  LDL.LU R138, [R1+0x190] ;  /* 0x00019000018a7983 */ /* 0x000f280000300800 */
[----:B------:R-:W4:Y:S04]  /*25ef0*/  LDL.LU R209, [R1+0x194] ;  /* 0x0001940001d17983 */ /* 0x000f280000300800 */
[----:B------:R-:W4:Y:S04]  /*25f00*/  LDL.LU R139, [R1+0x198] ;  /* 0x00019800018b7983 */ /* 0x000f280000300800 */
[----:B------:R0:W-:Y:S01]  /*25f10*/  STL [R1+0xe0], R4 ;  /* 0x0000e00401007387 */ /* 0x0001e20000100800 */
[----:B------:R-:W-:-:S03]  /*25f20*/  F2FP.SATFINITE.E5M2.F32.PACK_AB_MERGE_C R202, R202, R212, RZ ;  /* 0x000000d4caca723e */ /* 0x000fc600048060ff */
[----:B------:R-:W4:Y:S01]  /*25f30*/  LDL.LU R250, [R1+0x19c] ;  /* 0x00019c0001fa7983 */ /* 0x000f220000300800 */
[----:B------:R-:W-:-:S03]  /*25f40*/  F2FP.SATFINITE.E5M2.F32.PACK_AB_MERGE_C R201, R201, R213, RZ ;  /* 0x000000d5c9c9723e */ /* 0x000fc600048060ff */
[----:B------:R-:W4:Y:S04]  /*25f50*/  LDL.LU R140, [R1+0x1a0] ;  /* 0x0001a000018c7983 */ /* 0x000f280000300800 */
[----:B------:R-:W4:Y:S01]  /*25f60*/  LDL.LU R212, [R1+0x1a4] ;  /* 0x0001a40001d47983 */ /* 0x000f220000300800 */
[----:B------:R-:W-:-:S03]  /*25f70*/  F2FP.SATFINITE.E5M2.F32.PACK_AB_MERGE_C R231, R143, R142, RZ ;  /* 0x0000008e8fe7723e */ /* 0x000fc600048060ff */
[----:B------:R-:W4:Y:S01]  /*25f80*/  LDL.LU R141, [R1+0x1a8] ;  /* 0x0001a800018d7983 */ /* 0x000f220000300800 */
[----:B------:R-:W-:-:S03]  /*25f90*/  F2FP.SATFINITE.E5M2.F32.PACK_AB_MERGE_C R229, R214, R216, RZ ;  /* 0x000000d8d6e5723e */ /* 0x000fc600048060ff */
[----:B------:R-:W4:Y:S04]  /*25fa0*/  LDL.LU R213, [R1+0x1ac] ;  /* 0x0001ac0001d57983 */ /* 0x000f280000300800 */
[----:B------:R-:W4:Y:S01]  /*25fb0*/  LDL.LU R143, [R1+0x1b0] ;  /* 0x0001b000018f7983 */ /* 0x000f220000300800 */
[----:B------:R-:W-:-:S03]  /*25fc0*/  F2FP.SATFINITE.E5M2.F32.PACK_AB_MERGE_C R183, R144, R145, RZ ;  /* 0x0000009190b7723e */ /* 0x000fc600048060ff */
[----:B------:R-:W4:Y:S04]  /*25fd0*/  LDL.LU R214, [R1+0x1b4] ;  /* 0x0001b40001d67983 */ /* 0x000f280000300800 */
[----:B------:R-:W4:Y:S04]  /*25fe0*/  LDL.LU R142, [R1+0x1b8] ;  /* 0x0001b800018e7983 */ /* 0x000f280000300800 */
[----:B------:R-:W4:Y:S01]  /*25ff0*/  LDL.LU R236, [R1+0x1bc] ;  /* 0x0001bc0001ec7983 */ /* 0x000f220000300800 */
[----:B------:R-:W-:-:S03]  /*26000*/  F2FP.SATFINITE.E5M2.F32.PACK_AB_MERGE_C R198, R198, R218, RZ ;  /* 0x000000dac6c6723e */ /* 0x000fc600048060ff */
        /* <DEDUP_REMOVED lines=9> */
[----:B------:R-:W4:Y:S01]  /*260a0*/  LDL.LU R235, [R1+0x1dc] ;  /* 0x0001dc0001eb7983 */ /* 0x000f220000300800 */
[----:B------:R-:W-:-:S02]  /*260b0*/  F2FP.SATFINITE.E5M2.F32.PACK_AB_MERGE_C R195, R195, R222, RZ ;  /* 0x000000dec3c3723e */ /* 0x000fc400048060ff */
[----:B------:R-:W-:Y:S01]  /*260c0*/  F2FP.SATFINITE.E5M2.F32.PACK_AB_MERGE_C R185, R185, R230, RZ ;  /* 0x000000e6b9b9723e */ /* 0x000fe200048060ff */
[----:B------:R-:W4:Y:S01]  /*260d0*/  LDL.LU R148, [R1+0x1e0] ;  /* 0x0001e00001947983 */ /* 0x000f220000300800 */
[----:B------:R-:W-:-:S03]  /*260e0*/  F2FP.SATFINITE.E5M2.F32.PACK_AB_MERGE_C R230, R223, R224, RZ ;  /* 0x000000e0dfe6723e */ /* 0x000fc600048060ff */
        /* <DEDUP_REMOVED lines=9> */
[----:B------:R-:W4:Y:S01]  /*26180*/  LDL.LU R234, [R1+0x1fc] ;  /* 0x0001fc0001ea7983 */ /* 0x000f220000300800 */
[----:B0-----:R-:W-:Y:S01]  /*26190*/  VIADD R4, R4, UR5 ;  /* 0x0000000504047c36 */ /* 0x001fe20008000000 */
[----:B------:R-:W-:Y:S01]  /*261a0*/  ULDC UR5, c[0x0][0x248] ;  /* 0x0000920000057ab9 */ /* 0x000fe20000000800 */
[----:B--2---:R-:W-:-:S02]  /*261b0*/  F2FP.SATFINITE.E5M2.F32.PACK_AB_MERGE_C R206, R206, R136, RZ ;  /* 0x00000088cece723e */ /* 0x004fc400048060ff */
[----:B------:R-:W2:Y:S01]  /*261c0*/  LDL.LU R136, [R1+0x12e4] ;  /* 0x0012e40001887983 */ /* 0x000ea20000300800 */
[----:B---3--:R-:W-:-:S03]  /*261d0*/  F2FP.SATFINITE.E5M2.F32.PACK_AB_MERGE_C R208, R208, R137, RZ ;  /* 0x00000089d0d0723e */ /* 0x008fc600048060ff */
[----:B------:R-:W2:Y:S01]  /*261e0*/  LDL.LU R137, [R1+0x12e0] ;  /* 0x0012e00001897983 */ /* 0x000ea20000300800 */
[----:B----4-:R-:W-:-:S03]  /*261f0*/  F2FP.SATFINITE.E5M2.F32.PACK_AB_MERGE_C R209, R209, R138, RZ ;  /* 0x0000008ad1d1723e */ /* 0x010fc600048060ff */
[----:B------:R-:W3:Y:S01]  /*26200*/  LDL.LU R138, [R1+0x12dc] ;  /* 0x0012dc00018a7983 */ /* 0x000ee20000300800 */
[----:B------:R-:W-:-:S03]  /*26210*/  F2FP.SATFINITE.E5M2.F32.PACK_AB_MERGE_C R250, R250, R139, RZ ;  /* 0x0000008bfafa723e */ /* 0x000fc600048060ff */
[----:B------:R-:W3:Y:S04]  /*26220*/  LDL.LU R139, [R1+0x12d8] ;  /* 0x0012d800018b7983 */ /* 0x000ee80000300800 */
[----:B------:R0:W-:Y:S01]  /*26230*/  STL [R1+0xe4], R4 ;  /* 0x0000e40401007387 */ /* 0x0001e20000100800 */
[----:B------:R-:W-:-:S03]  /*26240*/  F2FP.SATFINITE.E5M2.F32.PACK_AB_MERGE_C R212, R212, R140, RZ ;  /* 0x0000008cd4d4723e */ /* 0x000fc600048060ff */
[----:B------:R-:W4:Y:S01]  /*26250*/  LDL.LU R140, [R1+0x12d4] ;  /* 0x0012d400018c7983 */ /* 0x000f220000300800 */
[----:B0-----:R-:W-:Y:S01]  /*26260*/  VIADD R4, R4, UR5 ;  /* 0x0000000504047c36 */ /* 0x001fe20008000000 */
[----:B------:R-:W-:Y:S01]  /*26270*/  F2FP.SATFINITE.E5M2.F32.PACK_AB_MERGE_C R213, R213, R141, RZ ;  /* 0x0000008dd5d5723e */ /* 0x000fe200048060ff */
[----:B------:R-:W-:Y:S01]  /*26280*/  ULDC UR5, c[0x0][0x248] ;  /* 0x0000920000057ab9 */ /* 0x000fe20000000800 */
[----:B------:R-:W4:Y:S04]  /*26290*/  LDL.LU R141, [R1+0x12d0] ;  /* 0x0012d000018d7983 */ /* 0x000f280000300800 */
[----:B------:R0:W-:Y:S01]  /*262a0*/  STL [R1+0xe8], R4 ;  /* 0x0000e80401007387 */ /* 0x0001e20000100800 */
[----:B------:R-:W-:-:S03]  /*262b0*/  F2FP.SATFINITE.E5M2.F32.PACK_AB_MERGE_C R214, R214, R143, RZ ;  /* 0x0000008fd6d6723e */ /* 0x000fc600048060ff */
[----:B------:R-:W2:Y:S01]  /*262c0*/  LDL.LU R143, [R1+0x12cc] ;  /* 0x0012cc00018f7983 */ /* 0x000ea20000300800 */
[----:B0-----:R-:W-:Y:S01]  /*262d0*/  VIADD R4, R4, UR5 ;  /* 0x0000000504047c36 */ /* 0x001fe20008000000 */
[----:B------:R-:W-:Y:S01]  /*262e0*/  F2FP.SATFINITE.E5M2.F32.PACK_AB_MERGE_C R236, R236, R142, RZ ;  /* 0x0000008eecec723e */ /* 0x000fe200048060ff */
[----:B------:R-:W-:Y:S01]  /*262f0*/  ULDC UR5, c[0x0][0x248] ;  /* 0x0000920000057ab9 */ /* 0x000fe20000000800 */
[----:B------:R-:W2:Y:S04]  /*26300*/  LDL.LU R142, [R1+0x12c8] ;  /* 0x0012c800018e7983 */ /* 0x000ea80000300800 */
[----:B------:R0:W-:Y:S01]  /*26310*/  STL [R1+0xec], R4 ;  /* 0x0000ec0401007387 */ /* 0x0001e20000100800 */
[----:B------:R-:W-:-:S03]  /*26320*/  F2FP.SATFINITE.E5M2.F32.PACK_AB_MERGE_C R216, R216, R144, RZ ;  /* 0x00000090d8d8723e */ /* 0x000fc600048060ff */
[----:B------:R-:W3:Y:S01]  /*26330*/  LDL.LU R144, [R1+0x12c4] ;  /* 0x0012c40001907983 */ /* 0x000ee20000300800 */
[----:B0-----:R-:W-:Y:S01]  /*26340*/  VIADD R4, R4, UR5 ;  /* 0x0000000504047c36 */ /* 0x001fe20008000000 */
[----:B------:R-:W-:Y:S01]  /*26350*/  F2FP.SATFINITE.E5M2.F32.PACK_AB_MERGE_C R218, R218, R145, RZ ;  /* 0x00000091dada723e */ /* 0x000fe200048060ff */
[----:B------:R-:W-:Y:S01]  /*26360*/  ULDC UR5, c[0x0][0x248] ;  /* 0x0000920000057ab9 */ /* 0x000fe20000000800 */
[----:B------:R-:W3:Y:S01]  /*26370*/  LDL.LU R145, [R1+0x12c0] ;  /* 0x0012c00001917983 */ /* 0x000ee20000300800 */
[----:B------:R-:W-:-:S03]  /*26380*/  F2FP.SATFINITE.E5M2.F32.PACK_AB_MERGE_C R219, R219, R147, RZ ;  /* 0x00000093dbdb723e */ /* 0x000fc600048060ff */
[----:B------:R0:W-:Y:S04]  /*26390*/  STL [R1+0xf0], R4 ;  /* 0x0000f00401007387 */ /* 0x0001e80000100800 */
[----:B------:R-:W4:Y:S01]  /*263a0*/  LDL.LU R147, [R1+0x12bc] ;  /* 0x0012bc0001937983 */ /* 0x000f220000300800 */
[----:B------:R-:W-:-:S03]  /*263b0*/  F2FP.SATFINITE.E5M2.F32.PACK_AB_MERGE_C R235, R235, R146, RZ ;  /* 0x00000092ebeb723e */ /* 0x000fc600048060ff */
[----:B------:R-:W4:Y:S01]  /*263c0*/  LDL.LU R146, [R1+0x12b8] ;  /* 0x0012b80001927983 */ /* 0x000f220000300800 */
[----:B0-----:R-:W-:Y:S01]  /*263d0*/  VIADD R4, R4, UR5 ;  /* 0x0000000504047c36 */ /* 0x001fe20008000000 */
[----:B------:R-:W-:-:S04]  /*263e0*/  ULDC UR5, c[0x0][0x248] ;  /* 0x0000920000057ab9 */ /* 0x000fc80000000800 */
[----:B------:R0:W-:Y:S01]  /*263f0*/  STL [R1+0xf4], R4 ;  /* 0x0000f40401007387 */ /* 0x0001e20000100800 */
[----:B------:R-:W-:-:S03]  /*26400*/  F2FP.SATFINITE.E5M2.F32.PACK_AB_MERGE_C R222, R222, R148, RZ ;  /* 0x00000094dede723e */ /* 0x000fc600048060ff */
[----:B------:R-:W3:Y:S01]  /*26410*/  LDL.LU R148, [R1+0x12b4] ;  /* 0x0012b40001947983 */ /* 0x000ee20000300800 */
[----:B0-----:R-:W-:Y:S01]  /*26420*/  VIADD R4, R4, UR5 ;  /* 0x0000000504047c36 */ /* 0x001fe20008000000 */
[----:B------:R-:W-:Y:S01]  /*26430*/  F2FP.SATFINITE.E5M2.F32.PACK_AB_MERGE_C R223, R223, R149, RZ ;  /* 0x00000095dfdf723e */ /* 0x000fe200048060ff */
[----:B------:R-:W-:Y:S01]  /*26440*/  ULDC UR5, c[0x0][0x248] ;  /* 0x0000920000057ab9 */ /* 0x000fe20000000800 */
[----:B------:R-:W3:Y:S04]  /*26450*/  LDL.LU R149, [R1+0x12b0] ;  /* 0x0012b00001957983 */ /* 0x000ee80000300800 */
[----:B------:R0:W-:Y:S01]  /*26460*/  STL [R1+0xf8], R4 ;  /* 0x0000f80401007387 */ /* 0x0001e20000100800 */
[----:B------:R-:W-:-:S03]  /*26470*/  F2FP.SATFINITE.E5M2.F32.PACK_AB_MERGE_C R224, R224, R151, RZ ;  /* 0x00000097e0e0723e */ /* 0x000fc600048060ff */
[----:B------:R-:W3:Y:S01]  /*26480*/  LDL.LU R151, [R1+0x12ac] ;  /* 0x0012ac0001977983 */ /* 0x000ee20000300800 */
[----:B------:R-:W-:-:S03]  /*26490*/  F2FP.SATFINITE.E5M2.F32.PACK_AB_MERGE_C R234, R234, R150, RZ ;  /* 0x00000096eaea723e */ /* 0x000fc600048060ff */
[----:B------:R-:W3:Y:S01]  /*264a0*/  LDL.LU R150, [R1+0x12a8] ;  /* 0x0012a80001967983 */ /* 0x000ee20000300800 */
        /* <DEDUP_REMOVED lines=77> */
[----:B------:R0:W-:Y:S04]  /*26980*/  STL [R1+0x170], R4 ;  /* 0x0001700401007387 */ /* 0x0001e80000100800 */
[----:B------:R-:W3:Y:S01]  /*26990*/  LDL.LU R25, [R1+0xa04] ;  /* 0x000a040001197983 */ /* 0x000ee20000300800 */
[----:B0-----:R-:W-:Y:S01]  /*269a0*/  VIADD R4, R4, UR5 ;  /* 0x0000000504047c36 */ /* 0x001fe20008000000 */
[----:B------:R-:W-:-:S04]  /*269b0*/  ULDC UR5, c[0x0][0x248] ;  /* 0x0000920000057ab9 */ /* 0x000fc80000000800 */
[----:B------:R0:W-:Y:S04]  /*269c0*/  STL [R1+0x174], R4 ;  /* 0x0001740401007387 */ /* 0x0001e80000100800 */
[----:B------:R-:W3:Y:S01]  /*269d0*/  LDL.LU R27, [R1+0xa00] ;  /* 0x000a0000011b7983 */ /* 0x000ee20000300800 */
[----:B------:R-:W-:Y:S01]  /*269e0*/  F2FP.SATFINITE.E5M2.F32.PACK_AB_MERGE_C R29, R127, R126, RZ ;  /* 0x0000007e7f1d723e */ /* 0x000fe200048060ff */
[----:B0-----:R-:W-:-:S04]  /*269f0*/  VIADD R4, R4, UR5 ;  /* 0x0000000504047c36 */ /* 0x001fc80008000000 */
[----:B------:R-:W-:Y:S01]  /*26a00*/  STL [R1+0xcec], R29 ;  /* 0x000cec1d01007387 */ /* 0x000fe20000100800 */
[----:B------:R-:W-:-:S03]  /*26a10*/  ULDC UR5, c[0x0][0x248] ;  /* 0x0000920000057ab9 */ /* 0x000fc60000000800 */
[----:B------:R0:W-:Y:S02]  /*26a20*/  STL [R1+0x17c], R4 ;  /* 0x00017c0401007387 */ /* 0x0001e40000100800 */
[----:B0-----:R-:W-:Y:S01]  /*26a30*/  VIADD R4, R4, UR5 ;  /* 0x0000000504047c36 */ /* 0x001fe20008000000 */
[----:B------:R-:W-:Y:S01]  /*26a40*/  ULDC UR5, c[0x0][0x248] ;  /* 0x0000920000057ab9 */ /* 0x000fe20000000800 */
[----:B------:R-:W-:-:S03]  /*26a50*/  F2FP.SATFINITE.E5M2.F32.PACK_AB_MERGE_C R29, R135, R134, RZ ;  /* 0x00000086871d723e */ /* 0x000fc600048060ff */
[----:B------:R0:W-:Y:S04]  /*26a60*/  STL [R1+0x180], R4 ;  /* 0x0001800401007387 */ /* 0x0001e80000100800 */
[----:B------:R2:W-:Y:S01]  /*26a70*/  STL [R1+0xce4], R29 ;  /* 0x000ce41d01007387 */ /* 0x0005e20000100800 */
[----:B0-----:R-:W-:Y:S01]  /*26a80*/  VIADD R4, R4, UR5 ;  /* 0x0000000504047c36 */ /* 0x001fe20008000000 */
[----:B------:R-:W-:-:S04]  /*26a90*/  ULDC UR5, c[0x0][0x248] ;  /* 0x0000920000057ab9 */ /* 0x000fc80000000800 */
[----:B------:R0:W-:Y:S01]  /*26aa0*/  STL [R1+0x184], R4 ;  /* 0x0001840401007387 */ /* 0x0001e20000100800 */
[----:B--2---:R-:W-:Y:S01]  /*26ab0*/  F2FP.SATFINITE.E5M2.F32.PACK_AB_MERGE_C R29, R143, R142, RZ ;  /* 0x0000008e8f1d723e */ /* 0x004fe200048060ff */
[----:B0-----:R-:W-:Y:S01]  /*26ac0*/  VIADD R4, R4, UR5 ;  /* 0x0000000504047c36 */ /* 0x001fe20008000000 */
[----:B------:R-:W-:-:S04]  /*26ad0*/  ULDC UR5, c[0x0][0x248] ;  /* 0x0000920000057ab9 */ /* 0x000fc80000000800 */
[----:B------:R0:W-:Y:S04]  /*26ae0*/  STL [R1+0x18c], R4 ;  /* 0x00018c0401007387 */ /* 0x0001e80000100800 */
[----:B------:R4:W-:Y:S01]  /*26af0*/  STL [R1+0x734], R29 ;  /* 0x0007341d01007387 */ /* 0x0009e20000100800 */
[----:B0-----:R-:W-:Y:S01]  /*26b00*/  VIADD R4, R4, UR5 ;  /* 0x0000000504047c36 */ /* 0x001fe20008000000 */
[----:B------:R-:W-:Y:S01]  /*26b10*/  ULDC UR5, c[0x0][0x248] ;  /* 0x0000920000057ab9 */ /* 0x000fe20000000800 */
[----:B----4-:R-:W-:-:S03]  /*26b20*/  F2FP.SATFINITE.E5M2.F32.PACK_AB_MERGE_C R29, R147, R146, RZ ;  /* 0x00000092931d723e */ /* 0x010fc600048060ff */
[----:B------:R0:W-:Y:S04]  /*26b30*/  STL [R1+0x190], R4 ;  /* 0x0001900401007387 */ /* 0x0001e80000100800 */
[----:B------:R3:W-:Y:S04]  /*26b40*/  STL [R1+0xcf8], R29 ;  /* 0x000cf81d01007387 */ /* 0x0007e80000100800 */
[----:B------:R-:W2:Y:S01]  /*26b50*/  LDL.LU R35, [R1+0xa08] ;  /* 0x000a080001237983 */ /* 0x000ea20000300800 */
[----:B0-----:R-:W-:Y:S01]  /*26b60*/  VIADD R4, R4, UR5 ;  /* 0x0000000504047c36 */ /* 0x001fe20008000000 */
[----:B------:R-:W-:Y:S01]  /*26b70*/  LOP3.LUT R9, R9, 0xffff, RZ, 0xc0, !PT ;  /* 0x0000ffff09097812 */ /* 0x000fe200078ec0ff */
[----:B------:R-:W-:Y:S01]  /*26b80*/  ULDC UR5, c[0x0][0x248] ;  /* 0x0000920000057ab9 */ /* 0x000fe20000000800 */
[----:B---3--:R-:W-:-:S02]  /*26b90*/  F2FP.SATFINITE.E5M2.F32.PACK_AB_MERGE_C R29, R151, R150, RZ ;  /* 0x00000096971d723e */ /* 0x008fc400048060ff */
[----:B------:R0:W-:Y:S01]  /*26ba0*/  STL [R1+0x178], R4 ;  /* 0x0001780401007387 */ /* 0x0001e20000100800 */
[----:B------:R-:W-:-:S03]  /*26bb0*/  LOP3.LUT R8, R8, 0xffff, RZ, 0xc0, !PT ;  /* 0x0000ffff08087812 */ /* 0x000fc600078ec0ff */
[----:B------:R-:W-:Y:S01]  /*26bc0*/  STL [R1+0xcf0], R29 ;  /* 0x000cf01d01007387 */ /* 0x000fe20000100800 */
[----:B0-----:R-:W-:Y:S01]  /*26bd0*/  VIADD R4, R4, UR5 ;  /* 0x0000000504047c36 */ /* 0x001fe20008000000 */
[----:B------:R-:W-:-:S04]  /*26be0*/  ULDC UR5, c[0x0][0x248] ;  /* 0x0000920000057ab9 */ /* 0x000fc80000000800 */
[----:B------:R0:W-:Y:S01]  /*26bf0*/  STL [R1+0x16c], R4 ;  /* 0x00016c0401007387 */ /* 0x0001e20000100800 */
[----:B------:R-:W-:Y:S02]  /*26c00*/  F2FP.SATFINITE.E5M2.F32.PACK_AB_MERGE_C R148, R149, R148, RZ ;  /* 0x000000949594723e */ /* 0x000fe400048060ff */
[----:B------:R-:W-:Y:S01]  /*26c10*/  LOP3.LUT R252, R252, 0xffff, RZ, 0xc0, !PT ;  /* 0x0000fffffcfc7812 */ /* 0x000fe200078ec0ff */
[----:B0-----:R-:W-:Y:S01]  /*26c20*/  VIADD R4, R4, UR5 ;  /* 0x0000000504047c36 */ /* 0x001fe20008000000 */
[----:B------:R-:W-:Y:S01]  /*26c30*/  LOP3.LUT R148, R148, 0xffff, RZ, 0xc0, !PT ;  /* 0x0000ffff94947812 */ /* 0x000fe200078ec0ff */
[----:B------:R-:W-:Y:S01]  /*26c40*/  ULDC UR5, c[0x0][0x248] ;  /* 0x0000920000057ab9 */ /* 0x000fe20000000800 */
[----:B------:R-:W-:Y:S02]  /*26c50*/  LOP3.LUT R11, R11, 0xffff, RZ, 0xc0, !PT ;  /* 0x0000ffff0b0b7812 */ /* 0x000fe400078ec0ff */
[----:B------:R-:W-:-:S04]  /*26c60*/  LOP3.LUT R25, R25, 0xffff, RZ, 0xc0, !PT ;  /* 0x0000ffff19197812 */ /* 0x000fc800078ec0ff */
[----:B------:R-:W-:Y:S02]  /*26c70*/  SHF.R.U32.HI R29, RZ, 0x8, R25 ;  /* 0x00000008ff1d7819 */ /* 0x000fe40000011619 */
[--C-:B------:R-:W-:Y:S02]  /*26c80*/  PRMT R31, R25, 0x3340, R9.reuse ;  /* 0x00003340191f7816 */ /* 0x100fe40000000009 */
[----:B------:R-:W-:Y:S02]  /*26c90*/  SHF.R.U32.HI R25, RZ, 0x8, R9 ;  /* 0x00000008ff197819 */ /* 0x000fe40000011609 */
[----:B------:R-:W-:-:S04]  /*26ca0*/  LOP3.LUT R27, R27, 0xffff, RZ, 0xc0, !PT ;  /* 0x0000ffff1b1b7812 */ /* 0x000fc800078ec0ff */
[----:B------:R-:W-:Y:S02]  /*26cb0*/  SHF.R.U32.HI R9, RZ, 0x8, R27 ;  /* 0x00000008ff097819 */ /* 0x000fe4000001161b */
[--C-:B------:R-:W-:Y:S01]  /*26cc0*/  PRMT R27, R27, 0x3340, R8.reuse ;  /* 0x000033401b1b7816 */ /* 0x100fe20000000008 */
[----:B------:R0:W-:Y:S04]  /*26cd0*/  STL [R1+0x11bc], R31 ;  /* 0x0011bc1f01007387 */ /* 0x0001e80000100800 */
[----:B------:R-:W3:Y:S04]  /*26ce0*/  LDL.LU R33, [R1+0xa0c] ;  /* 0x000a0c0001217983 */ /* 0x000ee80000300800 */
[----:B------:R1:W-:Y:S04]  /*26cf0*/  STL [R1+0x11b8], R27 ;  /* 0x0011b81b01007387 */ /* 0x0003e80000100800 */
[----:B0-----:R-:W4:Y:S01]  /*26d00*/  LDL.LU R31, [R1+0x600] ;  /* 0x00060000011f7983 */ /* 0x001f220000300800 */
[----:B------:R-:W-:-:S02]  /*26d10*/  SHF.R.U32.HI R8, RZ, 0x8, R8 ;  /* 0x00000008ff087819 */ /* 0x000fc40000011608 */
[----:B------:R-:W-:Y:S02]  /*26d20*/  LOP3.LUT R29, R29, 0xffff, RZ, 0xc0, !PT ;  /* 0x0000ffff1d1d7812 */ /* 0x000fe400078ec0ff */
[----:B------:R-:W-:Y:S02]  /*26d30*/  LOP3.LUT R25, R25, 0xffff, RZ, 0xc0, !PT ;  /* 0x0000ffff19197812 */ /* 0x000fe400078ec0ff */
[----:B------:R-:W-:Y:S02]  /*26d40*/  LOP3.LUT R9, R9, 0xffff, RZ, 0xc0, !PT ;  /* 0x0000ffff09097812 */ /* 0x000fe400078ec0ff */
[----:B------:R-:W-:Y:S02]  /*26d50*/  LOP3.LUT R8, R8, 0xffff, RZ, 0xc0, !PT ;  /* 0x0000ffff08087812 */ /* 0x000fe400078ec0ff */
[----:B------:R-:W-:Y:S02]  /*26d60*/  PRMT R25, R29, 0x3340, R25 ;  /* 0x000033401d197816 */ /* 0x000fe40000000019 */
[----:B------:R-:W-:Y:S01]  /*26d70*/  PRMT R8, R9, 0x3340, R8 ;  /* 0x0000334009087816 */ /* 0x000fe20000000008 */
[----:B------:R0:W-:Y:S04]  /*26d80*/  STL [R1+0x194], R4 ;  /* 0x0001940401007387 */ /* 0x0001e80000100800 */
[----:B------:R-:W-:Y:S04]  /*26d90*/  STL [R1+0x10b8], R25 ;  /* 0x0010b81901007387 */ /* 0x000fe80000100800 */
[----:B------:R2:W-:Y:S01]  /*26da0*/  STL [R1+0x10b4], R8 ;  /* 0x0010b40801007387 */ /* 0x0005e20000100800 */
[----:B-1----:R-:W-:Y:S01]  /*26db0*/  PRMT R27, R252, 0x3340, R148 ;  /* 0x00003340fc1b7816 */ /* 0x002fe20000000094 */
[----:B0-----:R-:W-:Y:S01]  /*26dc0*/  VIADD R4, R4, UR5 ;  /* 0x0000000504047c36 */ /* 0x001fe20008000000 */
[----:B--2---:R-:W-:-:S04]  /*26dd0*/  LOP3.LUT R8, R35, 0xffff, RZ, 0xc0, !PT ;  /* 0x0000ffff23087812 */ /* 0x004fc800078ec0ff */
[----:B------:R0:W-:Y:S01]  /*26de0*/  STL [R1+0x198], R4 ;  /* 0x0001980401007387 */ /* 0x0001e20000100800 */
[----:B------:R-:W-:Y:S01]  /*26df0*/  SHF.R.U32.HI R9, RZ, 0x8, R252 ;  /* 0x00000008ff097819 */ /* 0x000fe200000116fc */
[----:B------:R-:W-:Y:S01]  /*26e00*/  ULDC UR5, c[0x0][0x248] ;  /* 0x0000920000057ab9 */ /* 0x000fe20000000800 */
[----:B------:R-:W-:Y:S02]  /*26e10*/  SHF.R.U32.HI R25, RZ, 0x8, R8 ;  /* 0x00000008ff197819 */ /* 0x000fe40000011608 */
[----:B------:R-:W-:Y:S01]  /*26e20*/  PRMT R8, R8, 0x3340, R11 ;  /* 0x0000334008087816 */ /* 0x000fe2000000000b */
[----:B------:R-:W-:Y:S04]  /*26e30*/  STL [R1+0x11b4], R27 ;  /* 0x0011b41b01007387 */ /* 0x000fe80000100800 */
[----:B------:R-:W2:Y:S04]  /*26e40*/  LDL.LU R37, [R1+0xa14] ;  /* 0x000a140001257983 */ /* 0x000ea80000300800 */
[----:B------:R1:W-:Y:S04]  /*26e50*/  STL [R1+0x11b0], R8 ;  /* 0x0011b00801007387 */ /* 0x0003e80000100800 */
[----:B------:R-:W2:Y:S01]  /*26e60*/  LDL.LU R35, [R1+0xa10] ;  /* 0x000a100001237983 */ /* 0x000ea20000300800 */
[----:B------:R-:W-:-:S02]  /*26e70*/  SHF.R.U32.HI R148, RZ, 0x8, R148 ;  /* 0x00000008ff947819 */ /* 0x000fc40000011694 */
[----:B------:R-:W-:Y:S02]  /*26e80*/  LOP3.LUT R9, R9, 0xffff, RZ, 0xc0, !PT ;  /* 0x0000ffff09097812 */ /* 0x000fe400078ec0ff */
[----:B------:R-:W-:Y:S01]  /*26e90*/  LOP3.LUT R148, R148, 0xffff, RZ, 0xc0, !PT ;  /* 0x0000ffff94947812 */ /* 0x000fe200078ec0ff */
[----:B0-----:R-:W-:Y:S01]  /*26ea0*/  VIADD R4, R4, UR5 ;  /* 0x0000000504047c36 */ /* 0x001fe20008000000 */
[----:B------:R-:W-:Y:S01]  /*26eb0*/  SHF.R.U32.HI R11, RZ, 0x8, R11 ;  /* 0x00000008ff0b7819 */ /* 0x000fe2000001160b */
[----:B------:R-:W-:Y:S01]  /*26ec0*/  ULDC UR5, c[0x0][0x248] ;  /* 0x0000920000057ab9 */ /* 0x000fe20000000800 */
[----:B-1----:R-:W-:Y:S02]  /*26ed0*/  PRMT R8, R9, 0x3340, R148 ;  /* 0x0000334009087816 */ /* 0x002fe40000000094 */
[----:B------:R-:W-:Y:S02]  /*26ee0*/  LOP3.LUT R25, R25, 0xffff, RZ, 0xc0, !PT ;  /* 0x0000ffff19197812 */ /* 0x000fe400078ec0ff */
[----:B------:R-:W-:Y:S01]  /*26ef0*/  LOP3.LUT R11, R11, 0xffff, RZ, 0xc0, !PT ;  /* 0x0000ffff0b0b7812 */ /* 0x000fe200078ec0ff */
[----:B------:R-:W-:Y:S04]  /*26f00*/  STL [R1+0x19c], R4 ;  /* 0x00019c0401007387 */ /* 0x000fe80000100800 */
[----:B------:R0:W-:Y:S01]  /*26f10*/  STL [R1+0x10ac], R8 ;  /* 0x0010ac0801007387 */ /* 0x0001e20000100800 */
[----:B------:R-:W-:-:S02]  /*26f20*/  F2FP.SATFINITE.E5M2.F32.PACK_AB_MERGE_C R144, R145, R144, RZ ;  /* 0x000000909190723e */ /* 0x000fc400048060ff */
[----:B------:R-:W-:Y:S02]  /*26f30*/  LOP3.LUT R10, R10, 0xffff, RZ, 0xc0, !PT ;  /* 0x0000ffff0a0a7812 */ /* 0x000fe400078ec0ff */
[----:B0-----:R-:W-:Y:S01]  /*26f40*/  PRMT R8, R25, 0x3340, R11 ;  /* 0x0000334019087816 */ /* 0x001fe2000000000b */
[----:B------:R-:W-:Y:S01]  /*26f50*/  VIADD R4, R4, UR5 ;  /* 0x0000000504047c36 */ /* 0x000fe20008000000 */
[----:B------:R-:W-:Y:S01]  /*26f60*/  LOP3.LUT R144, R144, 0xffff, RZ, 0xc0, !PT ;  /* 0x0000ffff90907812 */ /* 0x000fe200078ec0ff */
[----:B------:R-:W-:Y:S02]  /*26f70*/  ULDC UR5, c[0x0][0x248] ;  /* 0x0000920000057ab9 */ /* 0x000fe40000000800 */
[----:B------:R-:W-:Y:S04]  /*26f80*/  STL [R1+0x10a8], R8 ;  /* 0x0010a80801007387 */ /* 0x000fe80000100800 */
[----:B------:R0:W-:Y:S01]  /*26f90*/  STL [R1+0x1a4], R4 ;  /* 0x0001a40401007387 */ /* 0x0001e20000100800 */
[----:B------:R-:W-:Y:S01]  /*26fa0*/  LOP3.LUT R13, R13, 0xffff, RZ, 0xc0, !PT ;  /* 0x0000ffff0d0d7812 */ /* 0x000fe200078ec0ff */
[----:B0-----:R-:W-:Y:S01]  /*26fb0*/  VIADD R4, R4, UR5 ;  /* 0x0000000504047c36 */ /* 0x001fe20008000000 */
[----:B------:R-:W-:Y:S01]  /*26fc0*/  ULDC UR5, c[0x0][0x248] ;  /* 0x0000920000057ab9 */ /* 0x000fe20000000800 */
[----:B------:R-:W-:-:S02]  /*26fd0*/  LOP3.LUT R12, R12, 0xffff, RZ, 0xc0, !PT ;  /* 0x0000ffff0c0c7812 */ /* 0x000fc400078ec0ff */
[----:B---3--:R-:W-:-:S04]  /*26fe0*/  LOP3.LUT R8, R33, 0xffff, RZ, 0xc0, !PT ;  /* 0x0000ffff21087812 */ /* 0x008fc800078ec0ff */
[----:B------:R-:W-:Y:S02]  /*26ff0*/  SHF.R.U32.HI R11, RZ, 0x8, R8 ;  /* 0x00000008ff0b7819 */ /* 0x000fe40000011608 */
[----:B----4-:R-:W-:Y:S02]  /*27000*/  LOP3.LUT R9, R31, 0xffff, RZ, 0xc0, !PT ;  /* 0x0000ffff1f097812 */ /* 0x010fe400078ec0ff */
[----:B------:R-:W-:Y:S02]  /*27010*/  PRMT R25, R8, 0x3340, R10 ;  /* 0x0000334008197816 */ /* 0x000fe4000000000a */
[----:B------:R-:W-:Y:S02]  /*27020*/  SHF.R.U32.HI R8, RZ, 0x8, R9 ;  /* 0x00000008ff087819 */ /* 0x000fe40000011609 */
[----:B------:R-:W-:Y:S01]  /*27030*/  PRMT R9, R9, 0x3340, R144 ;  /* 0x0000334009097816 */ /* 0x000fe20000000090 */
[----:B------:R-:W-:Y:S04]  /*27040*/  STL [R1+0x11ac], R25 ;  /* 0x0011ac1901007387 */ /* 0x000fe80000100800 */
[----:B------:R-:W3:Y:S04]  /*27050*/  LDL.LU R33, [R1+0x604] ;  /* 0x0006040001217983 */ /* 0x000ee80000300800 */
[----:B------:R0:W-:Y:S04]  /*27060*/  STL [R1+0x11a8], R9 ;  /* 0x0011a80901007387 */ /* 0x0001e80000100800 */
[----:B------:R-:W4:Y:S01]  /*27070*/  LDL.LU R31, [R1+0xa18] ;  /* 0x000a1800011f7983 */ /* 0x000f220000300800 */
[----:B------:R-:W-:-:S02]  /*27080*/  SHF.R.U32.HI R10, RZ, 0x8, R10 ;  /* 0x00000008ff0a7819 */ /* 0x000fc4000001160a */
[----:B------:R-:W-:Y:S02]  /*27090*/  SHF.R.U32.HI R144, RZ, 0x8, R144 ;  /* 0x00000008ff907819 */ /* 0x000fe40000011690 */
[----:B------:R-:W-:Y:S02]  /*270a0*/  LOP3.LUT R11, R11, 0xffff, RZ, 0xc0, !PT ;  /* 0x0000ffff0b0b7812 */ /* 0x000fe400078ec0ff */
[----:B------:R-:W-:Y:S02]  /*270b0*/  LOP3.LUT R10, R10, 0xffff, RZ, 0xc0, !PT ;  /* 0x0000ffff0a0a7812 */ /* 0x000fe400078ec0ff */
[----:B------:R-:W-:Y:S02]  /*270c0*/  LOP3.LUT R8, R8, 0xffff, RZ, 0xc0, !PT ;  /* 0x0000ffff08087812 */ /* 0x000fe400078ec0ff */
[----:B------:R-:W-:Y:S02]  /*270d0*/  LOP3.LUT R144, R144, 0xffff, RZ, 0xc0, !PT ;  /* 0x0000ffff90907812 */ /* 0x000fe400078ec0ff */
[----:B0-----:R-:W-:-:S02]  /*270e0*/  PRMT R9, R11, 0x3340, R10 ;  /* 0x000033400b097816 */ /* 0x001fc4000000000a */
[----:B------:R-:W-:Y:S01]  /*270f0*/  PRMT R8, R8, 0x3340, R144 ;  /* 0x0000334008087816 */ /* 0x000fe20000000090 */
[----:B------:R0:W-:Y:S04]  /*27100*/  STL [R1+0x1a8], R4 ;  /* 0x0001a80401007387 */ /* 0x0001e80000100800 */
[----:B------:R-:W-:Y:S04]  /*27110*/  STL [R1+0x10a0], R9 ;  /* 0x0010a00901007387 */ /* 0x000fe80000100800 */
[----:B------:R2:W-:Y:S01]  /*27120*/  STL [R1+0x109c], R8 ;  /* 0x00109c0801007387 */ /* 0x0005e20000100800 */
[----:B0-----:R-:W-:Y:S01]  /*27130*/  VIADD R4, R4, UR5 ;  /* 0x0000000504047c36 */ /* 0x001fe20008000000 */
[----:B------:R-:W-:-:S04]  /*27140*/  ULDC UR5, c[0x0][0x248] ;  /* 0x0000920000057ab9 */ /* 0x000fc80000000800 */
[----:B------:R0:W-:Y:S01]  /*27150*/  STL [R1+0x1ac], R4 ;  /* 0x0001ac0401007387 */ /* 0x0001e20000100800 */
[----:B--2---:R-:W-:-:S04]  /*27160*/  LOP3.LUT R8, R37, 0xffff, RZ, 0xc0, !PT ;  /* 0x0000ffff25087812 */ /* 0x004fc800078ec0ff */
[----:B------:R-:W-:Y:S02]  /*27170*/  SHF.R.U32.HI R10, RZ, 0x8, R8 ;  /* 0x00000008ff0a7819 */ /* 0x000fe40000011608 */
[----:B------:R-:W-:Y:S02]  /*27180*/  LOP3.LUT R9, R35, 0xffff, RZ, 0xc0, !PT ;  /* 0x0000ffff23097812 */ /* 0x000fe400078ec0ff */
[----:B------:R-:W-:Y:S02]  /*27190*/  PRMT R11, R8, 0x3340, R13 ;  /* 0x00003340080b7816 */ /* 0x000fe4000000000d */
[----:B------:R-:W-:Y:S02]  /*271a0*/  SHF.R.U32.HI R8, RZ, 0x8, R9 ;  /* 0x00000008ff087819 */ /* 0x000fe40000011609 */
[----:B------:R-:W-:Y:S01]  /*271b0*/  PRMT R9, R9, 0x3340, R12 ;  /* 0x0000334009097816 */ /* 0x000fe2000000000c */
[----:B------:R-:W-:Y:S04]  /*271c0*/  STL [R1+0x11a4], R11 ;  /* 0x0011a40b01007387 */ /* 0x000fe80000100800 */
[----:B------:R-:W2:Y:S04]  /*271d0*/  LDL.LU R37, [R1+0xa1c] ;  /* 0x000a1c0001257983 */ /* 0x000ea80000300800 */
[----:B------:R1:W-:Y:S04]  /*271e0*/  STL [R1+0x11a0], R9 ;  /* 0x0011a00901007387 */ /* 0x0003e80000100800 */
[----:B------:R-:W2:Y:S01]  /*271f0*/  LDL.LU R35, [R1+0x60c] ;  /* 0x00060c0001237983 */ /* 0x000ea20000300800 */
[----:B------:R-:W-:-:S02]  /*27200*/  SHF.R.U32.HI R13, RZ, 0x8, R13 ;  /* 0x00000008ff0d7819 */ /* 0x000fc4000001160d */
[----:B------:R-:W-:Y:S02]  /*27210*/  SHF.R.U32.HI R12, RZ, 0x8, R12 ;  /* 0x00000008ff0c7819 */ /* 0x000fe4000001160c */
[----:B------:R-:W-:Y:S02]  /*27220*/  LOP3.LUT R10, R10, 0xffff, RZ, 0xc0, !PT ;  /* 0x0000ffff0a0a7812 */ /* 0x000fe400078ec0ff */
[----:B------:R-:W-:Y:S02]  /*27230*/  LOP3.LUT R13, R13, 0xffff, RZ, 0xc0, !PT ;  /* 0x0000ffff0d0d7812 */ /* 0x000fe400078ec0ff */
[----:B------:R-:W-:Y:S02]  /*27240*/  LOP3.LUT R8, R8, 0xffff, RZ, 0xc0, !PT ;  /* 0x0000ffff08087812 */ /* 0x000fe400078ec0ff */
[----:B------:R-:W-:Y:S01]  /*27250*/  LOP3.LUT R12, R12, 0xffff, RZ, 0xc0, !PT ;  /* 0x0000ffff0c0c7812 */ /* 0x000fe200078ec0ff */
[----:B0-----:R-:W-:Y:S01]  /*27260*/  VIADD R4, R4, UR5 ;  /* 0x0000000504047c36 */ /* 0x001fe20008000000 */
[----:B-1----:R-:W-:Y:S01]  /*27270*/  PRMT R9, R10, 0x3340, R13 ;  /* 0x000033400a097816 */ /* 0x002fe2000000000d */
[----:B------:R-:W-:Y:S01]  /*27280*/  ULDC UR5, c[0x0][0x248] ;  /* 0x0000920000057ab9 */ /* 0x000fe20000000800 */
[----:B------:R-:W-:-:S02]  /*27290*/  PRMT R8, R8, 0x3340, R12 ;  /* 0x0000334008087816 */ /* 0x000fc4000000000c */
[----:B------:R-:W-:Y:S01]  /*272a0*/  F2FP.SATFINITE.E5M2.F32.PACK_AB_MERGE_C R140, R141, R140, RZ ;  /* 0x0000008c8d8c723e */ /* 0x000fe200048060ff */
[----:B------:R0:W-:Y:S04]  /*272b0*/  STL [R1+0x1b4], R4 ;  /* 0x0001b40401007387 */ /* 0x0001e80000100800 */
[----:B------:R-:W-:Y:S01]  /*272c0*/  STL [R1+0x1090], R9 ;  /* 0x0010900901007387 */ /* 0x000fe20000100800 */
[----:B------:R-:W-:-:S03]  /*272d0*/  LOP3.LUT R140, R140, 0xffff, RZ, 0xc0, !PT ;  /* 0x0000ffff8c8c7812 */ /* 0x000fc600078ec0ff */
[----:B------:R-:W-:Y:S01]  /*272e0*/  STL [R1+0x108c], R8 ;  /* 0x00108c0801007387 */ /* 0x000fe20000100800 */
[----:B------:R-:W-:Y:S01]  /*272f0*/  LOP3.LUT R15, R15, 0xffff, RZ, 0xc0, !PT ;  /* 0x0000ffff0f0f7812 */ /* 0x000fe200078ec0ff */
[----:B0-----:R-:W-:Y:S01]  /*27300*/  VIADD R4, R4, UR5 ;  /* 0x0000000504047c36 */ /* 0x001fe20008000000 */
[----:B------:R-:W-:-:S04]  /*27310*/  ULDC UR5, c[0x0][0x248] ;  /* 0x0000920000057ab9 */ /* 0x000fc80000000800 */
[----:B------:R0:W-:Y:S01]  /*27320*/  STL [R1+0x1b8], R4 ;  /* 0x0001b80401007387 */ /* 0x0001e20000100800 */
[----:B------:R-:W-:Y:S01]  /*27330*/  F2FP.SATFINITE.E5M2.F32.PACK_AB_MERGE_C R136, R137, R136, RZ ;  /* 0x000000888988723e */ /* 0x000fe200048060ff */
[----:B0-----:R-:W-:Y:S01]  /*27340*/  VIADD R4, R4, UR5 ;  /* 0x0000000504047c36 */ /* 0x001fe20008000000 */
[----:B------:R-:W-:Y:S01]  /*27350*/  LOP3.LUT R14, R14, 0xffff, RZ, 0xc0, !PT ;  /* 0x0000ffff0e0e7812 */ /* 0x000fe200078ec0ff */
[----:B------:R-:W-:Y:S01]  /*27360*/  ULDC UR5, c[0x0][0x248] ;  /* 0x0000920000057ab9 */ /* 0x000fe20000000800 */
[----:B------:R-:W-:Y:S02]  /*27370*/  LOP3.LUT R136, R136, 0xffff, RZ, 0xc0, !PT ;  /* 0x0000ffff88887812 */ /* 0x000fe400078ec0ff */
[----:B---3--:R-:W-:-:S04]  /*27380*/  LOP3.LUT R8, R33, 0xffff, RZ, 0xc0, !PT ;  /* 0x0000ffff21087812 */ /* 0x008fc800078ec0ff */
[----:B------:R-:W-:Y:S02]  /*27390*/  SHF.R.U32.HI R10, RZ, 0x8, R8 ;  /* 0x00000008ff0a7819 */ /* 0x000fe40000011608 */
[----:B----4-:R-:W-:Y:S02]  /*273a0*/  LOP3.LUT R9, R31, 0xffff, RZ, 0xc0, !PT ;  /* 0x0000ffff1f097812 */ /* 0x010fe400078ec0ff */
[--C-:B------:R-:W-:Y:S02]  /*273b0*/  PRMT R11, R8, 0x3340, R140.reuse ;  /* 0x00003340080b7816 */ /* 0x100fe4000000008c */
        /* <DEDUP_REMOVED lines=98> */
[----:B------:R0:W-:Y:S01]  /*279e0*/  STL [R1+0x1e0], R4 ;  /* 0x0001e00401007387 */ /* 0x0001e20000100800 */
[----:B------:R-:W-:-:S03]  /*279f0*/  LOP3.LUT R19, R19, 0xffff, RZ, 0xc0, !PT ;  /* 0x0000ffff13137812 */ /* 0x000fc600078ec0ff */
[----:B------:R-:W-:Y:S01]  /*27a00*/  STL [R1+0x1058], R9 ;  /* 0x0010580901007387 */ /* 0x000fe20000100800 */
[----:B------:R-:W-:-:S03]  /*27a10*/  LOP3.LUT R18, R18, 0xffff, RZ, 0xc0, !PT ;  /* 0x0000ffff12127812 */ /* 0x000fc600078ec0ff */
[----:B------:R-:W-:Y:S01]  /*27a20*/  STL [R1+0x1054], R8 ;  /* 0x0010540801007387 */ /* 0x000fe20000100800 */
[----:B0-----:R-:W-:Y:S01]  /*27a30*/  VIADD R4, R4, UR5 ;  /* 0x0000000504047c36 */ /* 0x001fe20008000000 */
[----:B------:R-:W-:-:S04]  /*27a40*/  ULDC UR5, c[0x0][0x248] ;  /* 0x0000920000057ab9 */ /* 0x000fc80000000800 */
[----:B------:R0:W-:Y:S01]  /*27a50*/  STL [R1+0x1e4], R4 ;  /* 0x0001e40401007387 */ /* 0x0001e20000100800 */
[----:B------:R-:W-:Y:S02]  /*27a60*/  F2FP.SATFINITE.E5M2.F32.PACK_AB_MERGE_C R128, R129, R128, RZ ;  /* 0x000000808180723e */ /* 0x000fe400048060ff */
        /* <DEDUP_REMOVED lines=57> */
[----:B------:R-:W-:Y:S01]  /*27e00*/  F2FP.SATFINITE.E5M2.F32.PACK_AB_MERGE_C R124, R125, R124, RZ ;  /* 0x0000007c7d7c723e */ /* 0x000fe200048060ff */
[----:B0-----:R-:W-:-:S03]  /*27e10*/  VIADD R4, R4, UR5 ;  /* 0x0000000504047c36 */ /* 0x001fc60008000000 */
        /* <DEDUP_REMOVED lines=30> */
[--C-:B------:R-:W-:Y:S02]  /*28000*/  PRMT R11, R8, 0x3340, R124.reuse ;  /* 0x00003340080b7816 */ /* 0x100fe4000000007c */
        /* <DEDUP_REMOVED lines=74> */
[----:B------:R-:W-:-:S03]  /*284b0*/  F2FP.SATFINITE.E5M2.F32.PACK_AB_MERGE_C R116, R117, R116, RZ ;  /* 0x000000747574723e */ /* 0x000fc600048060ff */
[----:B------:R-:W-:Y:S01]  /*284c0*/  STL [R1+0x1000], R9 ;  /* 0x0010000901007387 */ /* 0x000fe20000100800 */
[----:B------:R-:W-:-:S03]  /*284d0*/  LOP3.LUT R152, R152, 0xffff, RZ, 0xc0, !PT ;  /* 0x0000ffff98987812 */ /* 0x000fc600078ec0ff */
[----:B------:R-:W-:Y:S01]  /*284e0*/  STL [R1+0xffc], R8 ;  /* 0x000ffc0801007387 */ /* 0x000fe20000100800 */
[----:B------:R-:W-:Y:S01]  /*284f0*/  LOP3.LUT R116, R116, 0xffff, RZ, 0xc0, !PT ;  /* 0x0000ffff74747812 */ /* 0x000fe200078ec0ff */
[----:B0-----:R-:W-:Y:S01]  /*28500*/  VIADD R4, R4, UR5 ;  /* 0x0000000504047c36 */ /* 0x001fe20008000000 */
[----:B------:R-:W-:-:S04]  /*28510*/  ULDC UR5, c[0x0][0x248] ;  /* 0x0000920000057ab9 */ /* 0x000fc80000000800 */
[----:B------:R0:W-:Y:S01]  /*28520*/  STL [R1+0x25c], R4 ;  /* 0x00025c0401007387 */ /* 0x0001e20000100800 */
[----:B------:R-:W-:Y:S01]  /*28530*/  LOP3.LUT R155, R155, 0xffff, RZ, 0xc0, !PT ;  /* 0x0000ffff9b9b7812 */ /* 0x000fe200078ec0ff */
[----:B0-----:R-:W-:Y:S01]  /*28540*/  VIADD R4, R4, UR5 ;  /* 0x0000000504047c36 */ /* 0x001fe20008000000 */
        /* <DEDUP_REMOVED lines=1530> */
[----:B------:R-:W-:-:S03]  /*2e4f0*/  PRMT R8, R8, 0x3340, R249 ;  /* 0x0000334008087816 */ /* 0x000fc600000000f9 */
[----:B------:R-:W-:Y:S01]  /*2e500*/  STL [R1+0xb1c], R9 ;  /* 0x000b1c0901007387 */ /* 0x000fe20000100800 */
[----:B------:R-:W-:-:S03]  /*2e510*/  LOP3.LUT R248, R248, 0xffff, RZ, 0xc0, !PT ;  /* 0x0000fffff8f87812 */ /* 0x000fc600078ec0ff */
[----:B------:R0:W-:Y:S04]  /*2e520*/  STL [R1+0x48c], R4 ;  /* 0x00048c0401007387 */ /* 0x0001e80000100800 */
[----:B------:R-:W-:Y:S01]  /*2e530*/  STL [R1+0xb14], R8 ;  /* 0x000b140801007387 */ /* 0x000fe20000100800 */
[----:B------:R-:W-:Y:S01]  /*2e540*/  LOP3.LUT R206, R206, 0xffff, RZ, 0xc0, !PT ;  /* 0x0000ffffcece7812 */ /* 0x000fe200078ec0ff */
[----:B0-----:R-:W-:Y:S01]  /*2e550*/  VIADD R4, R4, UR5 ;  /* 0x0000000504047c36 */ /* 0x001fe20008000000 */
[----:B------:R-:W-:-:S04]  /*2e560*/  ULDC UR5, c[0x0][0x248] ;  /* 0x0000920000057ab9 */ /* 0x000fc80000000800 */
[----:B------:R0:W-:Y:S02]  /*2e570*/  STL [R1+0x49c], R4 ;  /* 0x00049c0401007387 */ /* 0x0001e40000100800 */
[----:B0-----:R-:W-:Y:S01]  /*2e580*/  VIADD R4, R4, UR5 ;  /* 0x0000000504047c36 */ /* 0x001fe20008000000 */
[----:B------:R-:W-:Y:S01]  /*2e590*/  LOP3.LUT R208, R208, 0xffff, RZ, 0xc0, !PT ;  /* 0x0000ffffd0d07812 */ /* 0x000fe200078ec0ff */
[----:B------:R-:W-:Y:S01]  /*2e5a0*/  ULDC UR5, c[0x0][0x248] ;  /* 0x0000920000057ab9 */ /* 0x000fe20000000800 */
[----:B------:R-:W-:Y:S02]  /*2e5b0*/  LOP3.LUT R251, R251, 0xffff, RZ, 0xc0, !PT ;  /* 0x0000fffffbfb7812 */ /* 0x000fe400078ec0ff */
[----:B------:R-:W-:Y:S02]  /*2e5c0*/  F2FP.SATFINITE.E5M2.F32.PACK_AB_MERGE_C R38, R39, R38, RZ ;  /* 0x000000262726723e */ /* 0x000fe400048060ff */
[----:B---3--:R-:W-:-:S04]  /*2e5d0*/  LOP3.LUT R8, R33, 0xffff, RZ, 0xc0, !PT ;  /* 0x0000ffff21087812 */ /* 0x008fc800078ec0ff */
[----:B------:R-:W-:Y:S02]  /*2e5e0*/  PRMT R11, R8, 0x3340, R248 ;  /* 0x00003340080b7816 */ /* 0x000fe400000000f8 */
[----:B----4-:R-:W-:Y:S02]  /*2e5f0*/  LOP3.LUT R9, R31, 0xffff, RZ, 0xc0, !PT ;  /* 0x0000ffff1f097812 */ /* 0x010fe400078ec0ff */
[----:B------:R-:W-:Y:S02]  /*2e600*/  SHF.R.U32.HI R10, RZ, 0x8, R8 ;  /* 0x00000008ff0a7819 */ /* 0x000fe40000011608 */
[----:B------:R-:W-:Y:S02]  /*2e610*/  SHF.R.U32.HI R248, RZ, 0x8, R248 ;  /* 0x00000008fff87819 */ /* 0x000fe400000116f8 */
[----:B------:R-:W-:Y:S02]  /*2e620*/  SHF.R.U32.HI R8, RZ, 0x8, R9 ;  /* 0x00000008ff087819 */ /* 0x000fe40000011609 */
[----:B------:R-:W-:-:S02]  /*2e630*/  PRMT R9, R9, 0x3340, R206 ;  /* 0x0000334009097816 */ /* 0x000fc400000000ce */
[----:B------:R-:W-:Y:S02]  /*2e640*/  LOP3.LUT R10, R10, 0xffff, RZ, 0xc0, !PT ;  /* 0x0000ffff0a0a7812 */ /* 0x000fe400078ec0ff */
[----:B------:R-:W-:Y:S01]  /*2e650*/  LOP3.LUT R248, R248, 0xffff, RZ, 0xc0, !PT ;  /* 0x0000fffff8f87812 */ /* 0x000fe200078ec0ff */
[----:B------:R-:W-:Y:S04]  /*2e660*/  STL [R1+0xc58], R11 ;  /* 0x000c580b01007387 */ /* 0x000fe80000100800 */
[----:B------:R0:W-:Y:S04]  /*2e670*/  STL [R1+0xc54], R9 ;  /* 0x000c540901007387 */ /* 0x0001e80000100800 */
[----:B------:R-:W3:Y:S04]  /*2e680*/  LDL.LU R43, [R1+0xc98] ;  /* 0x000c9800012b7983 */ /* 0x000ee80000300800 */
[----:B------:R-:W4:Y:S01]  /*2e690*/  LDL.LU R33, [R1+0x410] ;  /* 0x0004100001217983 */ /* 0x000f220000300800 */
[----:B0-----:R-:W-:-:S05]  /*2e6a0*/  PRMT R9, R10, 0x3340, R248 ;  /* 0x000033400a097816 */ /* 0x001fca00000000f8 */
[----:B------:R-:W-:Y:S04]  /*2e6b0*/  STL [R1+0xb08], R9 ;  /* 0x000b080901007387 */ /* 0x000fe80000100800 */
[----:B------:R0:W-:Y:S04]  /*2e6c0*/  STL [R1+0x4a0], R4 ;  /* 0x0004a00401007387 */ /* 0x0001e80000100800 */
[----:B------:R-:W4:Y:S01]  /*2e6d0*/  LDL.LU R31, [R1+0x860] ;  /* 0x00086000011f7983 */ /* 0x000f220000300800 */
[----:B------:R-:W-:Y:S02]  /*2e6e0*/  SHF.R.U32.HI R206, RZ, 0x8, R206 ;  /* 0x00000008ffce7819 */ /* 0x000fe400000116ce */
[----:B------:R-:W-:-:S02]  /*2e6f0*/  LOP3.LUT R8, R8, 0xffff, RZ, 0xc0, !PT ;  /* 0x0000ffff08087812 */ /* 0x000fc400078ec0ff */
[----:B------:R-:W-:-:S04]  /*2e700*/  LOP3.LUT R206, R206, 0xffff, RZ, 0xc0, !PT ;  /* 0x0000ffffcece7812 */ /* 0x000fc800078ec0ff */
[----:B------:R-:W-:-:S05]  /*2e710*/  PRMT R8, R8, 0x3340, R206 ;  /* 0x0000334008087816 */ /* 0x000fca00000000ce */
        /* <DEDUP_REMOVED lines=9> */
[----:B------:R-:W-:Y:S02]  /*2e7b0*/  SHF.R.U32.HI R8, RZ, 0x8, R9 ;  /* 0x00000008ff087819 */ /* 0x000fe40000011609 */
[----:B------:R-:W-:Y:S01]  /*2e7c0*/  PRMT R9, R9, 0x3340, R251 ;  /* 0x0000334009097816 */ /* 0x000fe200000000fb */
[----:B------:R-:W-:Y:S01]  /*2e7d0*/  STL [R1+0xc50], R11 ;  /* 0x000c500b01007387 */ /* 0x000fe20000100800 */
[----:B------:R-:W-:-:S02]  /*2e7e0*/  LOP3.LUT R10, R10, 0xffff, RZ, 0xc0, !PT ;  /* 0x0000ffff0a0a7812 */ /* 0x000fc400078ec0ff */
[----:B------:R-:W-:Y:S01]  /*2e7f0*/  LOP3.LUT R208, R208, 0xffff, RZ, 0xc0, !PT ;  /* 0x0000ffffd0d07812 */ /* 0x000fe200078ec0ff */
[----:B------:R1:W-:Y:S01]  /*2e800*/  STL [R1+0xc4c], R9 ;  /* 0x000c4c0901007387 */ /* 0x0003e20000100800 */
[----:B0-----:R-:W-:Y:S01]  /*2e810*/  VIADD R4, R4, UR5 ;  /* 0x0000000504047c36 */ /* 0x001fe20008000000 */
[----:B------:R-:W-:Y:S01]  /*2e820*/  SHF.R.U32.HI R251, RZ, 0x8, R251 ;  /* 0x00000008fffb7819 */ /* 0x000fe200000116fb */
[----:B------:R-:W-:Y:S01]  /*2e830*/  ULDC UR5, c[0x0][0x248] ;  /* 0x0000920000057ab9 */ /* 0x000fe20000000800 */
[----:B------:R-:W2:Y:S04]  /*2e840*/  LDL.LU R41, [R1+0xca0] ;  /* 0x000ca00001297983 */ /* 0x000ea80000300800 */
[----:B------:R-:W2:Y:S01]  /*2e850*/  LDL.LU R39, [R1+0x428] ;  /* 0x0004280001277983 */ /* 0x000ea20000300800 */
[----:B-1----:R-:W-:-:S03]  /*2e860*/  PRMT R9, R10, 0x3340, R208 ;  /* 0x000033400a097816 */ /* 0x002fc600000000d0 */
[----:B------:R0:W-:Y:S04]  /*2e870*/  STL [R1+0x4ac], R4 ;  /* 0x0004ac0401007387 */ /* 0x0001e80000100800 */
[----:B------:R-:W2:Y:S04]  /*2e880*/  LDL.LU R37, [R1+0xc9c] ;  /* 0x000c9c0001257983 */ /* 0x000ea80000300800 */
[----:B------:R-:W-:Y:S04]  /*2e890*/  STL [R1+0xafc], R9 ;  /* 0x000afc0901007387 */ /* 0x000fe80000100800 */
[----:B------:R-:W2:Y:S01]  /*2e8a0*/  LDL.LU R35, [R1+0x41c] ;  /* 0x00041c0001237983 */ /* 0x000ea20000300800 */
[----:B------:R-:W-:-:S02]  /*2e8b0*/  LOP3.LUT R8, R8, 0xffff, RZ, 0xc0, !PT ;  /* 0x0000ffff08087812 */ /* 0x000fc400078ec0ff */
[----:B------:R-:W-:-:S04]  /*2e8c0*/  LOP3.LUT R251, R251, 0xffff, RZ, 0xc0, !PT ;  /* 0x0000fffffbfb7812 */ /* 0x000fc800078ec0ff */
[----:B------:R-:W-:-:S05]  /*2e8d0*/  PRMT R8, R8, 0x3340, R251 ;  /* 0x0000334008087816 */ /* 0x000fca00000000fb */
[----:B------:R-:W-:Y:S01]  /*2e8e0*/  STL [R1+0xaf4], R8 ;  /* 0x000af40801007387 */ /* 0x000fe20000100800 */
[----:B------:R-:W-:Y:S01]  /*2e8f0*/  LOP3.LUT R204, R204, 0xffff, RZ, 0xc0, !PT ;  /* 0x0000ffffcccc7812 */ /* 0x000fe200078ec0ff */
[----:B0-----:R-:W-:Y:S01]  /*2e900*/  VIADD R4, R4, UR5 ;  /* 0x0000000504047c36 */ /* 0x001fe20008000000 */
[----:B------:R-:W-:-:S04]  /*2e910*/  ULDC UR5, c[0x0][0x248] ;  /* 0x0000920000057ab9 */ /* 0x000fc80000000800 */
[----:B------:R0:W-:Y:S02]  /*2e920*/  STL [R1+0x4b4], R4 ;  /* 0x0004b40401007387 */ /* 0x0001e40000100800 */
[----:B0-----:R-:W-:Y:S01]  /*2e930*/  VIADD R4, R4, UR5 ;  /* 0x0000000504047c36 */ /* 0x001fe20008000000 */
[----:B------:R-:W-:Y:S01]  /*2e940*/  ULDC UR5, c[0x0][0x248] ;  /* 0x0000920000057ab9 */ /* 0x000fe20000000800 */
[----:B---3--:R-:W-:Y:S02]  /*2e950*/  LOP3.LUT R10, R43, 0xffff, RZ, 0xc0, !PT ;  /* 0x0000ffff2b0a7812 */ /* 0x008fe400078ec0ff */
[----:B----4-:R-:W-:Y:S02]  /*2e960*/  LOP3.LUT R8, R33, 0xffff, RZ, 0xc0, !PT ;  /* 0x0000ffff21087812 */ /* 0x010fe400078ec0ff */
[----:B------:R-:W-:Y:S02]  /*2e970*/  SHF.R.U32.HI R11, RZ, 0x8, R10 ;  /* 0x00000008ff0b7819 */ /* 0x000fe4000001160a */
[----:B------:R-:W-:-:S02]  /*2e980*/  PRMT R12, R10, 0x3340, R8 ;  /* 0x000033400a0c7816 */ /* 0x000fc40000000008 */
[----:B------:R-:W-:Y:S02]  /*2e990*/  SHF.R.U32.HI R10, RZ, 0x8, R8 ;  /* 0x00000008ff0a7819 */ /* 0x000fe40000011608 */
[----:B------:R-:W-:-:S04]  /*2e9a0*/  LOP3.LUT R9, R31, 0xffff, RZ, 0xc0, !PT ;  /* 0x0000ffff1f097812 */ /* 0x000fc800078ec0ff */
[----:B------:R-:W-:Y:S02]  /*2e9b0*/  SHF.R.U32.HI R8, RZ, 0x8, R9 ;  /* 0x00000008ff087819 */ /* 0x000fe40000011609 */
[----:B------:R-:W-:Y:S01]  /*2e9c0*/  PRMT R9, R9, 0x3340, R204 ;  /* 0x0000334009097816 */ /* 0x000fe200000000cc */
[----:B------:R-:W-:Y:S04]  /*2e9d0*/  STL [R1+0xc48], R12 ;  /* 0x000c480c01007387 */ /* 0x000fe80000100800 */
[----:B------:R0:W-:Y:S04]  /*2e9e0*/  STL [R1+0xc44], R9 ;  /* 0x000c440901007387 */ /* 0x0001e80000100800 */
[----:B------:R-:W3:Y:S04]  /*2e9f0*/  LDL.LU R33, [R1+0x868] ;  /* 0x0008680001217983 */ /* 0x000ee80000300800 */
[----:B------:R-:W4:Y:S01]  /*2ea00*/  LDL.LU R31, [R1+0x864] ;  /* 0x00086400011f7983 */ /* 0x000f220000300800 */
[----:B------:R-:W-:-:S02]  /*2ea10*/  LOP3.LUT R11, R11, 0xffff, RZ, 0xc0, !PT ;  /* 0x0000ffff0b0b7812 */ /* 0x000fc400078ec0ff */
[----:B------:R-:W-:Y:S02]  /*2ea20*/  LOP3.LUT R10, R10, 0xffff, RZ, 0xc0, !PT ;  /* 0x0000ffff0a0a7812 */ /* 0x000fe400078ec0ff */
[----:B------:R-:W-:Y:S02]  /*2ea30*/  SHF.R.U32.HI R204, RZ, 0x8, R204 ;  /* 0x00000008ffcc7819 */ /* 0x000fe400000116cc */
[----:B0-----:R-:W-:Y:S02]  /*2ea40*/  PRMT R9, R11, 0x3340, R10 ;  /* 0x000033400b097816 */ /* 0x001fe4000000000a */
[----:B------:R-:W-:Y:S02]  /*2ea50*/  LOP3.LUT R8, R8, 0xffff, RZ, 0xc0, !PT ;  /* 0x0000ffff08087812 */ /* 0x000fe400078ec0ff */
[----:B------:R-:W-:Y:S01]  /*2ea60*/  LOP3.LUT R204, R204, 0xffff, RZ, 0xc0, !PT ;  /* 0x0000ffffcccc7812 */ /* 0x000fe200078ec0ff */
[----:B------:R0:W-:Y:S03]  /*2ea70*/  STL [R1+0x4b8], R4 ;  /* 0x0004b80401007387 */ /* 0x0001e60000100800 */
[----:B------:R-:W-:Y:S01]  /*2ea80*/  PRMT R8, R8, 0x3340, R204 ;  /* 0x0000334008087816 */ /* 0x000fe200000000cc */
[----:B------:R2:W-:Y:S04]  /*2ea90*/  STL [R1+0xae8], R9 ;  /* 0x000ae80901007387 */ /* 0x0005e80000100800 */
[----:B------:R1:W-:Y:S01]  /*2eaa0*/  STL [R1+0xae4], R8 ;  /* 0x000ae40801007387 */ /* 0x0003e20000100800 */
[----:B0-----:R-:W-:Y:S01]  /*2eab0*/  VIADD R4, R4, UR5 ;  /* 0x0000000504047c36 */ /* 0x001fe20008000000 */
[----:B------:R-:W-:-:S04]  /*2eac0*/  ULDC UR5, c[0x0][0x248] ;  /* 0x0000920000057ab9 */ /* 0x000fc80000000800 */
[----:B------:R-:W-:Y:S01]  /*2ead0*/  STL [R1+0x4c4], R4 ;  /* 0x0004c40401007387 */ /* 0x000fe20000100800 */
[----:B--2---:R-:W-:Y:S02]  /*2eae0*/  LOP3.LUT R9, R41, 0xffff, RZ, 0xc0, !PT ;  /* 0x0000ffff29097812 */ /* 0x004fe400078ec0ff */
[----:B------:R-:W-:Y:S02]  /*2eaf0*/  LOP3.LUT R10, R39, 0xffff, RZ, 0xc0, !PT ;  /* 0x0000ffff270a7812 */ /* 0x000fe400078ec0ff */
[----:B-1----:R-:W-:Y:S02]  /*2eb00*/  SHF.R.U32.HI R8, RZ, 0x8, R9 ;  /* 0x00000008ff087819 */ /* 0x002fe40000011609 */
[--C-:B------:R-:W-:Y:S02]  /*2eb10*/  PRMT R13, R9, 0x3340, R10.reuse ;  /* 0x00003340090d7816 */ /* 0x100fe4000000000a */
[----:B------:R-:W-:Y:S02]  /*2eb20*/  SHF.R.U32.HI R9, RZ, 0x8, R10 ;  /* 0x00000008ff097819 */ /* 0x000fe4000001160a */
[----:B------:R-:W-:Y:S01]  /*2eb30*/  LOP3.LUT R11, R37, 0xffff, RZ, 0xc0, !PT ;  /* 0x0000ffff250b7812 */ /* 0x000fe200078ec0ff */
[----:B------:R0:W-:Y:S01]  /*2eb40*/  STL [R1+0xc40], R13 ;  /* 0x000c400d01007387 */ /* 0x0001e20000100800 */
[----:B------:R-:W-:-:S02]  /*2eb50*/  LOP3.LUT R8, R8, 0xffff, RZ, 0xc0, !PT ;  /* 0x0000ffff08087812 */ /* 0x000fc400078ec0ff */
[----:B------:R-:W-:Y:S02]  /*2eb60*/  LOP3.LUT R12, R35, 0xffff, RZ, 0xc0, !PT ;  /* 0x0000ffff230c7812 */ /* 0x000fe400078ec0ff */
[----:B------:R-:W-:Y:S02]  /*2eb70*/  LOP3.LUT R9, R9, 0xffff, RZ, 0xc0, !PT ;  /* 0x0000ffff09097812 */ /* 0x000fe400078ec0ff */
[----:B0-----:R-:W-:Y:S01]  /*2eb80*/  PRMT R13, R11, 0x3340, R12 ;  /* 0x000033400b0d7816 */ /* 0x001fe2000000000c */
[----:B------:R-:W-:Y:S01]  /*2eb90*/  VIADD R4, R4, UR5 ;  /* 0x0000000504047c36 */ /* 0x000fe20008000000 */
[----:B------:R-:W-:Y:S01]  /*2eba0*/  PRMT R8, R8, 0x3340, R9 ;  /* 0x0000334008087816 */ /* 0x000fe20000000009 */
[----:B------:R-:W-:Y:S02]  /*2ebb0*/  ULDC UR5, c[0x0][0x248] ;  /* 0x0000920000057ab9 */ /* 0x000fe40000000800 */
[----:B------:R-:W-:Y:S04]  /*2ebc0*/  STL [R1+0xc38], R13 ;  /* 0x000c380d01007387 */ /* 0x000fe80000100800 */
[----:B------:R-:W2:Y:S04]  /*2ebd0*/  LDL.LU R43, [R1+0xca8] ;  /* 0x000ca800012b7983 */ /* 0x000ea80000300800 */
[----:B------:R-:W2:Y:S04]  /*2ebe0*/  LDL.LU R41, [R1+0x438] ;  /* 0x0004380001297983 */ /* 0x000ea80000300800 */
[----:B------:R0:W-:Y:S04]  /*2ebf0*/  STL [R1+0xae0], R8 ;  /* 0x000ae00801007387 */ /* 0x0001e80000100800 */
[----:B------:R1:W-:Y:S04]  /*2ec00*/  STL [R1+0x4c8], R4 ;  /* 0x0004c80401007387 */ /* 0x0003e80000100800 */
[----:B------:R-:W2:Y:S04]  /*2ec10*/  LDL.LU R37, [R1+0xca4] ;  /* 0x000ca40001257983 */ /* 0x000ea80000300800 */
[----:B------:R-:W2:Y:S01]  /*2ec20*/  LDL.LU R35, [R1+0x42c] ;  /* 0x00042c0001237983 */ /* 0x000ea20000300800 */
[----:B------:R-:W-:-:S02]  /*2ec30*/  SHF.R.U32.HI R10, RZ, 0x8, R11 ;  /* 0x00000008ff0a7819 */ /* 0x000fc4000001160b */
[----:B------:R-:W-:Y:S02]  /*2ec40*/  SHF.R.U32.HI R11, RZ, 0x8, R12 ;  /* 0x00000008ff0b7819 */ /* 0x000fe4000001160c */
[----:B------:R-:W-:Y:S02]  /*2ec50*/  LOP3.LUT R10, R10, 0xffff, RZ, 0xc0, !PT ;  /* 0x0000ffff0a0a7812 */ /* 0x000fe400078ec0ff */
[----:B------:R-:W-:-:S04]  /*2ec60*/  LOP3.LUT R11, R11, 0xffff, RZ, 0xc0, !PT ;  /* 0x0000ffff0b0b7812 */ /* 0x000fc800078ec0ff */
[----:B0-----:R-:W-:Y:S02]  /*2ec70*/  PRMT R8, R10, 0x3340, R11 ;  /* 0x000033400a087816 */ /* 0x001fe4000000000b */
[----:B------:R-:W-:-:S03]  /*2ec80*/  LOP3.LUT R201, R201, 0xffff, RZ, 0xc0, !PT ;  /* 0x0000ffffc9c97812 */ /* 0x000fc600078ec0ff */
[----:B------:R-:W-:Y:S01]  /*2ec90*/  STL [R1+0xadc], R8 ;  /* 0x000adc0801007387 */ /* 0x000fe20000100800 */
[----:B------:R-:W-:Y:S01]  /*2eca0*/  LOP3.LUT R202, R202, 0xffff, RZ, 0xc0, !PT ;  /* 0x0000ffffcaca7812 */ /* 0x000fe200078ec0ff */
[----:B-1----:R-:W-:Y:S01]  /*2ecb0*/  VIADD R4, R4, UR5 ;  /* 0x0000000504047c36 */ /* 0x002fe20008000000 */
[----:B------:R-:W-:-:S04]  /*2ecc0*/  ULDC UR5, c[0x0][0x248] ;  /* 0x0000920000057ab9 */ /* 0x000fc80000000800 */
[----:B------:R0:W-:Y:S02]  /*2ecd0*/  STL [R1+0x4d8], R4 ;  /* 0x0004d80401007387 */ /* 0x0001e40000100800 */
[----:B0-----:R-:W-:Y:S01]  /*2ece0*/  VIADD R4, R4, UR5 ;  /* 0x0000000504047c36 */ /* 0x001fe20008000000 */
[----:B------:R-:W-:Y:S01]  /*2ecf0*/  ULDC UR5, c[0x0][0x248] ;  /* 0x0000920000057ab9 */ /* 0x000fe20000000800 */
[----:B---3--:R-:W-:Y:S02]  /*2ed00*/  LOP3.LUT R8, R33, 0xffff, RZ, 0xc0, !PT ;  /* 0x0000ffff21087812 */ /* 0x008fe400078ec0ff */
[----:B----4-:R-:W-:Y:S02]  /*2ed10*/  LOP3.LUT R9, R31, 0xffff, RZ, 0xc0, !PT ;  /* 0x0000ffff1f097812 */ /* 0x010fe400078ec0ff */
[----:B------:R-:W-:Y:S02]  /*2ed20*/  PRMT R11, R8, 0x3340, R201 ;  /* 0x00003340080b7816 */ /* 0x000fe400000000c9 */
[----:B------:R-:W-:-:S02]  /*2ed30*/  SHF.R.U32.HI R10, RZ, 0x8, R8 ;  /* 0x00000008ff0a7819 */ /* 0x000fc40000011608 */
[----:B------:R-:W-:Y:S02]  /*2ed40*/  SHF.R.U32.HI R201, RZ, 0x8, R201 ;  /* 0x00000008ffc97819 */ /* 0x000fe400000116c9 */
[----:B------:R-:W-:Y:S02]  /*2ed50*/  SHF.R.U32.HI R8, RZ, 0x8, R9 ;  /* 0x00000008ff087819 */ /* 0x000fe40000011609 */
[----:B------:R-:W-:Y:S02]  /*2ed60*/  PRMT R9, R9, 0x3340, R202 ;  /* 0x0000334009097816 */ /* 0x000fe400000000ca */
[----:B------:R-:W-:Y:S02]  /*2ed70*/  LOP3.LUT R10, R10, 0xffff, RZ, 0xc0, !PT ;  /* 0x0000ffff0a0a7812 */ /* 0x000fe400078ec0ff */
[----:B------:R-:W-:Y:S01]  /*2ed80*/  LOP3.LUT R201, R201, 0xffff, RZ, 0xc0, !PT ;  /* 0x0000ffffc9c97812 */ /* 0x000fe200078ec0ff */
[----:B------:R-:W-:Y:S04]  /*2ed90*/  STL [R1+0xc24], R11 ;  /* 0x000c240b01007387 */ /* 0x000fe80000100800 */
[----:B------:R0:W-:Y:S04]  /*2eda0*/  STL [R1+0xc2c], R9 ;  /* 0x000c2c0901007387 */ /* 0x0001e80000100800 */
[----:B------:R-:W3:Y:S04]  /*2edb0*/  LDL.LU R39, [R1+0x86c] ;  /* 0x00086c0001277983 */ /* 0x000ee80000300800 */
[----:B------:R-:W4:Y:S01]  /*2edc0*/  LDL.LU R33, [R1+0xcac] ;  /* 0x000cac0001217983 */ /* 0x000f220000300800 */
[----:B0-----:R-:W-:-:S03]  /*2edd0*/  PRMT R9, R10, 0x3340, R201 ;  /* 0x000033400a097816 */ /* 0x001fc600000000c9 */
[----:B------:R0:W-:Y:S04]  /*2ede0*/  STL [R1+0x4dc], R4 ;  /* 0x0004dc0401007387 */ /* 0x0001e80000100800 */
[----:B------:R2:W-:Y:S04]  /*2edf0*/  STL [R1+0xacc], R9 ;  /* 0x000acc0901007387 */ /* 0x0005e80000100800 */
[----:B------:R-:W4:Y:S01]  /*2ee00*/  LDL.LU R31, [R1+0x440] ;  /* 0x00044000011f7983 */ /* 0x000f220000300800 */
[----:B------:R-:W-:Y:S02]  /*2ee10*/  SHF.R.U32.HI R202, RZ, 0x8, R202 ;  /* 0x00000008ffca7819 */ /* 0x000fe400000116ca */
[----:B------:R-:W-:-:S02]  /*2ee20*/  LOP3.LUT R8, R8, 0xffff, RZ, 0xc0, !PT ;  /* 0x0000ffff08087812 */ /* 0x000fc400078ec0ff */
[----:B------:R-:W-:Y:S01]  /*2ee30*/  LOP3.LUT R202, R202, 0xffff, RZ, 0xc0, !PT ;  /* 0x0000ffffcaca7812 */ /* 0x000fe200078ec0ff */
[----:B0-----:R-:W-:Y:S01]  /*2ee40*/  VIADD R4, R4, UR5 ;  /* 0x0000000504047c36 */ /* 0x001fe20008000000 */
[----:B------:R-:W-:Y:S02]  /*2ee50*/  ULDC UR5, c[0x0][0x248] ;  /* 0x0000920000057ab9 */ /* 0x000fe40000000800 */
[----:B------:R-:W-:-:S05]  /*2ee60*/  PRMT R8, R8, 0x3340, R202 ;  /* 0x0000334008087816 */ /* 0x000fca00000000ca */
[----:B------:R-:W-:Y:S04]  /*2ee70*/  STL [R1+0xad0], R8 ;  /* 0x000ad00801007387 */ /* 0x000fe80000100800 */
[----:B------:R0:W-:Y:S01]  /*2ee80*/  STL [R1+0x4e4], R4 ;  /* 0x0004e40401007387 */ /* 0x0001e20000100800 */
[----:B--2---:R-:W-:Y:S02]  /*2ee90*/  LOP3.LUT R9, R43, 0xffff, RZ, 0xc0, !PT ;  /* 0x0000ffff2b097812 */ /* 0x004fe400078ec0ff */
[----:B------:R-:W-:-:S04]  /*2eea0*/  LOP3.LUT R10, R41, 0xffff, RZ, 0xc0, !PT ;  /* 0x0000ffff290a7812 */ /* 0x000fc800078ec0ff */
[----:B------:R-:W-:Y:S01]  /*2eeb0*/  PRMT R13, R9, 0x3340, R10 ;  /* 0x00003340090d7816 */ /* 0x000fe2000000000a */
[----:B0-----:R-:W-:Y:S01]  /*2eec0*/  VIADD R4, R4, UR5 ;  /* 0x0000000504047c36 */ /* 0x001fe20008000000 */
[----:B------:R-:W-:-:S03]  /*2eed0*/  LOP3.LUT R11, R37, 0xffff, RZ, 0xc0, !PT ;  /* 0x0000ffff250b7812 */ /* 0x000fc600078ec0ff */
[----:B------:R0:W-:Y:S01]  /*2eee0*/  STL [R1+0xc18], R13 ;  /* 0x000c180d01007387 */ /* 0x0001e20000100800 */
[----:B------:R-:W-:Y:S01]  /*2eef0*/  LOP3.LUT R12, R35, 0xffff, RZ, 0xc0, !PT ;  /* 0x0000ffff230c7812 */ /* 0x000fe200078ec0ff */
[----:B------:R-:W-:-:S03]  /*2ef00*/  ULDC UR5, c[0x0][0x248] ;  /* 0x0000920000057ab9 */ /* 0x000fc60000000800 */
[----:B0-----:R-:W-:-:S05]  /*2ef10*/  PRMT R13, R11, 0x3340, R12 ;  /* 0x000033400b0d7816 */ /* 0x001fca000000000c */
[----:B------:R-:W-:Y:S04]  /*2ef20*/  STL [R1+0xc10], R13 ;  /* 0x000c100d01007387 */ /* 0x000fe80000100800 */
[----:B------:R-:W2:Y:S04]  /*2ef30*/  LDL.LU R41, [R1+0xcb0] ;  /* 0x000cb00001297983 */ /* 0x000ea80000300800 */
[----:B------:R-:W2:Y:S04]  /*2ef40*/  LDL.LU R37, [R1+0x448] ;  /* 0x0004480001257983 */ /* 0x000ea80000300800 */
[----:B------:R0:W-:Y:S04]  /*2ef50*/  STL [R1+0x4e8], R4 ;  /* 0x0004e80401007387 */ /* 0x0001e80000100800 */
[----:B------:R-:W2:Y:S01]  /*2ef60*/  LDL.LU R35, [R1+0x870] ;  /* 0x0008700001237983 */ /* 0x000ea20000300800 */
[----:B------:R-:W-:-:S02]  /*2ef70*/  SHF.R.U32.HI R8, RZ, 0x8, R9 ;  /* 0x00000008ff087819 */ /* 0x000fc40000011609 */
[----:B------:R-:W-:Y:S02]  /*2ef80*/  SHF.R.U32.HI R9, RZ, 0x8, R10 ;  /* 0x00000008ff097819 */ /* 0x000fe4000001160a */
[----:B------:R-:W-:Y:S02]  /*2ef90*/  LOP3.LUT R8, R8, 0xffff, RZ, 0xc0, !PT ;  /* 0x0000ffff08087812 */ /* 0x000fe400078ec0ff */
[----:B------:R-:W-:Y:S02]  /*2efa0*/  LOP3.LUT R9, R9, 0xffff, RZ, 0xc0, !PT ;  /* 0x0000ffff09097812 */ /* 0x000fe400078ec0ff */
[----:B------:R-:W-:Y:S02]  /*2efb0*/  SHF.R.U32.HI R10, RZ, 0x8, R11 ;  /* 0x00000008ff0a7819 */ /* 0x000fe4000001160b */
[----:B------:R-:W-:Y:S02]  /*2efc0*/  SHF.R.U32.HI R11, RZ, 0x8, R12 ;  /* 0x00000008ff0b7819 */ /* 0x000fe4000001160c */
[----:B------:R-:W-:-:S02]  /*2efd0*/  PRMT R8, R8, 0x3340, R9 ;  /* 0x0000334008087816 */ /* 0x000fc40000000009 */
[----:B------:R-:W-:Y:S02]  /*2efe0*/  LOP3.LUT R10, R10, 0xffff, RZ, 0xc0, !PT ;  /* 0x0000ffff0a0a7812 */ /* 0x000fe400078ec0ff */
[----:B------:R-:W-:Y:S01]  /*2eff0*/  LOP3.LUT R11, R11, 0xffff, RZ, 0xc0, !PT ;  /* 0x0000ffff0b0b7812 */ /* 0x000fe200078ec0ff */
[----:B------:R1:W-:Y:S01]  /*2f000*/  STL [R1+0xabc], R8 ;  /* 0x000abc0801007387 */ /* 0x0003e20000100800 */
[----:B------:R-:W-:Y:S01]  /*2f010*/  LOP3.LUT R198, R198, 0xffff, RZ, 0xc0, !PT ;  /* 0x0000ffffc6c67812 */ /* 0x000fe200078ec0ff */
[----:B0-----:R-:W-:Y:S01]  /*2f020*/  VIADD R4, R4, UR5 ;  /* 0x0000000504047c36 */ /* 0x001fe20008000000 */
[----:B------:R-:W-:Y:S01]  /*2f030*/  ULDC UR5, c[0x0][0x248] ;  /* 0x0000920000057ab9 */ /* 0x000fe20000000800 */
[----:B-1----:R-:W-:-:S05]  /*2f040*/  PRMT R8, R10, 0x3340, R11 ;  /* 0x000033400a087816 */ /* 0x002fca000000000b */
[----:B------:R-:W-:Y:S04]  /*2f050*/  STL [R1+0xab8], R8 ;  /* 0x000ab80801007387 */ /* 0x000fe80000100800 */
[----:B------:R0:W-:Y:S02]  /*2f060*/  STL [R1+0x4f4], R4 ;  /* 0x0004f40401007387 */ /* 0x0001e40000100800 */
[----:B0-----:R-:W-:Y:S01]  /*2f070*/  VIADD R4, R4, UR5 ;  /* 0x0000000504047c36 */ /* 0x001fe20008000000 */
[----:B------:R-:W-:Y:S01]  /*2f080*/  ULDC UR5, c[0x0][0x248] ;  /* 0x0000920000057ab9 */ /* 0x000fe20000000800 */
[----:B------:R-:W-:Y:S02]  /*2f090*/  LOP3.LUT R195, R195, 0xffff, RZ, 0xc0, !PT ;  /* 0x0000ffffc3c37812 */ /* 0x000fe400078ec0ff */
[----:B---3--:R-:W-:-:S04]  /*2f0a0*/  LOP3.LUT R9, R39, 0xffff, RZ, 0xc0, !PT ;  /* 0x0000ffff27097812 */ /* 0x008fc800078ec0ff */
[--C-:B------:R-:W-:Y:S02]  /*2f0b0*/  PRMT R13, R9, 0x3340, R198.reuse ;  /* 0x00003340090d7816 */ /* 0x100fe400000000c6 */
[----:B----4-:R-:W-:Y:S02]  /*2f0c0*/  LOP3.LUT R11, R33, 0xffff, RZ, 0xc0, !PT ;  /* 0x0000ffff210b7812 */ /* 0x010fe400078ec0ff */
[----:B------:R-:W-:Y:S01]  /*2f0d0*/  SHF.R.U32.HI R8, RZ, 0x8, R9 ;  /* 0x00000008ff087819 */ /* 0x000fe20000011609 */
[----:B------:R0:W-:Y:S01]  /*2f0e0*/  STL [R1+0xc0c], R13 ;  /* 0x000c0c0d01007387 */ /* 0x0001e20000100800 */
[----:B------:R-:W-:Y:S02]  /*2f0f0*/  SHF.R.U32.HI R9, RZ, 0x8, R198 ;  /* 0x00000008ff097819 */ /* 0x000fe400000116c6 */
[----:B------:R-:W-:Y:S02]  /*2f100*/  LOP3.LUT R12, R31, 0xffff, RZ, 0xc0, !PT ;  /* 0x0000ffff1f0c7812 */ /* 0x000fe400078ec0ff */
[----:B------:R-:W-:-:S02]  /*2f110*/  LOP3.LUT R8, R8, 0xffff, RZ, 0xc0, !PT ;  /* 0x0000ffff08087812 */ /* 0x000fc400078ec0ff */
[----:B0-----:R-:W-:Y:S02]  /*2f120*/  PRMT R13, R11, 0x3340, R12 ;  /* 0x000033400b0d7816 */ /* 0x001fe4000000000c */
[----:B------:R-:W-:-:S03]  /*2f130*/  LOP3.LUT R9, R9, 0xffff, RZ, 0xc0, !PT ;  /* 0x0000ffff09097812 */ /* 0x000fc600078ec0ff */
[----:B------:R-:W-:Y:S01]  /*2f140*/  STL [R1+0xbf8], R13 ;  /* 0x000bf80d01007387 */ /* 0x000fe20000100800 */
[----:B------:R-:W-:-:S03]  /*2f150*/  PRMT R8, R8, 0x3340, R9 ;  /* 0x0000334008087816 */ /* 0x000fc60000000009 */
[----:B------:R-:W3:Y:S04]  /*2f160*/  LDL.LU R39, [R1+0x874] ;  /* 0x0008740001277983 */ /* 0x000ee80000300800 */
[----:B------:R-:W4:Y:S04]  /*2f170*/  LDL.LU R33, [R1+0xcb4] ;  /* 0x000cb40001217983 */ /* 0x000f280000300800 */
[----:B------:R-:W-:Y:S04]  /*2f180*/  STL [R1+0x4f8], R4 ;  /* 0x0004f80401007387 */ /* 0x000fe80000100800 */
[----:B------:R0:W-:Y:S04]  /*2f190*/  STL [R1+0xaac], R8 ;  /* 0x000aac0801007387 */ /* 0x0001e80000100800 */
[----:B------:R-:W4:Y:S01]  /*2f1a0*/  LDL.LU R31, [R1+0x44c] ;  /* 0x00044c00011f7983 */ /* 0x000f220000300800 */
[----:B------:R-:W-:-:S02]  /*2f1b0*/  SHF.R.U32.HI R10, RZ, 0x8, R11 ;  /* 0x00000008ff0a7819 */ /* 0x000fc4000001160b */
[----:B------:R-:W-:Y:S02]  /*2f1c0*/  SHF.R.U32.HI R11, RZ, 0x8, R12 ;  /* 0x00000008ff0b7819 */ /* 0x000fe4000001160c */
[----:B------:R-:W-:Y:S02]  /*2f1d0*/  LOP3.LUT R10, R10, 0xffff, RZ, 0xc0, !PT ;  /* 0x0000ffff0a0a7812 */ /* 0x000fe400078ec0ff */
[----:B------:R-:W-:-:S04]  /*2f1e0*/  LOP3.LUT R11, R11, 0xffff, RZ, 0xc0, !PT ;  /* 0x0000ffff0b0b7812 */ /* 0x000fc800078ec0ff */
[----:B0-----:R-:W-:-:S05]  /*2f1f0*/  PRMT R8, R10, 0x3340, R11 ;  /* 0x000033400a087816 */ /* 0x001fca000000000b */
[----:B------:R0:W-:Y:S01]  /*2f200*/  STL [R1+0xaa4], R8 ;  /* 0x000aa40801007387 */ /* 0x0001e20000100800 */
[----:B------:R-:W-:Y:S01]  /*2f210*/  VIADD R4, R4, UR5 ;  /* 0x0000000504047c36 */ /* 0x000fe20008000000 */
[----:B------:R-:W-:-:S04]  /*2f220*/  ULDC UR5, c[0x0][0x248] ;  /* 0x0000920000057ab9 */ /* 0x000fc80000000800 */
[----:B------:R1:W-:Y:S01]  /*2f230*/  STL [R1+0x504], R4 ;  /* 0x0005040401007387 */ /* 0x0003e20000100800 */
[----:B--2---:R-:W-:Y:S02]  /*2f240*/  LOP3.LUT R10, R41, 0xffff, RZ, 0xc0, !PT ;  /* 0x0000ffff290a7812 */ /* 0x004fe400078ec0ff */
[----:B0-----:R-:W-:Y:S02]  /*2f250*/  LOP3.LUT R8, R37, 0xffff, RZ, 0xc0, !PT ;  /* 0x0000ffff25087812 */ /* 0x001fe400078ec0ff */
[----:B------:R-:W-:Y:S02]  /*2f260*/  SHF.R.U32.HI R11, RZ, 0x8, R10 ;  /* 0x00000008ff0b7819 */ /* 0x000fe4000001160a */
[--C-:B------:R-:W-:Y:S02]  /*2f270*/  PRMT R12, R10, 0x3340, R8.reuse ;  /* 0x000033400a0c7816 */ /* 0x100fe40000000008 */
[----:B------:R-:W-:Y:S02]  /*2f280*/  LOP3.LUT R9, R35, 0xffff, RZ, 0xc0, !PT ;  /* 0x0000ffff23097812 */ /* 0x000fe400078ec0ff */
[----:B------:R-:W-:-:S02]  /*2f290*/  SHF.R.U32.HI R10, RZ, 0x8, R8 ;  /* 0x00000008ff0a7819 */ /* 0x000fc40000011608 */
[----:B------:R-:W-:Y:S02]  /*2f2a0*/  SHF.R.U32.HI R8, RZ, 0x8, R9 ;  /* 0x00000008ff087819 */ /* 0x000fe40000011609 */
[--C-:B------:R-:W-:Y:S02]  /*2f2b0*/  PRMT R9, R9, 0x3340, R195.reuse ;  /* 0x0000334009097816 */ /* 0x100fe400000000c3 */
[----:B------:R-:W-:Y:S02]  /*2f2c0*/  LOP3.LUT R11, R11, 0xffff, RZ, 0xc0, !PT ;  /* 0x0000ffff0b0b7812 */ /* 0x000fe400078ec0ff */
[----:B------:R-:W-:Y:S01]  /*2f2d0*/  LOP3.LUT R10, R10, 0xffff, RZ, 0xc0, !PT ;  /* 0x0000ffff0a0a7812 */ /* 0x000fe200078ec0ff */
[----:B------:R-:W-:Y:S01]  /*2f2e0*/  STL [R1+0xbe8], R12 ;  /* 0x000be80c01007387 */ /* 0x000fe20000100800 */
[----:B-1----:R-:W-:Y:S01]  /*2f2f0*/  VIADD R4, R4, UR5 ;  /* 0x0000000504047c36 */ /* 0x002fe20008000000 */
[----:B------:R-:W-:Y:S01]  /*2f300*/  SHF.R.U32.HI R195, RZ, 0x8, R195 ;  /* 0x00000008ffc37819 */ /* 0x000fe200000116c3 */
[----:B------:R-:W-:Y:S01]  /*2f310*/  ULDC UR5, c[0x0][0x248] ;  /* 0x0000920000057ab9 */ /* 0x000fe20000000800 */
[----:B------:R0:W-:Y:S04]  /*2f320*/  STL [R1+0xbe0], R9 ;  /* 0x000be00901007387 */ /* 0x0001e80000100800 */
[----:B------:R-:W2:Y:S04]  /*2f330*/  LDL.LU R43, [R1+0xcb8] ;  /* 0x000cb800012b7983 */ /* 0x000ea80000300800 */
[----:B------:R-:W2:Y:S01]  /*2f340*/  LDL.LU R37, [R1+0x450] ;  /* 0x0004500001257983 */ /* 0x000ea20000300800 */
[----:B0-----:R-:W-:-:S05]  /*2f350*/  PRMT R9, R11, 0x3340, R10 ;  /* 0x000033400b097816 */ /* 0x001fca000000000a */
[----:B------:R-:W-:Y:S04]  /*2f360*/  STL [R1+0xaa0], R9 ;  /* 0x000aa00901007387 */ /* 0x000fe80000100800 */
[----:B------:R0:W-:Y:S04]  /*2f370*/  STL [R1+0x508], R4 ;  /* 0x0005080401007387 */ /* 0x0001e80000100800 */
[----:B------:R-:W2:Y:S01]  /*2f380*/  LDL.LU R35, [R1+0x878] ;  /* 0x0008780001237983 */ /* 0x000ea20000300800 */
[----:B------:R-:W-:Y:S02]  /*2f390*/  LOP3.LUT R8, R8, 0xffff, RZ, 0xc0, !PT ;  /* 0x0000ffff08087812 */ /* 0x000fe400078ec0ff */
[----:B------:R-:W-:-:S02]  /*2f3a0*/  LOP3.LUT R195, R195, 0xffff, RZ, 0xc0, !PT ;  /* 0x0000ffffc3c37812 */ /* 0x000fc400078ec0ff */
[----:B------:R-:W-:Y:S01]  /*2f3b0*/  LOP3.LUT R197, R197, 0xffff, RZ, 0xc0, !PT ;  /* 0x0000ffffc5c57812 */ /* 0x000fe200078ec0ff */
[----:B0-----:R-:W-:Y:S01]  /*2f3c0*/  VIADD R4, R4, UR5 ;  /* 0x0000000504047c36 */ /* 0x001fe20008000000 */
[----:B------:R-:W-:Y:S01]  /*2f3d0*/  PRMT R8, R8, 0x3340, R195 ;  /* 0x0000334008087816 */ /* 0x000fe200000000c3 */
[----:B------:R-:W-:-:S04]  /*2f3e0*/  ULDC UR5, c[0x0][0x248] ;  /* 0x0000920000057ab9 */ /* 0x000fc80000000800 */
[----:B------:R-:W-:Y:S04]  /*2f3f0*/  STL [R1+0xa9c], R8 ;  /* 0x000a9c0801007387 */ /* 0x000fe80000100800 */
[----:B------:R0:W-:Y:S02]  /*2f400*/  STL [R1+0x514], R4 ;  /* 0x0005140401007387 */ /* 0x0001e40000100800 */
[----:B0-----:R-:W-:Y:S01]  /*2f410*/  VIADD R4, R4, UR5 ;  /* 0x0000000504047c36 */ /* 0x001fe20008000000 */
[----:B------:R-:W-:Y:S01]  /*2f420*/  ULDC UR5, c[0x0][0x248] ;  /* 0x0000920000057ab9 */ /* 0x000fe20000000800 */
[----:B------:R-:W-:Y:S02]  /*2f430*/  LOP3.LUT R191, R191, 0xffff, RZ, 0xc0, !PT ;  /* 0x0000ffffbfbf7812 */ /* 0x000fe400078ec0ff */
[----:B---3--:R-:W-:-:S04]  /*2f440*/  LOP3.LUT R9, R39, 0xffff, RZ, 0xc0, !PT ;  /* 0x0000ffff27097812 */ /* 0x008fc800078ec0ff */
[----:B------:R-:W-:Y:S02]  /*2f450*/  PRMT R13, R9, 0x3340, R197 ;  /* 0x00003340090d7816 */ /* 0x000fe400000000c5 */
[----:B----4-:R-:W-:Y:S02]  /*2f460*/  LOP3.LUT R11, R33, 0xffff, RZ, 0xc0, !PT ;  /* 0x0000ffff210b7812 */ /* 0x010fe400078ec0ff */
[----:B------:R-:W-:Y:S01]  /*2f470*/  SHF.R.U32.HI R8, RZ, 0x8, R9 ;  /* 0x00000008ff087819 */ /* 0x000fe20000011609 */
[----:B------:R0:W-:Y:S01]  /*2f480*/  STL [R1+0xbd8], R13 ;  /* 0x000bd80d01007387 */ /* 0x0001e20000100800 */
[----:B------:R-:W-:Y:S02]  /*2f490*/  SHF.R.U32.HI R9, RZ, 0x8, R197 ;  /* 0x00000008ff097819 */ /* 0x000fe400000116c5 */
[----:B------:R-:W-:-:S04]  /*2f4a0*/  LOP3.LUT R12, R31, 0xffff, RZ, 0xc0, !PT ;  /* 0x0000ffff1f0c7812 */ /* 0x000fc800078ec0ff */
[----:B0-----:R-:W-:Y:S02]  /*2f4b0*/  PRMT R13, R11, 0x3340, R12 ;  /* 0x000033400b0d7816 */ /* 0x001fe4000000000c */
[----:B------:R-:W-:Y:S02]  /*2f4c0*/  LOP3.LUT R8, R8, 0xffff, RZ, 0xc0, !PT ;  /* 0x0000ffff08087812 */ /* 0x000fe400078ec0ff */
[----:B------:R-:W-:Y:S01]  /*2f4d0*/  LOP3.LUT R9, R9, 0xffff, RZ, 0xc0, !PT ;  /* 0x0000ffff09097812 */ /* 0x000fe200078ec0ff */
[----:B------:R-:W-:Y:S03]  /*2f4e0*/  STL [R1+0xbd0], R13 ;  /* 0x000bd00d01007387 */ /* 0x000fe60000100800 */
[----:B------:R-:W-:Y:S01]  /*2f4f0*/  PRMT R8, R8, 0x3340, R9 ;  /* 0x0000334008087816 */ /* 0x000fe20000000009 */
[----:B------:R-:W3:Y:S04]  /*2f500*/  LDL.LU R41, [R1+0xcc0] ;  /* 0x000cc00001297983 */ /* 0x000ee80000300800 */
[----:B------:R-:W4:Y:S04]  /*2f510*/  LDL.LU R39, [R1+0x45c] ;  /* 0x00045c0001277983 */ /* 0x000f280000300800 */
[----:B------:R-:W-:Y:S04]  /*2f520*/  STL [R1+0x518], R4 ;  /* 0x0005180401007387 */ /* 0x000fe80000100800 */
[----:B------:R-:W4:Y:S04]  /*2f530*/  LDL.LU R33, [R1+0xcbc] ;  /* 0x000cbc0001217983 */ /* 0x000f280000300800 */
        /* <DEDUP_REMOVED lines=15> */
[----:B------:R-:W-:Y:S02]  /*2f630*/  SHF.R.U32.HI R10, RZ, 0x8, R8 ;  /* 0x00000008ff0a7819 */ /* 0x000fe40000011608 */
[----:B------:R-:W-:-:S04]  /*2f640*/  LOP3.LUT R9, R35, 0xffff, RZ, 0xc0, !PT ;  /* 0x0000ffff23097812 */ /* 0x000fc800078ec0ff */
[----:B------:R-:W-:Y:S02]  /*2f650*/  SHF.R.U32.HI R8, RZ, 0x8, R9 ;  /* 0x00000008ff087819 */ /* 0x000fe40000011609 */
[--C-:B------:R-:W-:Y:S01]  /*2f660*/  PRMT R9, R9, 0x3340, R191.reuse ;  /* 0x0000334009097816 */ /* 0x100fe200000000bf */
[----:B------:R-:W-:Y:S04]  /*2f670*/  STL [R1+0xbc8], R12 ;  /* 0x000bc80c01007387 */ /* 0x000fe80000100800 */
[----:B------:R0:W-:Y:S04]  /*2f680*/  STL [R1+0xbc0], R9 ;  /* 0x000bc00901007387 */ /* 0x0001e80000100800 */
[----:B------:R-:W2:Y:S04]  /*2f690*/  LDL.LU R37, [R1+0x880] ;  /* 0x0008800001257983 */ /* 0x000ea80000300800 */
[----:B------:R-:W2:Y:S01]  /*2f6a0*/  LDL.LU R35, [R1+0x87c] ;  /* 0x00087c0001237983 */ /* 0x000ea20000300800 */
[----:B------:R-:W-:-:S02]  /*2f6b0*/  SHF.R.U32.HI R191, RZ, 0x8, R191 ;  /* 0x00000008ffbf7819 */ /* 0x000fc400000116bf */
[----:B------:R-:W-:Y:S02]  /*2f6c0*/  LOP3.LUT R11, R11, 0xffff, RZ, 0xc0, !PT ;  /* 0x0000ffff0b0b7812 */ /* 0x000fe400078ec0ff */
[----:B------:R-:W-:Y:S01]  /*2f6d0*/  LOP3.LUT R10, R10, 0xffff, RZ, 0xc0, !PT ;  /* 0x0000ffff0a0a7812 */ /* 0x000fe200078ec0ff */
[----:B-1----:R-:W-:Y:S01]  /*2f6e0*/  VIADD R4, R4, UR5 ;  /* 0x0000000504047c36 */ /* 0x002fe20008000000 */
[----:B------:R-:W-:Y:S01]  /*2f6f0*/  LOP3.LUT R8, R8, 0xffff, RZ, 0xc0, !PT ;  /* 0x0000ffff08087812 */ /* 0x000fe200078ec0ff */
[----:B------:R-:W-:Y:S01]  /*2f700*/  ULDC UR5, c[0x0][0x248] ;  /* 0x0000920000057ab9 */ /* 0x000fe20000000800 */
[----:B------:R-:W-:Y:S02]  /*2f710*/  LOP3.LUT R191, R191, 0xffff, RZ, 0xc0, !PT ;  /* 0x0000ffffbfbf7812 */ /* 0x000fe400078ec0ff */
[----:B0-----:R-:W-:Y:S01]  /*2f720*/  PRMT R9, R11, 0x3340, R10 ;  /* 0x000033400b097816 */ /* 0x001fe2000000000a */
[----:B------:R0:W-:Y:S01]  /*2f730*/  STL [R1+0x52c], R4 ;  /* 0x00052c0401007387 */ /* 0x0001e20000100800 */
[----:B------:R-:W-:-:S03]  /*2f740*/  PRMT R8, R8, 0x3340, R191 ;  /* 0x0000334008087816 */ /* 0x000fc600000000bf */
[----:B------:R-:W-:Y:S04]  /*2f750*/  STL [R1+0xa80], R9 ;  /* 0x000a800901007387 */ /* 0x000fe80000100800 */
[----:B------:R-:W-:Y:S01]  /*2f760*/  STL [R1+0xa7c], R8 ;  /* 0x000a7c0801007387 */ /* 0x000fe20000100800 */
[----:B0-----:R-:W-:Y:S01]  /*2f770*/  VIADD R4, R4, UR5 ;  /* 0x0000000504047c36 */ /* 0x001fe20008000000 */
[----:B------:R-:W-:-:S04]  /*2f780*/  ULDC UR5, c[0x0][0x248] ;  /* 0x0000920000057ab9 */ /* 0x000fc80000000800 */
[----:B------:R0:W-:Y:S02]  /*2f790*/  STL [R1+0x55c], R4 ;  /* 0x00055c0401007387 */ /* 0x0001e40000100800 */
[----:B0-----:R-:W-:Y:S01]  /*2f7a0*/  VIADD R4, R4, UR5 ;  /* 0x0000000504047c36 */ /* 0x001fe20008000000 */
[----:B------:R-:W-:Y:S01]  /*2f7b0*/  LOP3.LUT R187, R187, 0xffff, RZ, 0xc0, !PT ;  /* 0x0000ffffbbbb7812 */ /* 0x000fe200078ec0ff */
[----:B------:R-:W-:Y:S01]  /*2f7c0*/  ULDC UR5, c[0x0][0x248] ;  /* 0x0000920000057ab9 */ /* 0x000fe20000000800 */
[----:B------:R-:W-:Y:S02]  /*2f7d0*/  LOP3.LUT R189, R189, 0xffff, RZ, 0xc0, !PT ;  /* 0x0000ffffbdbd7812 */ /* 0x000fe400078ec0ff */
[----:B---3--:R-:W-:Y:S02]  /*2f7e0*/  LOP3.LUT R9, R41, 0xffff, RZ, 0xc0, !PT ;  /* 0x0000ffff29097812 */ /* 0x008fe400078ec0ff */
[----:B----4-:R-:W-:Y:S02]  /*2f7f0*/  LOP3.LUT R10, R39, 0xffff, RZ, 0xc0, !PT ;  /* 0x0000ffff270a7812 */ /* 0x010fe400078ec0ff */
[----:B------:R-:W-:-:S02]  /*2f800*/  SHF.R.U32.HI R8, RZ, 0x8, R9 ;  /* 0x00000008ff087819 */ /* 0x000fc40000011609 */
[--C-:B------:R-:W-:Y:S02]  /*2f810*/  PRMT R13, R9, 0x3340, R10.reuse ;  /* 0x00003340090d7816 */ /* 0x100fe4000000000a */
[----:B------:R-:W-:Y:S02]  /*2f820*/  SHF.R.U32.HI R9, RZ, 0x8, R10 ;  /* 0x00000008ff097819 */ /* 0x000fe4000001160a */
[----:B------:R-:W-:Y:S01]  /*2f830*/  LOP3.LUT R11, R33, 0xffff, RZ, 0xc0, !PT ;  /* 0x0000ffff210b7812 */ /* 0x000fe200078ec0ff */
[----:B------:R0:W-:Y:S01]  /*2f840*/  STL [R1+0xb9c], R13 ;  /* 0x000b9c0d01007387 */ /* 0x0001e20000100800 */
[----:B------:R-:W-:Y:S02]  /*2f850*/  LOP3.LUT R8, R8, 0xffff, RZ, 0xc0, !PT ;  /* 0x0000ffff08087812 */ /* 0x000fe400078ec0ff */
[----:B------:R-:W-:Y:S02]  /*2f860*/  LOP3.LUT R9, R9, 0xffff, RZ, 0xc0, !PT ;  /* 0x0000ffff09097812 */ /* 0x000fe400078ec0ff */
[----:B------:R-:W-:-:S04]  /*2f870*/  LOP3.LUT R12, R31, 0xffff, RZ, 0xc0, !PT ;  /* 0x0000ffff1f0c7812 */ /* 0x000fc800078ec0ff */
[----:B0-----:R-:W-:Y:S02]  /*2f880*/  PRMT R13, R11, 0x3340, R12 ;  /* 0x000033400b0d7816 */ /* 0x001fe4000000000c */
[----:B------:R-:W-:-:S03]  /*2f890*/  PRMT R8, R8, 0x3340, R9 ;  /* 0x0000334008087816 */ /* 0x000fc60000000009 */
[----:B------:R-:W-:Y:S04]  /*2f8a0*/  STL [R1+0xb98], R13 ;  /* 0x000b980d01007387 */ /* 0x000fe80000100800 */
[----:B------:R-:W3:Y:S04]  /*2f8b0*/  LDL.LU R43, [R1+0xcc8] ;  /* 0x000cc800012b7983 */ /* 0x000ee80000300800 */
[----:B------:R-:W4:Y:S04]  /*2f8c0*/  LDL.LU R39, [R1+0x474] ;  /* 0x0004740001277983 */ /* 0x000f280000300800 */
[----:B------:R0:W-:Y:S04]  /*2f8d0*/  STL [R1+0xa64], R8 ;  /* 0x000a640801007387 */ /* 0x0001e80000100800 */
[----:B------:R1:W-:Y:S04]  /*2f8e0*/  STL [R1+0x528], R4 ;  /* 0x0005280401007387 */ /* 0x0003e80000100800 */
[----:B------:R-:W4:Y:S01]  /*2f8f0*/  LDL.LU R33, [R1+0xcc4] ;  /* 0x000cc40001217983 */ /* 0x000f220000300800 */
[----:B------:R-:W-:-:S03]  /*2f900*/  SHF.R.U32.HI R10, RZ, 0x8, R11 ;  /* 0x00000008ff0a7819 */ /* 0x000fc6000001160b */
[----:B------:R-:W4:Y:S01]  /*2f910*/  LDL.LU R31, [R1+0x468] ;  /* 0x00046800011f7983 */ /* 0x000f220000300800 */
[----:B------:R-:W-:Y:S02]  /*2f920*/  SHF.R.U32.HI R11, RZ, 0x8, R12 ;  /* 0x00000008ff0b7819 */ /* 0x000fe4000001160c */
[----:B------:R-:W-:Y:S02]  /*2f930*/  LOP3.LUT R10, R10, 0xffff, RZ, 0xc0, !PT ;  /* 0x0000ffff0a0a7812 */ /* 0x000fe400078ec0ff */
[----:B------:R-:W-:-:S04]  /*2f940*/  LOP3.LUT R11, R11, 0xffff, RZ, 0xc0, !PT ;  /* 0x0000ffff0b0b7812 */ /* 0x000fc800078ec0ff */
[----:B0-----:R-:W-:-:S05]  /*2f950*/  PRMT R8, R10, 0x3340, R11 ;  /* 0x000033400a087816 */ /* 0x001fca000000000b */
[----:B------:R2:W-:Y:S01]  /*2f960*/  STL [R1+0xa60], R8 ;  /* 0x000a600801007387 */ /* 0x0005e20000100800 */
[----:B-1----:R-:W-:Y:S01]  /*2f970*/  VIADD R4, R4, UR5 ;  /* 0x0000000504047c36 */ /* 0x002fe20008000000 */
[----:B------:R-:W-:-:S04]  /*2f980*/  ULDC UR5, c[0x0][0x248] ;  /* 0x0000920000057ab9 */ /* 0x000fc80000000800 */
[----:B------:R0:W-:Y:S01]  /*2f990*/  STL [R1+0x640], R4 ;  /* 0x0006400401007387 */ /* 0x0001e20000100800 */
[----:B--2---:R-:W-:Y:S02]  /*2f9a0*/  LOP3.LUT R8, R37, 0xffff, RZ, 0xc0, !PT ;  /* 0x0000ffff25087812 */ /* 0x004fe400078ec0ff */
[----:B------:R-:W-:Y:S02]  /*2f9b0*/  LOP3.LUT R9, R35, 0xffff, RZ, 0xc0, !PT ;  /* 0x0000ffff23097812 */ /* 0x000fe400078ec0ff */
[--C-:B------:R-:W-:Y:S02]  /*2f9c0*/  PRMT R11, R8, 0x3340, R187.reuse ;  /* 0x00003340080b7816 */ /* 0x100fe400000000bb */
[----:B------:R-:W-:Y:S02]  /*2f9d0*/  SHF.R.U32.HI R10, RZ, 0x8, R8 ;  /* 0x00000008ff0a7819 */ /* 0x000fe40000011608 */
[----:B------:R-:W-:Y:S02]  /*2f9e0*/  SHF.R.U32.HI R187, RZ, 0x8, R187 ;  /* 0x00000008ffbb7819 */ /* 0x000fe400000116bb */
[----:B------:R-:W-:-:S02]  /*2f9f0*/  SHF.R.U32.HI R8, RZ, 0x8, R9 ;  /* 0x00000008ff087819 */ /* 0x000fc40000011609 */
[--C-:B------:R-:W-:Y:S02]  /*2fa00*/  PRMT R9, R9, 0x3340, R189.reuse ;  /* 0x0000334009097816 */ /* 0x100fe400000000bd */
[----:B------:R-:W-:Y:S02]  /*2fa10*/  LOP3.LUT R10, R10, 0xffff, RZ, 0xc0, !PT ;  /* 0x0000ffff0a0a7812 */ /* 0x000fe400078ec0ff */
[----:B------:R-:W-:Y:S01]  /*2fa20*/  LOP3.LUT R187, R187, 0xffff, RZ, 0xc0, !PT ;  /* 0x0000ffffbbbb7812 */ /* 0x000fe200078ec0ff */
[----:B------:R-:W-:Y:S01]  /*2fa30*/  STL [R1+0xb8c], R11 ;  /* 0x000b8c0b01007387 */ /* 0x000fe20000100800 */
[----:B0-----:R-:W-:Y:S01]  /*2fa40*/  VIADD R4, R4, UR5 ;  /* 0x0000000504047c36 */ /* 0x001fe20008000000 */
[----:B------:R-:W-:Y:S01]  /*2fa50*/  SHF.R.U32.HI R189, RZ, 0x8, R189 ;  /* 0x00000008ffbd7819 */ /* 0x000fe200000116bd */
[----:B------:R-:W-:Y:S01]  /*2fa60*/  ULDC UR5, c[0x0][0x248] ;  /* 0x0000920000057ab9 */ /* 0x000fe20000000800 */
[----:B------:R0:W-:Y:S04]  /*2fa70*/  STL [R1+0xb94], R9 ;  /* 0x000b940901007387 */ /* 0x0001e80000100800 */
[----:B------:R-:W2:Y:S04]  /*2fa80*/  LDL.LU R41, [R1+0x884] ;  /* 0x0008840001297983 */ /* 0x000ea80000300800 */
[----:B------:R-:W2:Y:S01]  /*2fa90*/  LDL.LU R37, [R1+0xccc] ;  /* 0x000ccc0001257983 */ /* 0x000ea20000300800 */
[----:B0-----:R-:W-:-:S03]  /*2faa0*/  PRMT R9, R10, 0x3340, R187 ;  /* 0x000033400a097816 */ /* 0x001fc600000000bb */
[----:B------:R0:W-:Y:S04]  /*2fab0*/  STL [R1+0x540], R4 ;  /* 0x0005400401007387 */ /* 0x0001e80000100800 */
[----:B------:R-:W-:Y:S04]  /*2fac0*/  STL [R1+0xa54], R9 ;  /* 0x000a540901007387 */ /* 0x000fe80000100800 */
[----:B------:R-:W2:Y:S01]  /*2fad0*/  LDL.LU R35, [R1+0x480] ;  /* 0x0004800001237983 */ /* 0x000ea20000300800 */
[----:B------:R-:W-:Y:S02]  /*2fae0*/  LOP3.LUT R8, R8, 0xffff, RZ, 0xc0, !PT ;  /* 0x0000ffff08087812 */ /* 0x000fe400078ec0ff */
[----:B------:R-:W-:-:S04]  /*2faf0*/  LOP3.LUT R189, R189, 0xffff, RZ, 0xc0, !PT ;  /* 0x0000ffffbdbd7812 */ /* 0x000fc800078ec0ff */
[----:B------:R-:W-:Y:S01]  /*2fb00*/  PRMT R8, R8, 0x3340, R189 ;  /* 0x0000334008087816 */ /* 0x000fe200000000bd */
[----:B0-----:R-:W-:Y:S01]  /*2fb10*/  VIADD R4, R4, UR5 ;  /* 0x0000000504047c36 */ /* 0x001fe20008000000 */
[----:B------:R-:W-:-:S03]  /*2fb20*/  ULDC UR5, c[0x0][0x248] ;  /* 0x0000920000057ab9 */ /* 0x000fc60000000800 */
[----:B------:R-:W-:Y:S04]  /*2fb30*/  STL [R1+0xa58], R8 ;  /* 0x000a580801007387 */ /* 0x000fe80000100800 */
[----:B------:R0:W-:Y:S02]  /*2fb40*/  STL [R1+0x63c], R4 ;  /* 0x00063c0401007387 */ /* 0x0001e40000100800 */
[----:B0-----:R-:W-:Y:S01]  /*2fb50*/  VIADD R4, R4, UR5 ;  /* 0x0000000504047c36 */ /* 0x001fe20008000000 */
[----:B------:R-:W-:Y:S01]  /*2fb60*/  LOP3.LUT R183, R183, 0xffff, RZ, 0xc0, !PT ;  /* 0x0000ffffb7b77812 */ /* 0x000fe200078ec0ff */
[----:B------:R-:W-:Y:S01]  /*2fb70*/  ULDC UR5, c[0x0][0x248] ;  /* 0x0000920000057ab9 */ /* 0x000fe20000000800 */
[----:B---3--:R-:W-:Y:S02]  /*2fb80*/  LOP3.LUT R11, R43, 0xffff, RZ, 0xc0, !PT ;  /* 0x0000ffff2b0b7812 */ /* 0x008fe400078ec0ff */
[----:B----4-:R-:W-:-:S02]  /*2fb90*/  LOP3.LUT R12, R39, 0xffff, RZ, 0xc0, !PT ;  /* 0x0000ffff270c7812 */ /* 0x010fc400078ec0ff */
[----:B------:R-:W-:Y:S02]  /*2fba0*/  SHF.R.U32.HI R10, RZ, 0x8, R11 ;  /* 0x00000008ff0a7819 */ /* 0x000fe4000001160b */
[--C-:B------:R-:W-:Y:S02]  /*2fbb0*/  PRMT R13, R11, 0x3340, R12.reuse ;  /* 0x000033400b0d7816 */ /* 0x100fe4000000000c */
[----:B------:R-:W-:Y:S02]  /*2fbc0*/  SHF.R.U32.HI R12, RZ, 0x8, R12 ;  /* 0x00000008ff0c7819 */ /* 0x000fe4000001160c */
[----:B------:R-:W-:Y:S02]  /*2fbd0*/  LOP3.LUT R9, R33, 0xffff, RZ, 0xc0, !PT ;  /* 0x0000ffff21097812 */ /* 0x000fe400078ec0ff */
[----:B------:R-:W-:Y:S02]  /*2fbe0*/  LOP3.LUT R8, R31, 0xffff, RZ, 0xc0, !PT ;  /* 0x0000ffff1f087812 */ /* 0x000fe400078ec0ff */
[----:B------:R-:W-:-:S02]  /*2fbf0*/  SHF.R.U32.HI R11, RZ, 0x8, R9 ;  /* 0x00000008ff0b7819 */ /* 0x000fc40000011609 */
[----:B------:R-:W-:Y:S02]  /*2fc00*/  PRMT R9, R9, 0x3340, R8 ;  /* 0x0000334009097816 */ /* 0x000fe40000000008 */
        /* <DEDUP_REMOVED lines=8> */
[----:B------:R0:W-:Y:S01]  /*2fc90*/  STL [R1+0x614], R4 ;  /* 0x0006140401007387 */ /* 0x0001e20000100800 */
[----:B------:R-:W-:-:S03]  /*2fca0*/  SHF.R.U32.HI R8, RZ, 0x8, R8 ;  /* 0x00000008ff087819 */ /* 0x000fc60000011608 */
[----:B------:R-:W4:Y:S01]  /*2fcb0*/  LDL.LU R31, [R1+0x888] ;  /* 0x00088800011f7983 */ /* 0x000f220000300800 */
[----:B------:R-:W-:Y:S02]  /*2fcc0*/  LOP3.LUT R11, R11, 0xffff, RZ, 0xc0, !PT ;  /* 0x0000ffff0b0b7812 */ /* 0x000fe400078ec0ff */
[----:B------:R-:W-:-:S04]  /*2fcd0*/  LOP3.LUT R8, R8, 0xffff, RZ, 0xc0, !PT ;  /* 0x0000ffff08087812 */ /* 0x000fc800078ec0ff */
[----:B------:R-:W-:-:S05]  /*2fce0*/  PRMT R8, R11, 0x3340, R8 ;  /* 0x000033400b087816 */ /* 0x000fca0000000008 */
[----:B------:R2:W-:Y:S01]  /*2fcf0*/  STL [R1+0xa3c], R8 ;  /* 0x000a3c0801007387 */ /* 0x0005e20000100800 */
[----:B0-----:R-:W-:Y:S01]  /*2fd00*/  VIADD R4, R4, UR5 ;  /* 0x0000000504047c36 */ /* 0x001fe20008000000 */
        /* <DEDUP_REMOVED lines=8> */
[----:B------:R-:W-:Y:S02]  /*2fd90*/  LOP3.LUT R9, R35, 0xffff, RZ, 0xc0, !PT ;  /* 0x0000ffff23097812 */ /* 0x000fe400078ec0ff */
[----:B------:R-:W-:Y:S02]  /*2fda0*/  LOP3.LUT R11, R11, 0xffff, RZ, 0xc0, !PT ;  /* 0x0000ffff0b0b7812 */ /* 0x000fe400078ec0ff */
[--C-:B------:R-:W-:Y:S02]  /*2fdb0*/  PRMT R10, R10, 0x3340, R9.reuse ;  /* 0x000033400a0a7816 */ /* 0x100fe40000000009 */
        /* <DEDUP_REMOVED lines=11> */
[----:B------:R-:W2:Y:S04]  /*2fe70*/  LDL.LU R37, [R1+0xcd4] ;  /* 0x000cd40001257983 */ /* 0x000ea80000300800 */
        /* <DEDUP_REMOVED lines=16> */
[----:B------:R-:W-:Y:S02]  /*2ff80*/  LOP3.LUT R11, R11, 0xffff, RZ, 0xc0, !PT ;  /* 0x0000ffff0b0b7812 */ /* 0x000fe400078ec0ff */
[----:B------:R-:W-:Y:S02]  /*2ff90*/  LOP3.LUT R8, R8, 0xffff, RZ, 0xc0, !PT ;  /* 0x0000ffff08087812 */ /* 0x000fe400078ec0ff */
[----:B------:R-:W-:-:S04]  /*2ffa0*/  LOP3.LUT R9, R31, 0xffff, RZ, 0xc0, !PT ;  /* 0x0000ffff1f097812 */ /* 0x000fc800078ec0ff */
[----:B------:R-:W-:Y:S02]  /*2ffb0*/  SHF.R.U32.HI R10, RZ, 0x8, R9 ;  /* 0x00000008ff0a7819 */ /* 0x000fe40000011609 */
[----:B------:R-:W-:Y:S01]  /*2ffc0*/  PRMT R9, R9, 0x3340, R181 ;  /* 0x0000334009097816 */ /* 0x000fe200000000b5 */
[----:B------:R-:W-:Y:S01]  /*2ffd0*/  STL [R1+0xb40], R12 ;  /* 0x000b400c01007387 */ /* 0x000fe20000100800 */
[----:B------:R-:W-:-:S03]  /*2ffe0*/  PRMT R8, R11, 0x3340, R8 ;  /* 0x000033400b087816 */ /* 0x000fc60000000008 */
[----:B------:R-:W-:Y:S04]  /*2fff0*/  STL [R1+0xb3c], R9 ;  /* 0x000b3c0901007387 */ /* 0x000fe80000100800 */
[----:B------:R-:W3:Y:S04]  /*30000*/  LDL.LU R39, [R1+0x88c] ;  /* 0x00088c0001277983 */ /* 0x000ee80000300800 */
[----:B------:R-:W4:Y:S04]  /*30010*/  LDL.LU R33, [R1+0xcdc] ;  /* 0x000cdc0001217983 */ /* 0x000f280000300800 */
[----:B------:R-:W-:Y:S04]  /*30020*/  STL [R1+0x644], R4 ;  /* 0x0006440401007387 */ /* 0x000fe80000100800 */
[----:B------:R0:W-:Y:S04]  /*30030*/  STL [R1+0x7f8], R8 ;  /* 0x0007f80801007387 */ /* 0x0001e80000100800 */
[----:B------:R-:W4:Y:S01]  /*30040*/  LDL.LU R31, [R1+0x498] ;  /* 0x00049800011f7983 */ /* 0x000f220000300800 */
[----:B------:R-:W-:-:S02]  /*30050*/  SHF.R.U32.HI R181, RZ, 0x8, R181 ;  /* 0x00000008ffb57819 */ /* 0x000fc400000116b5 */
[----:B------:R-:W-:Y:S02]  /*30060*/  LOP3.LUT R10, R10, 0xffff, RZ, 0xc0, !PT ;  /* 0x0000ffff0a0a7812 */ /* 0x000fe400078ec0ff */
[----:B------:R-:W-:-:S04]  /*30070*/  LOP3.LUT R181, R181, 0xffff, RZ, 0xc0, !PT ;  /* 0x0000ffffb5b57812 */ /* 0x000fc800078ec0ff */
[----:B0-----:R-:W-:Y:S01]  /*30080*/  PRMT R8, R10, 0x3340, R181 ;  /* 0x000033400a087816 */ /* 0x001fe200000000b5 */
[----:B------:R-:W-:Y:S01]  /*30090*/  VIADD R4, R4, UR5 ;  /* 0x0000000504047c36 */ /* 0x000fe20008000000 */
[----:B------:R-:W-:-:S03]  /*300a0*/  ULDC UR5, c[0x0][0x248] ;  /* 0x0000920000057ab9 */ /* 0x000fc60000000800 */
[----:B------:R-:W-:Y:S04]  /*300b0*/  STL [R1+0x7f4], R8 ;  /* 0x0007f40801007387 */ /* 0x000fe80000100800 */
[----:B------:R0:W-:Y:S01]  /*300c0*/  STL [R1+0x658], R4 ;  /* 0x0006580401007387 */ /* 0x0001e20000100800 */
[----:B--2---:R-:W-:Y:S02]  /*300d0*/  LOP3.LUT R11, R43, 0xffff, RZ, 0xc0, !PT ;  /* 0x0000ffff2b0b7812 */ /* 0x004fe400078ec0ff */
[----:B------:R-:W-:Y:S02]  /*300e0*/  LOP3.LUT R12, R41, 0xffff, RZ, 0xc0, !PT ;  /* 0x0000ffff290c7812 */ /* 0x000fe400078ec0ff */
[----:B------:R-:W-:Y:S02]  /*300f0*/  SHF.R.U32.HI R10, RZ, 0x8, R11 ;  /* 0x00000008ff0a7819 */ /* 0x000fe4000001160b */
[----:B------:R-:W-:Y:S01]  /*30100*/  PRMT R13, R11, 0x3340, R12 ;  /* 0x000033400b0d7816 */ /* 0x000fe2000000000c */
[----:B0-----:R-:W-:Y:S01]  /*30110*/  VIADD R4, R4, UR5 ;  /* 0x0000000504047c36 */ /* 0x001fe20008000000 */
[----:B------:R-:W-:-:S02]  /*30120*/  LOP3.LUT R9, R37, 0xffff, RZ, 0xc0, !PT ;  /* 0x0000ffff25097812 */ /* 0x000fc400078ec0ff */
[----:B------:R-:W-:Y:S01]  /*30130*/  LOP3.LUT R8, R35, 0xffff, RZ, 0xc0, !PT ;  /* 0x0000ffff23087812 */ /* 0x000fe200078ec0ff */
[----:B------:R-:W-:Y:S01]  /*30140*/  STL [R1+0xb30], R13 ;  /* 0x000b300d01007387 */ /* 0x000fe20000100800 */
[----:B------:R-:W-:Y:S01]  /*30150*/  SHF.R.U32.HI R11, RZ, 0x8, R9 ;  /* 0x00000008ff0b7819 */ /* 0x000fe20000011609 */
[----:B------:R-:W-:Y:S01]  /*30160*/  ULDC UR5, c[0x0][0x248] ;  /* 0x0000920000057ab9 */ /* 0x000fe20000000800 */
[----:B------:R-:W-:-:S05]  /*30170*/  PRMT R9, R9, 0x3340, R8 ;  /* 0x0000334009097816 */ /* 0x000fca0000000008 */
[----:B------:R0:W-:Y:S04]  /*30180*/  STL [R1+0xb2c], R9 ;  /* 0x000b2c0901007387 */ /* 0x0001e80000100800 */
        /* <DEDUP_REMOVED lines=9> */
[----:B------:R-:W-:Y:S02]  /*30220*/  LOP3.LUT R8, R8, 0xffff, RZ, 0xc0, !PT ;  /* 0x0000ffff08087812 */ /* 0x000fe400078ec0ff */
[----:B0-----:R-:W-:-:S02]  /*30230*/  PRMT R9, R10, 0x3340, R12 ;  /* 0x000033400a097816 */ /* 0x001fc4000000000c */
[----:B------:R-:W-:-:S03]  /*30240*/  PRMT R8, R11, 0x3340, R8 ;  /* 0x000033400b087816 */ /* 0x000fc60000000008 */
[----:B------:R-:W-:Y:S01]  /*30250*/  STL [R1+0x7f0], R9 ;  /* 0x0007f00901007387 */ /* 0x000fe20000100800 */
[----:B------:R-:W-:-:S03]  /*30260*/  LOP3.LUT R175, R175, 0xffff, RZ, 0xc0, !PT ;  /* 0x0000ffffafaf7812 */ /* 0x000fc600078ec0ff */
[----:B------:R-:W-:Y:S01]  /*30270*/  STL [R1+0x7ec], R8 ;  /* 0x0007ec0801007387 */ /* 0x000fe20000100800 */
        /* <DEDUP_REMOVED lines=11> */
[----:B------:R-:W-:Y:S02]  /*30330*/  LOP3.LUT R9, R31, 0xffff, RZ, 0xc0, !PT ;  /* 0x0000ffff1f097812 */ /* 0x000fe400078ec0ff */
[----:B------:R-:W-:Y:S02]  /*30340*/  LOP3.LUT R11, R11, 0xffff, RZ, 0xc0, !PT ;  /* 0x0000ffff0b0b7812 */ /* 0x000fe400078ec0ff */
[----:B------:R-:W-:Y:S02]  /*30350*/  PRMT R10, R10, 0x3340, R9 ;  /* 0x000033400a0a7816 */ /* 0x000fe40000000009 */
[----:B------:R-:W-:Y:S01]  /*30360*/  LOP3.LUT R175, R175, 0xffff, RZ, 0xc0, !PT ;  /* 0x0000ffffafaf7812 */ /* 0x000fe200078ec0ff */
[----:B------:R-:W-:Y:S04]  /*30370*/  STL [R1+0xb20], R12 ;  /* 0x000b200c01007387 */ /* 0x000fe80000100800 */
[----:B------:R0:W-:Y:S04]  /*30380*/  STL [R1+0xb18], R10 ;  /* 0x000b180a01007387 */ /* 0x0001e80000100800 */
[----:B------:R-:W3:Y:S04]  /*30390*/  LDL.LU R39, [R1+0x894] ;  /* 0x0008940001277983 */ /* 0x000ee80000300800 */
[----:B------:R-:W4:Y:S01]  /*303a0*/  LDL.LU R33, [R1+0xe48] ;  /* 0x000e480001217983 */ /* 0x000f220000300800 */
[----:B0-----:R-:W-:-:S03]  /*303b0*/  PRMT R10, R11, 0x3340, R175 ;  /* 0x000033400b0a7816 */ /* 0x001fc600000000af */
[----:B------:R0:W-:Y:S04]  /*303c0*/  STL [R1+0x654], R4 ;  /* 0x0006540401007387 */ /* 0x0001e80000100800 */
[----:B------:R-:W-:Y:S04]  /*303d0*/  STL [R1+0x7dc], R10 ;  /* 0x0007dc0a01007387 */ /* 0x000fe80000100800 */
[----:B------:R-:W4:Y:S01]  /*303e0*/  LDL.LU R31, [R1+0x4b0] ;  /* 0x0004b000011f7983 */ /* 0x000f220000300800 */
[----:B------:R-:W-:Y:S02]  /*303f0*/  SHF.R.U32.HI R9, RZ, 0x8, R9 ;  /* 0x00000008ff097819 */ /* 0x000fe40000011609 */
[----:B------:R-:W-:-:S02]  /*30400*/  LOP3.LUT R8, R8, 0xffff, RZ, 0xc0, !PT ;  /* 0x0000ffff08087812 */ /* 0x000fc400078ec0ff */
[----:B------:R-:W-:-:S04]  /*30410*/  LOP3.LUT R9, R9, 0xffff, RZ, 0xc0, !PT ;  /* 0x0000ffff09097812 */ /* 0x000fc800078ec0ff */
[----:B------:R-:W-:Y:S01]  /*30420*/  PRMT R8, R8, 0x3340, R9 ;  /* 0x0000334008087816 */ /* 0x000fe20000000009 */
[----:B0-----:R-:W-:Y:S01]  /*30430*/  VIADD R4, R4, UR5 ;  /* 0x0000000504047c36 */ /* 0x001fe20008000000 */
[----:B------:R-:W-:-:S03]  /*30440*/  ULDC UR5, c[0x0][0x248] ;  /* 0x0000920000057ab9 */ /* 0x000fc60000000800 */
[----:B------:R0:W-:Y:S04]  /*30450*/  STL [R1+0x7c4], R8 ;  /* 0x0007c40801007387 */ /* 0x0001e80000100800 */
[----:B------:R1:W-:Y:S01]  /*30460*/  STL [R1+0x668], R4 ;  /* 0x0006680401007387 */ /* 0x0003e20000100800 */
[----:B0-----:R-:W-:-:S03]  /*30470*/  LOP3.LUT R8, R7, 0xffff, RZ, 0xc0, !PT ;  /* 0x0000ffff07087812 */ /* 0x001fc600078ec0ff */
[----:B------:R-:W4:Y:S01]  /*30480*/  LDL.LU R7, [R1+0x12a4] ;  /* 0x0012a40001077983 */ /* 0x000f220000300800 */
[----:B--2---:R-:W-:Y:S02]  /*30490*/  LOP3.LUT R11, R41, 0xffff, RZ, 0xc0, !PT ;  /* 0x0000ffff290b7812 */ /* 0x004fe400078ec0ff */
[----:B------:R-:W-:Y:S02]  /*304a0*/  LOP3.LUT R12, R37, 0xffff, RZ, 0xc0, !PT ;  /* 0x0000ffff250c7812 */ /* 0x000fe400078ec0ff */
        /* <DEDUP_REMOVED lines=20> */
[----:B------:R-:W-:-:S04]  /*305f0*/  LOP3.LUT R8, R8, 0xffff, RZ, 0xc0, !PT ;  /* 0x0000ffff08087812 */ /* 0x000fc800078ec0ff */
[----:B------:R-:W-:Y:S02]  /*30600*/  PRMT R8, R11, 0x3340, R8 ;  /* 0x000033400b087816 */ /* 0x000fe40000000008 */
[----:B------:R-:W-:-:S03]  /*30610*/  LOP3.LUT R12, R0, 0xffff, RZ, 0xc0, !PT ;  /* 0x0000ffff000c7812 */ /* 0x000fc600078ec0ff */
[----:B------:R-:W-:Y:S01]  /*30620*/  STL [R1+0x7b0], R8 ;  /* 0x0007b00801007387 */ /* 0x000fe20000100800 */
[----:B0-----:R-:W-:Y:S01]  /*30630*/  VIADD R4, R4, UR5 ;  /* 0x0000000504047c36 */ /* 0x001fe20008000000 */
[----:B------:R-:W-:Y:S02]  /*30640*/  ULDC UR5, c[0x0][0x248] ;  /* 0x0000920000057ab9 */ /* 0x000fe40000000800 */
[----:B------:R-:W2:Y:S04]  /*30650*/  LDL.LU R0, [R1+0x12a0] ;  /* 0x0012a00001007983 */ /* 0x000ea80000300800 */
[----:B------:R0:W-:Y:S02]  /*30660*/  STL [R1+0x670], R4 ;  /* 0x0006700401007387 */ /* 0x0001e40000100800 */
[----:B0-----:R-:W-:Y:S01]  /*30670*/  VIADD R4, R4, UR5 ;  /* 0x0000000504047c36 */ /* 0x001fe20008000000 */
[----:B------:R-:W-:Y:S01]  /*30680*/  ULDC UR5, c[0x0][0x248] ;  /* 0x0000920000057ab9 */ /* 0x000fe20000000800 */
[----:B---3--:R-:W-:-:S02]  /*30690*/  LOP3.LUT R11, R39, 0xffff, RZ, 0xc0, !PT ;  /* 0x0000ffff270b7812 */ /* 0x008fc400078ec0ff */
[----:B----4-:R-:W-:Y:S02]  /*306a0*/  LOP3.LUT R9, R33, 0xffff, RZ, 0xc0, !PT ;  /* 0x0000ffff21097812 */ /* 0x010fe400078ec0ff */
[--C-:B------:R-:W-:Y:S02]  /*306b0*/  PRMT R13, R11, 0x3340, R12.reuse ;  /* 0x000033400b0d7816 */ /* 0x100fe4000000000c */
[----:B------:R-:W-:Y:S02]  /*306c0*/  SHF.R.U32.HI R10, RZ, 0x8, R11 ;  /* 0x00000008ff0a7819 */ /* 0x000fe4000001160b */
[----:B------:R-:W-:Y:S02]  /*306d0*/  SHF.R.U32.HI R12, RZ, 0x8, R12 ;  /* 0x00000008ff0c7819 */ /* 0x000fe4000001160c */
[----:B------:R-:W-:Y:S02]  /*306e0*/  SHF.R.U32.HI R11, RZ, 0x8, R9 ;  /* 0x00000008ff0b7819 */ /* 0x000fe40000011609 */
[----:B------:R-:W-:-:S02]  /*306f0*/  LOP3.LUT R8, R31, 0xffff, RZ, 0xc0, !PT ;  /* 0x0000ffff1f087812 */ /* 0x000fc400078ec0ff */
        /* <DEDUP_REMOVED lines=9> */
[----:B------:R-:W4:Y:S04]  /*30790*/  LDL.LU R33, [R1+0xe50] ;  /* 0x000e500001217983 */ /* 0x000f280000300800 */
[----:B------:R-:W-:Y:S04]  /*307a0*/  STL [R1+0x7ac], R9 ;  /* 0x0007ac0901007387 */ /* 0x000fe80000100800 */
[----:B------:R-:W4:Y:S01]  /*307b0*/  LDL.LU R31, [R1+0x4c0] ;  /* 0x0004c000011f7983 */ /* 0x000f220000300800 */
[----:B------:R-:W-:-:S02]  /*307c0*/  SHF.R.U32.HI R8, RZ, 0x8, R8 ;  /* 0x00000008ff087819 */ /* 0x000fc40000011608 */
[----:B------:R-:W-:Y:S02]  /*307d0*/  LOP3.LUT R11, R11, 0xffff, RZ, 0xc0, !PT ;  /* 0x0000ffff0b0b7812 */ /* 0x000fe400078ec0ff */
        /* <DEDUP_REMOVED lines=11> */
[----:B------:R-:W-:Y:S02]  /*30890*/  PRMT R13, R11, 0x3340, R12 ;  /* 0x000033400b0d7816 */ /* 0x000fe4000000000c */
[----:B------:R-:W-:-:S04]  /*308a0*/  LOP3.LUT R9, R35, 0xffff, RZ, 0xc0, !PT ;  /* 0x0000ffff23097812 */ /* 0x000fc800078ec0ff */
[----:B------:R-:W-:Y:S02]  /*308b0*/  SHF.R.U32.HI R11, RZ, 0x8, R9 ;  /* 0x00000008ff0b7819 */ /* 0x000fe40000011609 */
[----:B------:R-:W-:Y:S01]  /*308c0*/  PRMT R9, R9, 0x3340, R8 ;  /* 0x0000334009097816 */ /* 0x000fe20000000008 */
[----:B------:R-:W-:Y:S04]  /*308d0*/  STL [R1+0xaf0], R13 ;  /* 0x000af00d01007387 */ /* 0x000fe80000100800 */
[----:B------:R0:W-:Y:S04]  /*308e0*/  STL [R1+0xaec], R9 ;  /* 0x000aec0901007387 */ /* 0x0001e80000100800 */
[----:B------:R-:W2:Y:S04]  /*308f0*/  LDL.LU R37, [R1+0x8a0] ;  /* 0x0008a00001257983 */ /* 0x000ea80000300800 */
[----:B------:R-:W2:Y:S01]  /*30900*/  LDL.LU R35, [R1+0x89c] ;  /* 0x00089c0001237983 */ /* 0x000ea20000300800 */
[----:B------:R-:W-:-:S02]  /*30910*/  SHF.R.U32.HI R12, RZ, 0x8, R12 ;  /* 0x00000008ff0c7819 */ /* 0x000fc4000001160c */
[----:B------:R-:W-:Y:S02]  /*30920*/  SHF.R.U32.HI R8, RZ, 0x8, R8 ;  /* 0x00000008ff087819 */ /* 0x000fe40000011608 */
[----:B------:R-:W-:Y:S02]  /*30930*/  LOP3.LUT R10, R10, 0xffff, RZ, 0xc0, !PT ;  /* 0x0000ffff0a0a7812 */ /* 0x000fe400078ec0ff */
[----:B------:R-:W-:Y:S02]  /*30940*/  LOP3.LUT R12, R12, 0xffff, RZ, 0xc0, !PT ;  /* 0x0000ffff0c0c7812 */ /* 0x000fe400078ec0ff */
[----:B------:R-:W-:Y:S02]  /*30950*/  LOP3.LUT R11, R11, 0xffff, RZ, 0xc0, !PT ;  /* 0x0000ffff0b0b7812 */ /* 0x000fe400078ec0ff */
[----:B------:R-:W-:Y:S01]  /*30960*/  LOP3.LUT R8, R8, 0xffff, RZ, 0xc0, !PT ;  /* 0x0000ffff08087812 */ /* 0x000fe200078ec0ff */
[----:B-1----:R-:W-:Y:S01]  /*30970*/  VIADD R4, R4, UR5 ;  /* 0x0000000504047c36 */ /* 0x002fe20008000000 */
[----:B0-----:R-:W-:Y:S01]  /*30980*/  PRMT R9, R10, 0x3340, R12 ;  /* 0x000033400a097816 */ /* 0x001fe2000000000c */
[----:B------:R-:W-:Y:S01]  /*30990*/  ULDC UR5, c[0x0][0x248] ;  /* 0x0000920000057ab9 */ /* 0x000fe20000000800 */
[----:B------:R-:W-:-:S02]  /*309a0*/  PRMT R8, R11, 0x3340, R8 ;  /* 0x000033400b087816 */ /* 0x000fc40000000008 */
[----:B------:R0:W-:Y:S04]  /*309b0*/  STL [R1+0x674], R4 ;  /* 0x0006740401007387 */ /* 0x0001e80000100800 */
[----:B------:R-:W-:Y:S04]  /*309c0*/  STL [R1+0x79c], R9 ;  /* 0x00079c0901007387 */ /* 0x000fe80000100800 */
[----:B------:R-:W-:Y:S01]  /*309d0*/  STL [R1+0x798], R8 ;  /* 0x0007980801007387 */ /* 0x000fe20000100800 */
        /* <DEDUP_REMOVED lines=9> */
[----:B------:R-:W-:Y:S02]  /*30a70*/  LOP3.LUT R9, R33, 0xffff, RZ, 0xc0, !PT ;  /* 0x0000ffff21097812 */ /* 0x000fe400078ec0ff */
[----:B------:R-:W-:Y:S02]  /*30a80*/  SHF.R.U32.HI R12, RZ, 0x8, R12 ;  /* 0x00000008ff0c7819 */ /* 0x000fe4000001160c */
[----:B------:R-:W-:Y:S02]  /*30a90*/  SHF.R.U32.HI R11, RZ, 0x8, R9 ;  /* 0x00000008ff0b7819 */ /* 0x000fe40000011609 */
[----:B------:R-:W-:Y:S02]  /*30aa0*/  LOP3.LUT R8, R31, 0xffff, RZ, 0xc0, !PT ;  /* 0x0000ffff1f087812 */ /* 0x000fe400078ec0ff */
[----:B------:R-:W-:Y:S02]  /*30ab0*/  LOP3.LUT R10, R10, 0xffff, RZ, 0xc0, !PT ;  /* 0x0000ffff0a0a7812 */ /* 0x000fe400078ec0ff */
[----:B------:R-:W-:-:S02]  /*30ac0*/  PRMT R9, R9, 0x3340, R8 ;  /* 0x0000334009097816 */ /* 0x000fc40000000008 */
        /* <DEDUP_REMOVED lines=8> */
[----:B------:R-:W4:Y:S04]  /*30b50*/  LDL.LU R33, [R1+0xe58] ;  /* 0x000e580001217983 */ /* 0x000f280000300800 */
[----:B------:R-:W4:Y:S01]  /*30b60*/  LDL.LU R31, [R1+0x690] ;  /* 0x00069000011f7983 */ /* 0x000f220000300800 */
[----:B------:R-:W-:-:S02]  /*30b70*/  SHF.R.U32.HI R8, RZ, 0x8, R8 ;  /* 0x00000008ff087819 */ /* 0x000fc40000011608 */
[----:B------:R-:W-:Y:S02]  /*30b80*/  LOP3.LUT R11, R11, 0xffff, RZ, 0xc0, !PT ;  /* 0x0000ffff0b0b7812 */ /* 0x000fe400078ec0ff */
[----:B------:R-:W-:-:S04]  /*30b90*/  LOP3.LUT R8, R8, 0xffff, RZ, 0xc0, !PT ;  /* 0x0000ffff08087812 */ /* 0x000fc800078ec0ff */
[----:B------:R-:W-:Y:S02]  /*30ba0*/  PRMT R8, R11, 0x3340, R8 ;  /* 0x000033400b087816 */ /* 0x000fe40000000008 */
[----:B------:R-:W-:Y:S01]  /*30bb0*/  LOP3.LUT R12, R233, 0xffff, RZ, 0xc0, !PT ;  /* 0x0000ffffe90c7812 */ /* 0x000fe200078ec0ff */
[----:B0-----:R-:W-:Y:S01]  /*30bc0*/  VIADD R4, R4, UR5 ;  /* 0x0000000504047c36 */ /* 0x001fe20008000000 */
[----:B------:R-:W-:Y:S01]  /*30bd0*/  ULDC UR5, c[0x0][0x248] ;  /* 0x0000920000057ab9 */ /* 0x000fe20000000800 */
[----:B------:R0:W-:Y:S04]  /*30be0*/  STL [R1+0x778], R8 ;  /* 0x0007780801007387 */ /* 0x0001e80000100800 */
[----:B------:R-:W4:Y:S01]  /*30bf0*/  LDL.LU R233, [R1+0x1298] ;  /* 0x0012980001e97983 */ /* 0x000f220000300800 */
[----:B--2---:R-:W-:-:S02]  /*30c00*/  LOP3.LUT R11, R37, 0xffff, RZ, 0xc0, !PT ;  /* 0x0000ffff250b7812 */ /* 0x004fc400078ec0ff */
[----:B0-----:R-:W-:Y:S02]  /*30c10*/  LOP3.LUT R8, R5, 0xffff, RZ, 0xc0, !PT ;  /* 0x0000ffff05087812 */ /* 0x001fe400078ec0ff */
[----:B------:R-:W-:Y:S02]  /*30c20*/  LOP3.LUT R9, R35, 0xffff, RZ, 0xc0, !PT ;  /* 0x0000ffff23097812 */ /* 0x000fe400078ec0ff */
[--C-:B------:R-:W-:Y:S02]  /*30c30*/  PRMT R13, R11, 0x3340, R12.reuse ;  /* 0x000033400b0d7816 */ /* 0x100fe4000000000c */
[----:B------:R-:W-:Y:S02]  /*30c40*/  SHF.R.U32.HI R10, RZ, 0x8, R11 ;  /* 0x00000008ff0a7819 */ /* 0x000fe4000001160b */
[----:B------:R-:W-:Y:S02]  /*30c50*/  SHF.R.U32.HI R12, RZ, 0x8, R12 ;  /* 0x00000008ff0c7819 */ /* 0x000fe4000001160c */
[----:B------:R-:W-:-:S02]  /*30c60*/  SHF.R.U32.HI R11, RZ, 0x8, R9 ;  /* 0x00000008ff0b7819 */ /* 0x000fc40000011609 */
[--C-:B------:R-:W-:Y:S01]  /*30c70*/  PRMT R9, R9, 0x3340, R8.reuse ;  /* 0x0000334009097816 */ /* 0x100fe20000000008 */
[----:B------:R0:W-:Y:S01]  /*30c80*/  STL [R1+0x68c], R4 ;  /* 0x00068c0401007387 */ /* 0x0001e20000100800 */
[----:B------:R-:W-:Y:S02]  /*30c90*/  LOP3.LUT R10, R10, 0xffff, RZ, 0xc0, !PT ;  /* 0x0000ffff0a0a7812 */ /* 0x000fe400078ec0ff */
[----:B------:R-:W-:Y:S01]  /*30ca0*/  LOP3.LUT R12, R12, 0xffff, RZ, 0xc0, !PT ;  /* 0x0000ffff0c0c7812 */ /* 0x000fe200078ec0ff */
[----:B------:R-:W2:Y:S04]  /*30cb0*/  LDL.LU R5, [R1+0x1294] ;  /* 0x0012940001057983 */ /* 0x000ea80000300800 */
[----:B------:R-:W-:Y:S01]  /*30cc0*/  STL [R1+0xac0], R13 ;  /* 0x000ac00d01007387 */ /* 0x000fe20000100800 */
[----:B0-----:R-:W-:Y:S01]  /*30cd0*/  VIADD R4, R4, UR5 ;  /* 0x0000000504047c36 */ /* 0x001fe20008000000 */
[----:B------:R-:W-:-:S02]  /*30ce0*/  SHF.R.U32.HI R8, RZ, 0x8, R8 ;  /* 0x00000008ff087819 */ /* 0x000fc40000011608 */
[----:B------:R0:W-:Y:S01]  /*30cf0*/  STL [R1+0xac4], R9 ;  /* 0x000ac40901007387 */ /* 0x0001e20000100800 */
[----:B------:R-:W-:Y:S01]  /*30d00*/  LOP3.LUT R11, R11, 0xffff, RZ, 0xc0, !PT ;  /* 0x0000ffff0b0b7812 */ /* 0x000fe200078ec0ff */
[----:B------:R-:W-:Y:S02]  /*30d10*/  ULDC UR5, c[0x0][0x248] ;  /* 0x0000920000057ab9 */ /* 0x000fe40000000800 */
[----:B------:R-:W2:Y:S04]  /*30d20*/  LDL.LU R39, [R1+0x8a4] ;  /* 0x0008a40001277983 */ /* 0x000ea80000300800 */
[----:B------:R-:W2:Y:S01]  /*30d30*/  LDL.LU R37, [R1+0xe60] ;  /* 0x000e600001257983 */ /* 0x000ea20000300800 */
[----:B0-----:R-:W-:-:S03]  /*30d40*/  PRMT R9, R10, 0x3340, R12 ;  /* 0x000033400a097816 */ /* 0x001fc6000000000c */
[----:B------:R0:W-:Y:S04]  /*30d50*/  STL [R1+0x684], R4 ;  /* 0x0006840401007387 */ /* 0x0001e80000100800 */
[----:B------:R-:W-:Y:S04]  /*30d60*/  STL [R1+0x76c], R9 ;  /* 0x00076c0901007387 */ /* 0x000fe80000100800 */
[----:B------:R-:W2:Y:S01]  /*30d70*/  LDL.LU R35, [R1+0x6a0] ;  /* 0x0006a00001237983 */ /* 0x000ea20000300800 */
[----:B------:R-:W-:-:S04]  /*30d80*/  LOP3.LUT R8, R8, 0xffff, RZ, 0xc0, !PT ;  /* 0x0000ffff08087812 */ /* 0x000fc800078ec0ff */
[----:B------:R-:W-:Y:S01]  /*30d90*/  PRMT R8, R11, 0x3340, R8 ;  /* 0x000033400b087816 */ /* 0x000fe20000000008 */
[----:B0-----:R-:W-:Y:S01]  /*30da0*/  VIADD R4, R4, UR5 ;  /* 0x0000000504047c36 */ /* 0x001fe20008000000 */
[----:B------:R-:W-:-:S03]  /*30db0*/  ULDC UR5, c[0x0][0x248] ;  /* 0x0000920000057ab9 */ /* 0x000fc60000000800 */
[----:B------:R-:W-:Y:S04]  /*30dc0*/  STL [R1+0x770], R8 ;  /* 0x0007700801007387 */ /* 0x000fe80000100800 */
[----:B------:R0:W-:Y:S02]  /*30dd0*/  STL [R1+0x694], R4 ;  /* 0x0006940401007387 */ /* 0x0001e40000100800 */
[----:B0-----:R-:W-:Y:S01]  /*30de0*/  VIADD R4, R4, UR5 ;  /* 0x0000000504047c36 */ /* 0x001fe20008000000 */
[----:B------:R-:W-:Y:S01]  /*30df0*/  ULDC UR5, c[0x0][0x248] ;  /* 0x0000920000057ab9 */ /* 0x000fe20000000800 */
[----:B---3--:R-:W-:Y:S02]  /*30e00*/  LOP3.LUT R11, R43, 0xffff, RZ, 0xc0, !PT ;  /* 0x0000ffff2b0b7812 */ /* 0x008fe400078ec0ff */
[----:B----4-:R-:W-:-:S02]  /*30e10*/  LOP3.LUT R12, R41, 0xffff, RZ, 0xc0, !PT ;  /* 0x0000ffff290c7812 */ /* 0x010fc400078ec0ff */
[----:B------:R-:W-:Y:S02]  /*30e20*/  SHF.R.U32.HI R10, RZ, 0x8, R11 ;  /* 0x00000008ff0a7819 */ /* 0x000fe4000001160b */
[----:B------:R-:W-:Y:S02]  /*30e30*/  PRMT R13, R11, 0x3340, R12 ;  /* 0x000033400b0d7816 */ /* 0x000fe4000000000c */
[----:B------:R-:W-:Y:S02]  /*30e40*/  LOP3.LUT R9, R33, 0xffff, RZ, 0xc0, !PT ;  /* 0x0000ffff21097812 */ /* 0x000fe400078ec0ff */
[----:B------:R-:W-:Y:S02]  /*30e50*/  LOP3.LUT R8, R31, 0xffff, RZ, 0xc0, !PT ;  /* 0x0000ffff1f087812 */ /* 0x000fe400078ec0ff */
[----:B------:R-:W-:Y:S02]  /*30e60*/  SHF.R.U32.HI R11, RZ, 0x8, R9 ;  /* 0x00000008ff0b7819 */ /* 0x000fe40000011609 */
[----:B------:R-:W-:Y:S01]  /*30e70*/  PRMT R9, R9, 0x3340, R8 ;  /* 0x0000334009097816 */ /* 0x000fe20000000008 */
[----:B------:R-:W-:Y:S04]  /*30e80*/  STL [R1+0xab4], R13 ;  /* 0x000ab40d01007387 */ /* 0x000fe80000100800 */
[----:B------:R0:W-:Y:S04]  /*30e90*/  STL [R1+0xab0], R9 ;  /* 0x000ab00901007387 */ /* 0x0001e80000100800 */
[----:B------:R-:W3:Y:S04]  /*30ea0*/  LDL.LU R41, [R1+0xe64] ;  /* 0x000e640001297983 */ /* 0x000ee80000300800 */
[----:B------:R-:W4:Y:S04]  /*30eb0*/  LDL.LU R33, [R1+0x6a4] ;  /* 0x0006a40001217983 */ /* 0x000f280000300800 */
        /* <DEDUP_REMOVED lines=9> */
[----:B------:R-:W-:Y:S02]  /*30f50*/  PRMT R8, R11, 0x3340, R8 ;  /* 0x000033400b087816 */ /* 0x000fe40000000008 */
[----:B------:R-:W-:Y:S01]  /*30f60*/  LOP3.LUT R12, R6, 0xffff, RZ, 0xc0, !PT ;  /* 0x0000ffff060c7812 */ /* 0x000fe200078ec0ff */
[----:B------:R0:W-:Y:S01]  /*30f70*/  STL [R1+0x75c], R9 ;  /* 0x00075c0901007387 */ /* 0x0001e20000100800 */
[----:B-1----:R-:W-:Y:S01]  /*30f80*/  VIADD R4, R4, UR5 ;  /* 0x0000000504047c36 */ /* 0x002fe20008000000 */
[----:B------:R-:W-:Y:S02]  /*30f90*/  ULDC UR5, c[0x0][0x248] ;  /* 0x0000920000057ab9 */ /* 0x000fe40000000800 */
[----:B------:R1:W-:Y:S04]  /*30fa0*/  STL [R1+0x758], R8 ;  /* 0x0007580801007387 */ /* 0x0003e80000100800 */
[----:B------:R-:W4:Y:S01]  /*30fb0*/  LDL.LU R6, [R1+0x1290] ;  /* 0x0012900001067983 */ /* 0x000f220000300800 */
[----:B--2---:R-:W-:-:S02]  /*30fc0*/  LOP3.LUT R11, R39, 0xffff, RZ, 0xc0, !PT ;  /* 0x0000ffff270b7812 */ /* 0x004fc400078ec0ff */
[----:B0-----:R-:W-:Y:S02]  /*30fd0*/  LOP3.LUT R9, R37, 0xffff, RZ, 0xc0, !PT ;  /* 0x0000ffff25097812 */ /* 0x001fe400078ec0ff */
[--C-:B------:R-:W-:Y:S02]  /*30fe0*/  PRMT R13, R11, 0x3340, R12.reuse ;  /* 0x000033400b0d7816 */ /* 0x100fe4000000000c */
[----:B------:R-:W-:Y:S02]  /*30ff0*/  SHF.R.U32.HI R10, RZ, 0x8, R11 ;  /* 0x00000008ff0a7819 */ /* 0x000fe4000001160b */
[----:B------:R-:W-:Y:S02]  /*31000*/  SHF.R.U32.HI R12, RZ, 0x8, R12 ;  /* 0x00000008ff0c7819 */ /* 0x000fe4000001160c */
[----:B------:R-:W-:Y:S02]  /*31010*/  SHF.R.U32.HI R11, RZ, 0x8, R9 ;  /* 0x00000008ff0b7819 */ /* 0x000fe40000011609 */
[----:B-1----:R-:W-:Y:S01]  /*31020*/  LOP3.LUT R8, R35, 0xffff, RZ, 0xc0, !PT ;  /* 0x0000ffff23087812 */ /* 0x002fe200078ec0ff */
[----:B------:R0:W-:Y:S01]  /*31030*/  STL [R1+0x69c], R4 ;  /* 0x00069c0401007387 */ /* 0x0001e20000100800 */
[----:B------:R-:W-:-:S02]  /*31040*/  LOP3.LUT R10, R10, 0xffff, RZ, 0xc0, !PT ;  /* 0x0000ffff0a0a7812 */ /* 0x000fc400078ec0ff */
[--C-:B------:R-:W-:Y:S02]  /*31050*/  PRMT R9, R9, 0x3340, R8.reuse ;  /* 0x0000334009097816 */ /* 0x100fe40000000008 */
[----:B------:R-:W-:Y:S01]  /*31060*/  LOP3.LUT R12, R12, 0xffff, RZ, 0xc0, !PT ;  /* 0x0000ffff0c0c7812 */ /* 0x000fe200078ec0ff */
[----:B------:R-:W-:Y:S04]  /*31070*/  STL [R1+0xaa8], R13 ;  /* 0x000aa80d01007387 */ /* 0x000fe80000100800 */
        /* <DEDUP_REMOVED lines=18> */
[----:B------:R-:W2:Y:S01]  /*311a0*/  LDL.LU R0, [R1+0x128c] ;  /* 0x00128c0001007983 */ /* 0x000ea20000300800 */
[----:B-1----:R-:W-:Y:S01]  /*311b0*/  VIADD R4, R4, UR5 ;  /* 0x0000000504047c36 */ /* 0x002fe20008000000 */
[----:B------:R-:W-:Y:S01]  /*311c0*/  ULDC UR5, c[0x0][0x248] ;  /* 0x0000920000057ab9 */ /* 0x000fe20000000800 */
[----:B---3--:R-:W-:Y:S02]  /*311d0*/  LOP3.LUT R11, R41, 0xffff, RZ, 0xc0, !PT ;  /* 0x0000ffff290b7812 */ /* 0x008fe400078ec0ff */
[----:B----4-:R-:W-:Y:S02]  /*311e0*/  LOP3.LUT R12, R33, 0xffff, RZ, 0xc0, !PT ;  /* 0x0000ffff210c7812 */ /* 0x010fe400078ec0ff */
[----:B------:R-:W-:Y:S02]  /*311f0*/  SHF.R.U32.HI R10, RZ, 0x8, R11 ;  /* 0x00000008ff0a7819 */ /* 0x000fe4000001160b */
[----:B------:R-:W-:Y:S02]  /*31200*/  PRMT R13, R11, 0x3340, R12 ;  /* 0x000033400b0d7816 */ /* 0x000fe4000000000c */
[----:B------:R-:W-:-:S02]  /*31210*/  LOP3.LUT R9, R31, 0xffff, RZ, 0xc0, !PT ;  /* 0x0000ffff1f097812 */ /* 0x000fc400078ec0ff */
        /* <DEDUP_REMOVED lines=16> */
[----:B------:R-:W-:Y:S02]  /*31320*/  PRMT R8, R11, 0x3340, R8 ;  /* 0x000033400b087816 */ /* 0x000fe40000000008 */
[----:B------:R-:W-:-:S03]  /*31330*/  LOP3.LUT R12, R7, 0xffff, RZ, 0xc0, !PT ;  /* 0x0000ffff070c7812 */ /* 0x000fc600078ec0ff */
[----:B------:R1:W-:Y:S01]  /*31340*/  STL [R1+0x738], R8 ;  /* 0x0007380801007387 */ /* 0x0003e20000100800 */
[----:B0-----:R-:W-:Y:S01]  /*31350*/  VIADD R4, R4, UR5 ;  /* 0x0000000504047c36 */ /* 0x001fe20008000000 */
[----:B------:R-:W-:Y:S02]  /*31360*/  ULDC UR5, c[0x0][0x248] ;  /* 0x0000920000057ab9 */ /* 0x000fe40000000800 */
[----:B------:R-:W4:Y:S01]  /*31370*/  LDL.LU R7, [R1+0x1288] ;  /* 0x0012880001077983 */ /* 0x000f220000300800 */
[----:B--2---:R-:W-:Y:S02]  /*31380*/  LOP3.LUT R11, R39, 0xffff, RZ, 0xc0, !PT ;  /* 0x0000ffff270b7812 */ /* 0x004fe400078ec0ff */
[----:B------:R-:W-:Y:S02]  /*31390*/  LOP3.LUT R9, R37, 0xffff, RZ, 0xc0, !PT ;  /* 0x0000ffff25097812 */ /* 0x000fe400078ec0ff */
[----:B------:R-:W-:Y:S02]  /*313a0*/  PRMT R13, R11, 0x3340, R12 ;  /* 0x000033400b0d7816 */ /* 0x000fe4000000000c */
[----:B------:R-:W-:-:S02]  /*313b0*/  SHF.R.U32.HI R10, RZ, 0x8, R11 ;  /* 0x00000008ff0a7819 */ /* 0x000fc4000001160b */
[----:B------:R-:W-:Y:S02]  /*313c0*/  SHF.R.U32.HI R12, RZ, 0x8, R12 ;  /* 0x00000008ff0c7819 */ /* 0x000fe4000001160c */
[----:B------:R-:W-:Y:S02]  /*313d0*/  SHF.R.U32.HI R11, RZ, 0x8, R9 ;  /* 0x00000008ff0b7819 */ /* 0x000fe40000011609 */
[----:B-1----:R-:W-:Y:S01]  /*313e0*/  LOP3.LUT R8, R35, 0xffff, RZ, 0xc0, !PT ;  /* 0x0000ffff23087812 */ /* 0x002fe200078ec0ff */
[----:B------:R0:W-:Y:S01]  /*313f0*/  STL [R1+0x6b0], R4 ;  /* 0x0006b00401007387 */ /* 0x0001e20000100800 */
[----:B------:R-:W-:Y:S02]  /*31400*/  LOP3.LUT R10, R10, 0xffff, RZ, 0xc0, !PT ;  /* 0x0000ffff0a0a7812 */ /* 0x000fe400078ec0ff */
[----:B------:R-:W-:Y:S02]  /*31410*/  PRMT R9, R9, 0x3340, R8 ;  /* 0x0000334009097816 */ /* 0x000fe40000000008 */
[----:B------:R-:W-:Y:S01]  /*31420*/  LOP3.LUT R12, R12, 0xffff, RZ, 0xc0, !PT ;  /* 0x0000ffff0c0c7812 */ /* 0x000fe200078ec0ff */
[----:B------:R-:W-:Y:S01]  /*31430*/  STL [R1+0xa84], R13 ;  /* 0x000a840d01007387 */ /* 0x000fe20000100800 */
[----:B0-----:R-:W-:-:S03]  /*31440*/  VIADD R4, R4, UR5 ;  /* 0x0000000504047c36 */ /* 0x001fc60008000000 */
[----:B------:R0:W-:Y:S01]  /*31450*/  STL [R1+0xa78], R9 ;  /* 0x000a780901007387 */ /* 0x0001e20000100800 */
[----:B------:R-:W-:Y:S01]  /*31460*/  SHF.R.U32.HI R8, RZ, 0x8, R8 ;  /* 0x00000008ff087819 */ /* 0x000fe20000011608 */
[----:B------:R-:W-:Y:S02]  /*31470*/  ULDC UR5, c[0x0][0x248] ;  /* 0x0000920000057ab9 */ /* 0x000fe40000000800 */
[----:B------:R-:W2:Y:S04]  /*31480*/  LDL.LU R41, [R1+0xe74] ;  /* 0x000e740001297983 */ /* 0x000ea80000300800 */
[----:B------:R-:W2:Y:S01]  /*31490*/  LDL.LU R39, [R1+0x6c0] ;  /* 0x0006c00001277983 */ /* 0x000ea20000300800 */
[----:B0-----:R-:W-:-:S03]  /*314a0*/  PRMT R9, R10, 0x3340, R12 ;  /* 0x000033400a097816 */ /* 0x001fc6000000000c */
[----:B------:R0:W-:Y:S04]  /*314b0*/  STL [R1+0x6ac], R4 ;  /* 0x0006ac0401007387 */ /* 0x0001e80000100800 */
[----:B------:R-:W2:Y:S04]  /*314c0*/  LDL.LU R37, [R1+0xe70] ;  /* 0x000e700001257983 */ /* 0x000ea80000300800 */
[----:B------:R-:W-:Y:S04]  /*314d0*/  STL [R1+0x72c], R9 ;  /* 0x00072c0901007387 */ /* 0x000fe80000100800 */
[----:B------:R-:W2:Y:S01]  /*314e0*/  LDL.LU R35, [R1+0x6bc] ;  /* 0x0006bc0001237983 */ /* 0x000ea20000300800 */
        /* <DEDUP_REMOVED lines=15> */
[----:B------:R-:W-:-:S04]  /*315e0*/  LOP3.LUT R9, R31, 0xffff, RZ, 0xc0, !PT ;  /* 0x0000ffff1f097812 */ /* 0x000fc800078ec0ff */
[----:B------:R-:W-:Y:S02]  /*315f0*/  SHF.R.U32.HI R11, RZ, 0x8, R9 ;  /* 0x00000008ff0b7819 */ /* 0x000fe40000011609 */
[----:B------:R-:W-:Y:S01]  /*31600*/  PRMT R9, R9, 0x3340, R8 ;  /* 0x0000334009097816 */ /* 0x000fe20000000008 */
[----:B------:R-:W-:Y:S04]  /*31610*/  STL [R1+0xa70], R13 ;  /* 0x000a700d01007387 */ /* 0x000fe80000100800 */
[----:B------:R0:W-:Y:S04]  /*31620*/  STL [R1+0xa6c], R9 ;  /* 0x000a6c0901007387 */ /* 0x0001e80000100800 */
[----:B------:R-:W3:Y:S04]  /*31630*/  LDL.LU R33, [R1+0xb58] ;  /* 0x000b580001217983 */ /* 0x000ee80000300800 */
        /* <DEDUP_REMOVED lines=10> */
[----:B------:R1:W-:Y:S04]  /*316e0*/  STL [R1+0x714], R9 ;  /* 0x0007140901007387 */ /* 0x0003e80000100800 */
[----:B------:R1:W-:Y:S01]  /*316f0*/  STL [R1+0x70c], R8 ;  /* 0x00070c0801007387 */ /* 0x0003e20000100800 */
[----:B0-----:R-:W-:Y:S01]  /*31700*/  VIADD R4, R4, UR5 ;  /* 0x0000000504047c36 */ /* 0x001fe20008000000 */
[----:B------:R-:W-:Y:S01]  /*31710*/  ULDC UR5, c[0x0][0x248] ;  /* 0x0000920000057ab9 */ /* 0x000fe20000000800 */
[----:B--2---:R-:W-:-:S02]  /*31720*/  LOP3.LUT R11, R41, 0xffff, RZ, 0xc0, !PT ;  /* 0x0000ffff290b7812 */ /* 0x004fc400078ec0ff */
[----:B------:R-:W-:Y:S02]  /*31730*/  LOP3.LUT R12, R39, 0xffff, RZ, 0xc0, !PT ;  /* 0x0000ffff270c7812 */ /* 0x000fe400078ec0ff */
[----:B------:R-:W-:Y:S02]  /*31740*/  SHF.R.U32.HI R10, RZ, 0x8, R11 ;  /* 0x00000008ff0a7819 */ /* 0x000fe4000001160b */
[--C-:B------:R-:W-:Y:S02]  /*31750*/  PRMT R13, R11, 0x3340, R12.reuse ;  /* 0x000033400b0d7816 */ /* 0x100fe4000000000c */
[----:B-1----:R-:W-:Y:S02]  /*31760*/  LOP3.LUT R9, R37, 0xffff, RZ, 0xc0, !PT ;  /* 0x0000ffff25097812 */ /* 0x002fe400078ec0ff */
[----:B------:R-:W-:Y:S02]  /*31770*/  SHF.R.U32.HI R12, RZ, 0x8, R12 ;  /* 0x00000008ff0c7819 */ /* 0x000fe4000001160c */
[----:B------:R-:W-:-:S02]  /*31780*/  SHF.R.U32.HI R11, RZ, 0x8, R9 ;  /* 0x00000008ff0b7819 */ /* 0x000fc40000011609 */
[----:B------:R-:W-:Y:S01]  /*31790*/  LOP3.LUT R8, R35, 0xffff, RZ, 0xc0, !PT ;  /* 0x0000ffff23087812 */ /* 0x000fe200078ec0ff */
[----:B------:R0:W-:Y:S01]  /*317a0*/  STL [R1+0x688], R4 ;  /* 0x0006880401007387 */ /* 0x0001e20000100800 */
[----:B------:R-:W-:Y:S02]  /*317b0*/  LOP3.LUT R10, R10, 0xffff, RZ, 0xc0, !PT ;  /* 0x0000ffff0a0a7812 */ /* 0x000fe400078ec0ff */
        /* <DEDUP_REMOVED lines=9> */
[----:B-1----:R-:W-:-:S05]  /*31850*/  PRMT R9, R10, 0x3340, R12 ;  /* 0x000033400a097816 */ /* 0x002fca000000000c */
[----:B------:R-:W-:Y:S04]  /*31860*/  STL [R1+0x6e4], R9 ;  /* 0x0006e40901007387 */ /* 0x000fe80000100800 */
[----:B------:R0:W-:Y:S04]  /*31870*/  STL [R1+0x65c], R4 ;  /* 0x00065c0401007387 */ /* 0x0001e80000100800 */
[----:B------:R-:W2:Y:S04]  /*31880*/  LDL.LU R37, [R1+0xe78] ;  /* 0x000e780001257983 */ /* 0x000ea80000300800 */
[----:B------:R-:W2:Y:S01]  /*31890*/  LDL.LU R35, [R1+0x6c4] ;  /* 0x0006c40001237983 */ /* 0x000ea20000300800 */
[----:B------:R-:W-:-:S02]  /*318a0*/  LOP3.LUT R11, R11, 0xffff, RZ, 0xc0, !PT ;  /* 0x0000ffff0b0b7812 */ /* 0x000fc400078ec0ff */
[----:B------:R-:W-:-:S04]  /*318b0*/  LOP3.LUT R8, R8, 0xffff, RZ, 0xc0, !PT ;  /* 0x0000ffff08087812 */ /* 0x000fc800078ec0ff */
[----:B------:R-:W-:Y:S02]  /*318c0*/  PRMT R8, R11, 0x3340, R8 ;  /* 0x000033400b087816 */ /* 0x000fe40000000008 */
[----:B------:R-:W-:Y:S01]  /*318d0*/  LOP3.LUT R12, R6, 0xffff, RZ, 0xc0, !PT ;  /* 0x0000ffff060c7812 */ /* 0x000fe200078ec0ff */
[----:B0-----:R-:W-:Y:S01]  /*318e0*/  VIADD R4, R4, UR5 ;  /* 0x0000000504047c36 */ /* 0x001fe20008000000 */
[----:B------:R-:W-:Y:S01]  /*318f0*/  ULDC UR5, c[0x0][0x248] ;  /* 0x0000920000057ab9 */ /* 0x000fe20000000800 */
[----:B------:R0:W-:Y:S04]  /*31900*/  STL [R1+0x6dc], R8 ;  /* 0x0006dc0801007387 */ /* 0x0001e80000100800 */
[----:B------:R-:W2:Y:S01]  /*31910*/  LDL.LU R6, [R1+0x1280] ;  /* 0x0012800001067983 */ /* 0x000ea20000300800 */
[----:B0-----:R-:W-:-:S03]  /*31920*/  LOP3.LUT R8, R5, 0xffff, RZ, 0xc0, !PT ;  /* 0x0000ffff05087812 */ /* 0x001fc600078ec0ff */
[----:B------:R0:W-:Y:S04]  /*31930*/  STL [R1+0x634], R4 ;  /* 0x0006340401007387 */ /* 0x0001e80000100800 */
[----:B------:R-:W2:Y:S01]  /*31940*/  LDL.LU R5, [R1+0x127c] ;  /* 0x00127c0001057983 */ /* 0x000ea20000300800 */
[----:B0-----:R-:W-:Y:S01]  /*31950*/  VIADD R4, R4, UR5 ;  /* 0x0000000504047c36 */ /* 0x001fe20008000000 */
[----:B------:R-:W-:Y:S01]  /*31960*/  ULDC UR5, c[0x0][0x248] ;  /* 0x0000920000057ab9 */ /* 0x000fe20000000800 */
[----:B---3--:R-:W-:Y:S02]  /*31970*/  LOP3.LUT R11, R33, 0xffff, RZ, 0xc0, !PT ;  /* 0x0000ffff210b7812 */ /* 0x008fe400078ec0ff */
[----:B----4-:R-:W-:Y:S02]  /*31980*/  LOP3.LUT R9, R31, 0xffff, RZ, 0xc0, !PT ;  /* 0x0000ffff1f097812 */ /* 0x010fe400078ec0ff */
[----:B------:R-:W-:-:S02]  /*31990*/  PRMT R13, R11, 0x3340, R12 ;  /* 0x000033400b0d7816 */ /* 0x000fc4000000000c */
[----:B------:R-:W-:Y:S02]  /*319a0*/  SHF.R.U32.HI R10, RZ, 0x8, R11 ;  /* 0x00000008ff0a7819 */ /* 0x000fe4000001160b */
        /* <DEDUP_REMOVED lines=21> */
[----:B--2---:R-:W-:Y:S02]  /*31b00*/  LOP3.LUT R11, R43, 0xffff, RZ, 0xc0, !PT ;  /* 0x0000ffff2b0b7812 */ /* 0x004fe400078ec0ff */
[----:B------:R-:W-:Y:S02]  /*31b10*/  LOP3.LUT R12, R41, 0xffff, RZ, 0xc0, !PT ;  /* 0x0000ffff290c7812 */ /* 0x000fe400078ec0ff */
[----:B------:R-:W-:Y:S02]  /*31b20*/  SHF.R.U32.HI R10, RZ, 0x8, R11 ;  /* 0x00000008ff0a7819 */ /* 0x000fe4000001160b */
[----:B------:R-:W-:-:S02]  /*31b30*/  PRMT R13, R11, 0x3340, R12 ;  /* 0x000033400b0d7816 */ /* 0x000fc4000000000c */
[----:B-1----:R-:W-:Y:S02]  /*31b40*/  LOP3.LUT R9, R37, 0xffff, RZ, 0xc0, !PT ;  /* 0x0000ffff25097812 */ /* 0x002fe400078ec0ff */
[----:B0-----:R-:W-:Y:S02]  /*31b50*/  LOP3.LUT R8, R35, 0xffff, RZ, 0xc0, !PT ;  /* 0x0000ffff23087812 */ /* 0x001fe400078ec0ff */
[----:B------:R-:W-:Y:S02]  /*31b60*/  SHF.R.U32.HI R11, RZ, 0x8, R9 ;  /* 0x00000008ff0b7819 */ /* 0x000fe40000011609 */
[----:B------:R-:W-:Y:S01]  /*31b70*/  PRMT R9, R9, 0x3340, R8 ;  /* 0x0000334009097816 */ /* 0x000fe20000000008 */
[----:B------:R-:W-:Y:S01]  /*31b80*/  STL [R1+0x810], R13 ;  /* 0x0008100d01007387 */ /* 0x000fe20000100800 */
[----:B------:R-:W-:Y:S01]  /*31b90*/  VIADD R4, R4, UR5 ;  /* 0x0000000504047c36 */ /* 0x000fe20008000000 */
[----:B------:R-:W-:Y:S01]  /*31ba0*/  SHF.R.U32.HI R12, RZ, 0x8, R12 ;  /* 0x00000008ff0c7819 */ /* 0x000fe2000001160c */
[----:B------:R-:W-:Y:S01]  /*31bb0*/  ULDC UR5, c[0x0][0x248] ;  /* 0x0000920000057ab9 */ /* 0x000fe20000000800 */
[----:B------:R0:W-:Y:S04]  /*31bc0*/  STL [R1+0x80c], R9 ;  /* 0x00080c0901007387 */ /* 0x0001e80000100800 */
[----:B------:R-:W2:Y:S04]  /*31bd0*/  LDL.LU R41, [R1+0xe84] ;  /* 0x000e840001297983 */ /* 0x000ea80000300800 */
[----:B------:R-:W2:Y:S04]  /*31be0*/  LDL.LU R37, [R1+0x6d4] ;  /* 0x0006d40001257983 */ /* 0x000ea80000300800 */
[----:B------:R-:W-:Y:S04]  /*31bf0*/  STL [R1+0x628], R4 ;  /* 0x0006280401007387 */ /* 0x000fe80000100800 */
[----:B------:R-:W2:Y:S01]  /*31c00*/  LDL.LU R35, [R1+0xb84] ;  /* 0x000b840001237983 */ /* 0x000ea20000300800 */
[----:B------:R-:W-:-:S02]  /*31c10*/  SHF.R.U32.HI R8, RZ, 0x8, R8 ;  /* 0x00000008ff087819 */ /* 0x000fc40000011608 */
[----:B------:R-:W-:Y:S02]  /*31c20*/  LOP3.LUT R10, R10, 0xffff, RZ, 0xc0, !PT ;  /* 0x0000ffff0a0a7812 */ /* 0x000fe400078ec0ff */
[----:B------:R-:W-:Y:S02]  /*31c30*/  LOP3.LUT R12, R12, 0xffff, RZ, 0xc0, !PT ;  /* 0x0000ffff0c0c7812 */ /* 0x000fe400078ec0ff */
[----:B------:R-:W-:Y:S02]  /*31c40*/  LOP3.LUT R11, R11, 0xffff, RZ, 0xc0, !PT ;  /* 0x0000ffff0b0b7812 */ /* 0x000fe400078ec0ff */
[----:B------:R-:W-:Y:S02]  /*31c50*/  LOP3.LUT R8, R8, 0xffff, RZ, 0xc0, !PT ;  /* 0x0000ffff08087812 */ /* 0x000fe400078ec0ff */
[----:B0-----:R-:W-:Y:S02]  /*31c60*/  PRMT R9, R10, 0x3340, R12 ;  /* 0x000033400a097816 */ /* 0x001fe4000000000c */
[----:B------:R-:W-:-:S03]  /*31c70*/  PRMT R8, R11, 0x3340, R8 ;  /* 0x000033400b087816 */ /* 0x000fc60000000008 */
[----:B------:R0:W-:Y:S04]  /*31c80*/  STL [R1+0x6c0], R9 ;  /* 0x0006c00901007387 */ /* 0x0001e80000100800 */
[----:B------:R-:W-:Y:S01]  /*31c90*/  STL [R1+0x6bc], R8 ;  /* 0x0006bc0801007387 */ /* 0x000fe20000100800 */
[----:B0-----:R-:W-:Y:S01]  /*31ca0*/  LOP3.LUT R9, R7, 0xffff, RZ, 0xc0, !PT ;  /* 0x0000ffff07097812 */ /* 0x001fe200078ec0ff */
[----:B------:R-:W-:Y:S01]  /*31cb0*/  VIADD R4, R4, UR5 ;  /* 0x0000000504047c36 */ /* 0x000fe20008000000 */
[----:B------:R-:W-:Y:S01]  /*31cc0*/  ULDC UR5, c[0x0][0x248] ;  /* 0x0000920000057ab9 */ /* 0x000fe20000000800 */
        /* <DEDUP_REMOVED lines=12> */
[--C-:B------:R-:W-:Y:S02]  /*31d90*/  PRMT R11, R11, 0x3340, R12.reuse ;  /* 0x000033400b0b7816 */ /* 0x100fe4000000000c */
[----:B------:R-:W-:Y:S01]  /*31da0*/  LOP3.LUT R9, R9, 0xffff, RZ, 0xc0, !PT ;  /* 0x0000ffff09097812 */ /* 0x000fe200078ec0ff */
[----:B------:R-:W-:Y:S03]  /*31db0*/  STL [R1+0x808], R13 ;  /* 0x0008080d01007387 */ /* 0x000fe60000100800 */
[----:B------:R-:W-:Y:S01]  /*31dc0*/  PRMT R9, R10, 0x3340, R9 ;  /* 0x000033400a097816 */ /* 0x000fe20000000009 */
[----:B------:R-:W-:Y:S04]  /*31dd0*/  STL [R1+0x7e4], R11 ;  /* 0x0007e40b01007387 */ /* 0x000fe80000100800 */
[----:B------:R-:W3:Y:S04]  /*31de0*/  LDL.LU R39, [R1+0xb90] ;  /* 0x000b900001277983 */ /* 0x000ee80000300800 */
[----:B------:R-:W4:Y:S04]  /*31df0*/  LDL.LU R33, [R1+0xe88] ;  /* 0x000e880001217983 */ /* 0x000f280000300800 */
[----:B------:R0:W-:Y:S04]  /*31e00*/  STL [R1+0x620], R4 ;  /* 0x0006200401007387 */ /* 0x0001e80000100800 */
[----:B------:R-:W-:Y:S04]  /*31e10*/  STL [R1+0x5ec], R9 ;  /* 0x0005ec0901007387 */ /* 0x000fe80000100800 */
[----:B------:R-:W4:Y:S01]  /*31e20*/  LDL.LU R31, [R1+0x6e0] ;  /* 0x0006e000011f7983 */ /* 0x000f220000300800 */
[----:B------:R-:W-:-:S02]  /*31e30*/  SHF.R.U32.HI R12, RZ, 0x8, R12 ;  /* 0x00000008ff0c7819 */ /* 0x000fc4000001160c */
[----:B------:R-:W-:Y:S02]  /*31e40*/  LOP3.LUT R8, R8, 0xffff, RZ, 0xc0, !PT ;  /* 0x0000ffff08087812 */ /* 0x000fe400078ec0ff */
[----:B------:R-:W-:-:S04]  /*31e50*/  LOP3.LUT R12, R12, 0xffff, RZ, 0xc0, !PT ;  /* 0x0000ffff0c0c7812 */ /* 0x000fc800078ec0ff */
[----:B------:R-:W-:-:S05]  /*31e60*/  PRMT R8, R8, 0x3340, R12 ;  /* 0x0000334008087816 */ /* 0x000fca000000000c */
[----:B------:R2:W-:Y:S01]  /*31e70*/  STL [R1+0x98], R8 ;  /* 0x0000980801007387 */ /* 0x0005e20000100800 */
[----:B------:R-:W-:Y:S01]  /*31e80*/  LOP3.LUT R12, R6, 0xffff, RZ, 0xc0, !PT ;  /* 0x0000ffff060c7812 */ /* 0x000fe200078ec0ff */
[----:B0-----:R-:W-:Y:S01]  /*31e90*/  VIADD R4, R4, UR5 ;  /* 0x0000000504047c36 */ /* 0x001fe20008000000 */
[----:B------:R-:W-:-:S04]  /*31ea0*/  ULDC UR5, c[0x0][0x248] ;  /* 0x0000920000057ab9 */ /* 0x000fc80000000800 */
[----:B------:R0:W-:Y:S04]  /*31eb0*/  STL [R1+0x61c], R4 ;  /* 0x00061c0401007387 */ /* 0x0001e80000100800 */
[----:B------:R-:W4:Y:S01]  /*31ec0*/  LDL.LU R6, [R1+0x1274] ;  /* 0x0012740001067983 */ /* 0x000f220000300800 */
[----:B--2---:R-:W-:Y:S02]  /*31ed0*/  LOP3.LUT R8, R41, 0xffff, RZ, 0xc0, !PT ;  /* 0x0000ffff29087812 */ /* 0x004fe400078ec0ff */
[----:B------:R-:W-:Y:S02]  /*31ee0*/  LOP3.LUT R9, R37, 0xffff, RZ, 0xc0, !PT ;  /* 0x0000ffff25097812 */ /* 0x000fe400078ec0ff */
[----:B------:R-:W-:Y:S02]  /*31ef0*/  SHF.R.U32.HI R10, RZ, 0x8, R8 ;  /* 0x00000008ff0a7819 */ /* 0x000fe40000011608 */
[----:B------:R-:W-:-:S02]  /*31f00*/  PRMT R13, R8, 0x3340, R9 ;  /* 0x00003340080d7816 */ /* 0x000fc40000000009 */
[----:B------:R-:W-:Y:S02]  /*31f10*/  SHF.R.U32.HI R9, RZ, 0x8, R9 ;  /* 0x00000008ff097819 */ /* 0x000fe40000011609 */
[----:B------:R-:W-:Y:S02]  /*31f20*/  LOP3.LUT R11, R35, 0xffff, RZ, 0xc0, !PT ;  /* 0x0000ffff230b7812 */ /* 0x000fe400078ec0ff */
[----:B------:R-:W-:Y:S02]  /*31f30*/  LOP3.LUT R10, R10, 0xffff, RZ, 0xc0, !PT ;  /* 0x0000ffff0a0a7812 */ /* 0x000fe400078ec0ff */
[----:B------:R-:W-:Y:S02]  /*31f40*/  SHF.R.U32.HI R8, RZ, 0x8, R11 ;  /* 0x00000008ff087819 */ /* 0x000fe4000001160b */
[----:B------:R-:W-:Y:S02]  /*31f50*/  LOP3.LUT R9, R9, 0xffff, RZ, 0xc0, !PT ;  /* 0x0000ffff09097812 */ /* 0x000fe400078ec0ff */
[--C-:B------:R-:W-:Y:S01]  /*31f60*/  PRMT R11, R11, 0x3340, R12.reuse ;  /* 0x000033400b0b7816 */ /* 0x100fe2000000000c */
[----:B------:R-:W-:Y:S01]  /*31f70*/  STL [R1+0x7d8], R13 ;  /* 0x0007d80d01007387 */ /* 0x000fe20000100800 */
[----:B------:R-:W-:Y:S01]  /*31f80*/  PRMT R9, R10, 0x3340, R9 ;  /* 0x000033400a097816 */ /* 0x000fe20000000009 */
[----:B0-----:R-:W-:Y:S01]  /*31f90*/  VIADD R4, R4, UR5 ;  /* 0x0000000504047c36 */ /* 0x001fe20008000000 */
[----:B------:R-:W-:Y:S01]  /*31fa0*/  SHF.R.U32.HI R12, RZ, 0x8, R12 ;  /* 0x00000008ff0c7819 */ /* 0x000fe2000001160c */
[----:B------:R-:W-:Y:S01]  /*31fb0*/  STL [R1+0x7d4], R11 ;  /* 0x0007d40b01007387 */ /* 0x000fe20000100800 */
[----:B------:R-:W-:Y:S01]  /*31fc0*/  LOP3.LUT R8, R8, 0xffff, RZ, 0xc0, !PT ;  /* 0x0000ffff08087812 */ /* 0x000fe200078ec0ff */
[----:B------:R-:W-:-:S02]  /*31fd0*/  ULDC UR5, c[0x0][0x248] ;  /* 0x0000920000057ab9 */ /* 0x000fc40000000800 */
[----:B------:R-:W2:Y:S04]  /*31fe0*/  LDL.LU R43, [R1+0xe8c] ;  /* 0x000e8c00012b7983 */ /* 0x000ea80000300800 */
[----:B------:R-:W2:Y:S04]  /*31ff0*/  LDL.LU R37, [R1+0x6e8] ;  /* 0x0006e80001257983 */ /* 0x000ea80000300800 */
[----:B------:R0:W-:Y:S04]  /*32000*/  STL [R1+0x94], R9 ;  /* 0x0000940901007387 */ /* 0x0001e80000100800 */
[----:B------:R1:W-:Y:S04]  /*32010*/  STL [R1+0x618], R4 ;  /* 0x0006180401007387 */ /* 0x0003e80000100800 */
[----:B------:R-:W2:Y:S01]  /*32020*/  LDL.LU R35, [R1+0xba4] ;  /* 0x000ba40001237983 */ /* 0x000ea20000300800 */
[----:B------:R-:W-:-:S04]  /*32030*/  LOP3.LUT R12, R12, 0xffff, RZ, 0xc0, !PT ;  /* 0x0000ffff0c0c7812 */ /* 0x000fc800078ec0ff */
[----:B------:R-:W-:Y:S02]  /*32040*/  PRMT R8, R8, 0x3340, R12 ;  /* 0x0000334008087816 */ /* 0x000fe4000000000c */
[----:B0-----:R-:W-:-:S03]  /*32050*/  LOP3.LUT R9, R233, 0xffff, RZ, 0xc0, !PT ;  /* 0x0000ffffe9097812 */ /* 0x001fc600078ec0ff */
[----:B------:R-:W-:Y:S01]  /*32060*/  STL [R1+0x558], R8 ;  /* 0x0005580801007387 */ /* 0x000fe20000100800 */
[----:B-1----:R-:W-:Y:S01]  /*32070*/  VIADD R4, R4, UR5 ;  /* 0x0000000504047c36 */ /* 0x002fe20008000000 */
[----:B------:R-:W-:Y:S02]  /*32080*/  ULDC UR5, c[0x0][0x248] ;  /* 0x0000920000057ab9 */ /* 0x000fe40000000800 */
[----:B------:R-:W2:Y:S04]  /*32090*/  LDL.LU R233, [R1+0x1270] ;  /* 0x0012700001e97983 */ /* 0x000ea80000300800 */
[----:B------:R0:W-:Y:S02]  /*320a0*/  STL [R1+0x610], R4 ;  /* 0x0006100401007387 */ /* 0x0001e40000100800 */
[----:B0-----:R-:W-:Y:S01]  /*320b0*/  VIADD R4, R4, UR5 ;  /* 0x0000000504047c36 */ /* 0x001fe20008000000 */
[----:B------:R-:W-:Y:S01]  /*320c0*/  ULDC UR5, c[0x0][0x248] ;  /* 0x0000920000057ab9 */ /* 0x000fe20000000800 */
[----:B---3--:R-:W-:-:S02]  /*320d0*/  LOP3.LUT R8, R39, 0xffff, RZ, 0xc0, !PT ;  /* 0x0000ffff27087812 */ /* 0x008fc400078ec0ff */
[----:B----4-:R-:W-:Y:S02]  /*320e0*/  LOP3.LUT R11, R33, 0xffff, RZ, 0xc0, !PT ;  /* 0x0000ffff210b7812 */ /* 0x010fe400078ec0ff */
[----:B------:R-:W-:Y:S02]  /*320f0*/  SHF.R.U32.HI R10, RZ, 0x8, R8 ;  /* 0x00000008ff0a7819 */ /* 0x000fe40000011608 */
[--C-:B------:R-:W-:Y:S02]  /*32100*/  PRMT R13, R8, 0x3340, R9.reuse ;  /* 0x00003340080d7816 */ /* 0x100fe40000000009 */
[----:B------:R-:W-:Y:S02]  /*32110*/  SHF.R.U32.HI R9, RZ, 0x8, R9 ;  /* 0x00000008ff097819 */ /* 0x000fe40000011609 */
[----:B------:R-:W-:Y:S02]  /*32120*/  SHF.R.U32.HI R8, RZ, 0x8, R11 ;  /* 0x00000008ff087819 */ /* 0x000fe4000001160b */
[----:B------:R-:W-:-:S04]  /*32130*/  LOP3.LUT R12, R31, 0xffff, RZ, 0xc0, !PT ;  /* 0x0000ffff1f0c7812 */ /* 0x000fc800078ec0ff */
[--C-:B------:R-:W-:Y:S01]  /*32140*/  PRMT R11, R11, 0x3340, R12.reuse ;  /* 0x000033400b0b7816 */ /* 0x100fe2000000000c */
[----:B------:R-:W-:Y:S01]  /*32150*/  STL [R1+0x7d0], R13 ;  /* 0x0007d00d01007387 */ /* 0x000fe20000100800 */
[----:B------:R-:W-:Y:S02]  /*32160*/  LOP3.LUT R10, R10, 0xffff, RZ, 0xc0, !PT ;  /* 0x0000ffff0a0a7812 */ /* 0x000fe400078ec0ff */
[----:B------:R-:W-:Y:S01]  /*32170*/  LOP3.LUT R9, R9, 0xffff, RZ, 0xc0, !PT ;  /* 0x0000ffff09097812 */ /* 0x000fe200078ec0ff */
[----:B------:R-:W-:Y:S03]  /*32180*/  STL [R1+0x7c8], R11 ;  /* 0x0007c80b01007387 */ /* 0x000fe60000100800 */
[----:B------:R-:W-:Y:S01]  /*32190*/  PRMT R9, R10, 0x3340, R9 ;  /* 0x000033400a097816 */ /* 0x000fe20000000009 */
[----:B------:R-:W3:Y:S04]  /*321a0*/  LDL.LU R41, [R1+0xe94] ;  /* 0x000e940001297983 */ /* 0x000ee80000300800 */
[----:B------:R-:W4:Y:S04]  /*321b0*/  LDL.LU R39, [R1+0x6f0] ;  /* 0x0006f00001277983 */ /* 0x000f280000300800 */
        /* <DEDUP_REMOVED lines=9> */
[----:B------:R-:W-:Y:S01]  /*32250*/  LOP3.LUT R12, R7, 0xffff, RZ, 0xc0, !PT ;  /* 0x0000ffff070c7812 */ /* 0x000fe200078ec0ff */
[----:B------:R-:W-:Y:S02]  /*32260*/  ULDC UR5, c[0x0][0x248] ;  /* 0x0000920000057ab9 */ /* 0x000fe40000000800 */
[----:B------:R2:W-:Y:S04]  /*32270*/  STL [R1+0x90], R8 ;  /* 0x0000900801007387 */ /* 0x0005e80000100800 */
[----:B------:R0:W-:Y:S04]  /*32280*/  STL [R1+0x608], R4 ;  /* 0x0006080401007387 */ /* 0x0001e80000100800 */
[----:B------:R-:W4:Y:S01]  /*32290*/  LDL.LU R7, [R1+0x126c] ;  /* 0x00126c0001077983 */ /* 0x000f220000300800 */
[----:B--2---:R-:W-:-:S02]  /*322a0*/  LOP3.LUT R8, R43, 0xffff, RZ, 0xc0, !PT ;  /* 0x0000ffff2b087812 */ /* 0x004fc400078ec0ff */
[----:B------:R-:W-:Y:S02]  /*322b0*/  LOP3.LUT R9, R37, 0xffff, RZ, 0xc0, !PT ;  /* 0x0000ffff25097812 */ /* 0x000fe400078ec0ff */
[----:B------:R-:W-:Y:S02]  /*322c0*/  SHF.R.U32.HI R10, RZ, 0x8, R8 ;  /* 0x00000008ff0a7819 */ /* 0x000fe40000011608 */
[----:B------:R-:W-:Y:S02]  /*322d0*/  PRMT R13, R8, 0x3340, R9 ;  /* 0x00003340080d7816 */ /* 0x000fe40000000009 */
[----:B------:R-:W-:-:S04]  /*322e0*/  LOP3.LUT R11, R35, 0xffff, RZ, 0xc0, !PT ;  /* 0x0000ffff230b7812 */ /* 0x000fc800078ec0ff */
[----:B------:R-:W-:Y:S02]  /*322f0*/  SHF.R.U32.HI R8, RZ, 0x8, R11 ;  /* 0x00000008ff087819 */ /* 0x000fe4000001160b */
[----:B------:R-:W-:Y:S01]  /*32300*/  PRMT R11, R11, 0x3340, R12 ;  /* 0x000033400b0b7816 */ /* 0x000fe2000000000c */
[----:B------:R-:W-:Y:S04]  /*32310*/  STL [R1+0x7bc], R13 ;  /* 0x0007bc0d01007387 */ /* 0x000fe80000100800 */
[----:B------:R-:W-:Y:S04]  /*32320*/  STL [R1+0x7b8], R11 ;  /* 0x0007b80b01007387 */ /* 0x000fe80000100800 */
        /* <DEDUP_REMOVED lines=9> */
[----:B------:R-:W-:Y:S01]  /*323c0*/  PRMT R9, R10, 0x3340, R9 ;  /* 0x000033400a097816 */ /* 0x000fe20000000009 */
        /* <DEDUP_REMOVED lines=17> */
[----:B------:R-:W-:Y:S02]  /*324e0*/  SHF.R.U32.HI R8, RZ, 0x8, R11 ;  /* 0x00000008ff087819 */ /* 0x000fe4000001160b */
[----:B------:R-:W-:Y:S02]  /*324f0*/  LOP3.LUT R12, R31, 0xffff, RZ, 0xc0, !PT ;  /* 0x0000ffff1f0c7812 */ /* 0x000fe400078ec0ff */
[----:B------:R-:W-:-:S02]  /*32500*/  LOP3.LUT R9, R9, 0xffff, RZ, 0xc0, !PT ;  /* 0x0000ffff09097812 */ /* 0x000fc400078ec0ff */
[----:B------:R-:W-:Y:S01]  /*32510*/  PRMT R11, R11, 0x3340, R12 ;  /* 0x000033400b0b7816 */ /* 0x000fe2000000000c */
[----:B------:R-:W-:Y:S01]  /*32520*/  STL [R1+0x790], R13 ;  /* 0x0007900d01007387 */ /* 0x000fe20000100800 */
[----:B------:R-:W-:-:S03]  /*32530*/  PRMT R9, R10, 0x3340, R9 ;  /* 0x000033400a097816 */ /* 0x000fc60000000009 */
[----:B------:R-:W-:Y:S04]  /*32540*/  STL [R1+0x78c], R11 ;  /* 0x00078c0b01007387 */ /* 0x000fe80000100800 */
[----:B------:R-:W3:Y:S04]  /*32550*/  LDL.LU R43, [R1+0xe9c] ;  /* 0x000e9c00012b7983 */ /* 0x000ee80000300800 */
[----:B------:R-:W4:Y:S04]  /*32560*/  LDL.LU R39, [R1+0x6f8] ;  /* 0x0006f80001277983 */ /* 0x000f280000300800 */
[----:B------:R0:W-:Y:S04]  /*32570*/  STL [R1+0x80], R9 ;  /* 0x0000800901007387 */ /* 0x0001e80000100800 */
[----:B------:R1:W-:Y:S04]  /*32580*/  STL [R1+0x5fc], R4 ;  /* 0x0005fc0401007387 */ /* 0x0003e80000100800 */
[----:B------:R-:W4:Y:S04]  /*32590*/  LDL.LU R33, [R1+0xe98] ;  /* 0x000e980001217983 */ /* 0x000f280000300800 */
[----:B------:R-:W4:Y:S01]  /*325a0*/  LDL.LU R31, [R1+0x6f4] ;  /* 0x0006f400011f7983 */ /* 0x000f220000300800 */
[----:B------:R-:W-:-:S02]  /*325b0*/  SHF.R.U32.HI R12, RZ, 0x8, R12 ;  /* 0x00000008ff0c7819 */ /* 0x000fc4000001160c */
[----:B------:R-:W-:Y:S02]  /*325c0*/  LOP3.LUT R8, R8, 0xffff, RZ, 0xc0, !PT ;  /* 0x0000ffff08087812 */ /* 0x000fe400078ec0ff */
[----:B------:R-:W-:-:S04]  /*325d0*/  LOP3.LUT R12, R12, 0xffff, RZ, 0xc0, !PT ;  /* 0x0000ffff0c0c7812 */ /* 0x000fc800078ec0ff */
[----:B------:R-:W-:Y:S02]  /*325e0*/  PRMT R8, R8, 0x3340, R12 ;  /* 0x0000334008087816 */ /* 0x000fe4000000000c */
[----:B0-----:R-:W-:-:S03]  /*325f0*/  LOP3.LUT R9, R233, 0xffff, RZ, 0xc0, !PT ;  /* 0x0000ffffe9097812 */ /* 0x001fc600078ec0ff */
[----:B------:R2:W-:Y:S04]  /*32600*/  STL [R1+0x7c], R8 ;  /* 0x00007c0801007387 */ /* 0x0005e80000100800 */
[----:B------:R-:W4:Y:S01]  /*32610*/  LDL.LU R233, [R1+0x1268] ;  /* 0x0012680001e97983 */ /* 0x000f220000300800 */
[----:B------:R-:W-:Y:S01]  /*32620*/  LOP3.LUT R12, R6, 0xffff, RZ, 0xc0, !PT ;  /* 0x0000ffff060c7812 */ /* 0x000fe200078ec0ff */
[----:B-1----:R-:W-:Y:S01]  /*32630*/  VIADD R4, R4, UR5 ;  /* 0x0000000504047c36 */ /* 0x002fe20008000000 */
[----:B------:R-:W-:Y:S01]  /*32640*/  ULDC UR5, c[0x0][0x248] ;  /* 0x0000920000057ab9 */ /* 0x000fe20000000800 */
[----:B--2---:R-:W-:Y:S02]  /*32650*/  LOP3.LUT R8, R37, 0xffff, RZ, 0xc0, !PT ;  /* 0x0000ffff25087812 */ /* 0x004fe400078ec0ff */
[----:B------:R-:W-:-:S02]  /*32660*/  LOP3.LUT R11, R35, 0xffff, RZ, 0xc0, !PT ;  /* 0x0000ffff230b7812 */ /* 0x000fc400078ec0ff */
[--C-:B------:R-:W-:Y:S02]  /*32670*/  PRMT R13, R8, 0x3340, R9.reuse ;  /* 0x00003340080d7816 */ /* 0x100fe40000000009 */
[----:B------:R-:W-:Y:S02]  /*32680*/  SHF.R.U32.HI R10, RZ, 0x8, R8 ;  /* 0x00000008ff0a7819 */ /* 0x000fe40000011608 */
[----:B------:R-:W-:Y:S02]  /*32690*/  SHF.R.U32.HI R9, RZ, 0x8, R9 ;  /* 0x00000008ff097819 */ /* 0x000fe40000011609 */
[----:B------:R-:W-:Y:S02]  /*326a0*/  SHF.R.U32.HI R8, RZ, 0x8, R11 ;  /* 0x00000008ff087819 */ /* 0x000fe4000001160b */
[----:B------:R-:W-:Y:S02]  /*326b0*/  PRMT R11, R11, 0x3340, R12 ;  /* 0x000033400b0b7816 */ /* 0x000fe4000000000c */
[----:B------:R-:W-:-:S02]  /*326c0*/  LOP3.LUT R10, R10, 0xffff, RZ, 0xc0, !PT ;  /* 0x0000ffff0a0a7812 */ /* 0x000fc400078ec0ff */
[----:B------:R-:W-:Y:S01]  /*326d0*/  LOP3.LUT R9, R9, 0xffff, RZ, 0xc0, !PT ;  /* 0x0000ffff09097812 */ /* 0x000fe200078ec0ff */
[----:B------:R0:W-:Y:S03]  /*326e0*/  STL [R1+0x5f8], R4 ;  /* 0x0005f80401007387 */ /* 0x0001e60000100800 */
[----:B------:R-:W-:Y:S01]  /*326f0*/  PRMT R9, R10, 0x3340, R9 ;  /* 0x000033400a097816 */ /* 0x000fe20000000009 */
[----:B------:R-:W2:Y:S04]  /*32700*/  LDL.LU R6, [R1+0x1264] ;  /* 0x0012640001067983 */ /* 0x000ea80000300800 */
[----:B------:R-:W-:Y:S01]  /*32710*/  STL [R1+0x780], R13 ;  /* 0x0007800d01007387 */ /* 0x000fe20000100800 */
[----:B0-----:R-:W-:Y:S01]  /*32720*/  VIADD R4, R4, UR5 ;  /* 0x0000000504047c36 */ /* 0x001fe20008000000 */
[----:B------:R-:W-:-:S02]  /*32730*/  SHF.R.U32.HI R12, RZ, 0x8, R12 ;  /* 0x00000008ff0c7819 */ /* 0x000fc4000001160c */
[----:B------:R-:W-:Y:S01]  /*32740*/  STL [R1+0x784], R11 ;  /* 0x0007840b01007387 */ /* 0x000fe20000100800 */
[----:B------:R-:W-:Y:S01]  /*32750*/  LOP3.LUT R8, R8, 0xffff, RZ, 0xc0, !PT ;  /* 0x0000ffff08087812 */ /* 0x000fe200078ec0ff */
[----:B------:R-:W-:Y:S02]  /*32760*/  ULDC UR5, c[0x0][0x248] ;  /* 0x0000920000057ab9 */ /* 0x000fe40000000800 */
[----:B------:R-:W2:Y:S04]  /*32770*/  LDL.LU R41, [R1+0xbd4] ;  /* 0x000bd40001297983 */ /* 0x000ea80000300800 */
[----:B------:R-:W2:Y:S04]  /*32780*/  LDL.LU R37, [R1+0xea0] ;  /* 0x000ea00001257983 */ /* 0x000ea80000300800 */
[----:B------:R0:W-:Y:S04]  /*32790*/  STL [R1+0x5f4], R4 ;  /* 0x0005f40401007387 */ /* 0x0001e80000100800 */
[----:B------:R-:W-:Y:S04]  /*327a0*/  STL [R1+0x78], R9 ;  /* 0x0000780901007387 */ /* 0x000fe80000100800 */
[----:B------:R-:W2:Y:S01]  /*327b0*/  LDL.LU R35, [R1+0x6fc] ;  /* 0x0006fc0001237983 */ /* 0x000ea20000300800 */
[----:B------:R-:W-:-:S04]  /*327c0*/  LOP3.LUT R12, R12, 0xffff, RZ, 0xc0, !PT ;  /* 0x0000ffff0c0c7812 */ /* 0x000fc800078ec0ff */
[----:B------:R-:W-:-:S05]  /*327d0*/  PRMT R8, R8, 0x3340, R12 ;  /* 0x0000334008087816 */ /* 0x000fca000000000c */
        /* <DEDUP_REMOVED lines=14> */
[--C-:B------:R-:W-:Y:S02]  /*328c0*/  PRMT R11, R11, 0x3340, R12.reuse ;  /* 0x000033400b0b7816 */ /* 0x100fe4000000000c */
[----:B------:R-:W-:-:S02]  /*328d0*/  SHF.R.U32.HI R12, RZ, 0x8, R12 ;  /* 0x00000008ff0c7819 */ /* 0x000fc4000001160c */
[----:B------:R-:W-:Y:S02]  /*328e0*/  LOP3.LUT R10, R10, 0xffff, RZ, 0xc0, !PT ;  /* 0x0000ffff0a0a7812 */ /* 0x000fe400078ec0ff */
[----:B------:R-:W-:Y:S02]  /*328f0*/  LOP3.LUT R9, R9, 0xffff, RZ, 0xc0, !PT ;  /* 0x0000ffff09097812 */ /* 0x000fe400078ec0ff */
[----:B------:R-:W-:Y:S02]  /*32900*/  LOP3.LUT R8, R8, 0xffff, RZ, 0xc0, !PT ;  /* 0x0000ffff08087812 */ /* 0x000fe400078ec0ff */
[----:B------:R-:W-:Y:S01]  /*32910*/  LOP3.LUT R12, R12, 0xffff, RZ, 0xc0, !PT ;  /* 0x0000ffff0c0c7812 */ /* 0x000fe200078ec0ff */
[----:B------:R-:W-:Y:S01]  /*32920*/  STL [R1+0x768], R13 ;  /* 0x0007680d01007387 */ /* 0x000fe20000100800 */
[----:B------:R-:W-:Y:S02]  /*32930*/  PRMT R9, R10, 0x3340, R9 ;  /* 0x000033400a097816 */ /* 0x000fe40000000009 */
[----:B------:R-:W-:Y:S01]  /*32940*/  PRMT R8, R8, 0x3340, R12 ;  /* 0x0000334008087816 */ /* 0x000fe2000000000c */
[----:B------:R-:W-:Y:S04]  /*32950*/  STL [R1+0x764], R11 ;  /* 0x0007640b01007387 */ /* 0x000fe80000100800 */
[----:B------:R-:W3:Y:S04]  /*32960*/  LDL.LU R39, [R1+0xea4] ;  /* 0x000ea40001277983 */ /* 0x000ee80000300800 */
[----:B------:R-:W4:Y:S04]  /*32970*/  LDL.LU R33, [R1+0x700] ;  /* 0x0007000001217983 */ /* 0x000f280000300800 */
[----:B------:R-:W-:Y:S04]  /*32980*/  STL [R1+0x5e8], R4 ;  /* 0x0005e80401007387 */ /* 0x000fe80000100800 */
[----:B------:R-:W4:Y:S04]  /*32990*/  LDL.LU R31, [R1+0xbec] ;  /* 0x000bec00011f7983 */ /* 0x000f280000300800 */
[----:B------:R0:W-:Y:S04]  /*329a0*/  STL [R1+0x70], R9 ;  /* 0x0000700901007387 */ /* 0x0001e80000100800 */
[----:B------:R2:W-:Y:S01]  /*329b0*/  STL [R1+0x6c], R8 ;  /* 0x00006c0801007387 */ /* 0x0005e20000100800 */
[----:B0-----:R-:W-:-:S03]  /*329c0*/  LOP3.LUT R9, R233, 0xffff, RZ, 0xc0, !PT ;  /* 0x0000ffffe9097812 */ /* 0x001fc600078ec0ff */
[----:B------:R-:W4:Y:S01]  /*329d0*/  LDL.LU R233, [R1+0x1260] ;  /* 0x0012600001e97983 */ /* 0x000f220000300800 */
[----:B------:R-:W-:Y:S01]  /*329e0*/  VIADD R4, R4, UR5 ;  /* 0x0000000504047c36 */ /* 0x000fe20008000000 */
[----:B------:R-:W-:Y:S01]  /*329f0*/  ULDC UR5, c[0x0][0x248] ;  /* 0x0000920000057ab9 */ /* 0x000fe20000000800 */
[----:B--2---:R-:W-:Y:S02]  /*32a00*/  LOP3.LUT R8, R41, 0xffff, RZ, 0xc0, !PT ;  /* 0x0000ffff29087812 */ /* 0x004fe400078ec0ff */
[----:B------:R-:W-:Y:S02]  /*32a10*/  LOP3.LUT R11, R37, 0xffff, RZ, 0xc0, !PT ;  /* 0x0000ffff250b7812 */ /* 0x000fe400078ec0ff */
[--C-:B------:R-:W-:Y:S02]  /*32a20*/  PRMT R13, R8, 0x3340, R9.reuse ;  /* 0x00003340080d7816 */ /* 0x100fe40000000009 */
[----:B------:R-:W-:Y:S02]  /*32a30*/  SHF.R.U32.HI R10, RZ, 0x8, R8 ;  /* 0x00000008ff0a7819 */ /* 0x000fe40000011608 */
[----:B------:R-:W-:-:S02]  /*32a40*/  SHF.R.U32.HI R9, RZ, 0x8, R9 ;  /* 0x00000008ff097819 */ /* 0x000fc40000011609 */
[----:B------:R-:W-:Y:S02]  /*32a50*/  SHF.R.U32.HI R8, RZ, 0x8, R11 ;  /* 0x00000008ff087819 */ /* 0x000fe4000001160b */
[----:B------:R-:W-:Y:S02]  /*32a60*/  LOP3.LUT R12, R35, 0xffff, RZ, 0xc0, !PT ;  /* 0x0000ffff230c7812 */ /* 0x000fe400078ec0ff */
[----:B------:R-:W-:Y:S02]  /*32a70*/  LOP3.LUT R10, R10, 0xffff, RZ, 0xc0, !PT ;  /* 0x0000ffff0a0a7812 */ /* 0x000fe400078ec0ff */
[--C-:B------:R-:W-:Y:S02]  /*32a80*/  PRMT R11, R11, 0x3340, R12.reuse ;  /* 0x000033400b0b7816 */ /* 0x100fe4000000000c */
[----:B------:R-:W-:Y:S01]  /*32a90*/  LOP3.LUT R9, R9, 0xffff, RZ, 0xc0, !PT ;  /* 0x0000ffff09097812 */ /* 0x000fe200078ec0ff */
[----:B------:R0:W-:Y:S03]  /*32aa0*/  STL [R1+0x5e4], R4 ;  /* 0x0005e40401007387 */ /* 0x0001e60000100800 */
[----:B------:R-:W-:Y:S01]  /*32ab0*/  PRMT R9, R10, 0x3340, R9 ;  /* 0x000033400a097816 */ /* 0x000fe20000000009 */
[----:B------:R-:W-:Y:S04]  /*32ac0*/  STL [R1+0x754], R13 ;  /* 0x0007540d01007387 */ /* 0x000fe80000100800 */
[----:B------:R-:W-:Y:S01]  /*32ad0*/  STL [R1+0x740], R11 ;  /* 0x0007400b01007387 */ /* 0x000fe20000100800 */
[----:B0-----:R-:W-:Y:S01]  /*32ae0*/  VIADD R4, R4, UR5 ;  /* 0x0000000504047c36 */ /* 0x001fe20008000000 */
[----:B------:R-:W-:-:S02]  /*32af0*/  SHF.R.U32.HI R12, RZ, 0x8, R12 ;  /* 0x00000008ff0c7819 */ /* 0x000fc4000001160c */
[----:B------:R-:W2:Y:S01]  /*32b00*/  LDL.LU R41, [R1+0xbf0] ;  /* 0x000bf00001297983 */ /* 0x000ea20000300800 */
[----:B------:R-:W-:Y:S01]  /*32b10*/  LOP3.LUT R8, R8, 0xffff, RZ, 0xc0, !PT ;  /* 0x0000ffff08087812 */ /* 0x000fe200078ec0ff */
[----:B------:R-:W-:Y:S02]  /*32b20*/  ULDC UR5, c[0x0][0x248] ;  /* 0x0000920000057ab9 */ /* 0x000fe40000000800 */
        /* <DEDUP_REMOVED lines=21> */
[----:B------:R-:W-:-:S02]  /*32c80*/  LOP3.LUT R12, R233, 0xffff, RZ, 0xc0, !PT ;  /* 0x0000ffffe90c7812 */ /* 0x000fc400078ec0ff */
[----:B------:R-:W-:Y:S01]  /*32c90*/  LOP3.LUT R8, R8, 0xffff, RZ, 0xc0, !PT ;  /* 0x0000ffff08087812 */ /* 0x000fe200078ec0ff */
[----:B------:R-:W3:Y:S01]  /*32ca0*/  LDL.LU R233, [R1+0x125c] ;  /* 0x00125c0001e97983 */ /* 0x000ee20000300800 */
[--C-:B------:R-:W-:Y:S02]  /*32cb0*/  PRMT R11, R11, 0x3340, R12.reuse ;  /* 0x000033400b0b7816 */ /* 0x100fe4000000000c */
[----:B------:R-:W-:Y:S01]  /*32cc0*/  SHF.R.U32.HI R12, RZ, 0x8, R12 ;  /* 0x00000008ff0c7819 */ /* 0x000fe2000001160c */
[----:B------:R-:W-:Y:S03]  /*32cd0*/  STL [R1+0x71c], R13 ;  /* 0x00071c0d01007387 */ /* 0x000fe60000100800 */
[----:B------:R-:W-:Y:S01]  /*32ce0*/  LOP3.LUT R12, R12, 0xffff, RZ, 0xc0, !PT ;  /* 0x0000ffff0c0c7812 */ /* 0x000fe200078ec0ff */
[----:B------:R-:W-:Y:S01]  /*32cf0*/  STL [R1+0x718], R11 ;  /* 0x0007180b01007387 */ /* 0x000fe20000100800 */
[----:B------:R-:W-:-:S02]  /*32d00*/  PRMT R9, R10, 0x3340, R9 ;  /* 0x000033400a097816 */ /* 0x000fc40000000009 */
[----:B------:R-:W-:Y:S01]  /*32d10*/  PRMT R8, R8, 0x3340, R12 ;  /* 0x0000334008087816 */ /* 0x000fe2000000000c */
[----:B------:R-:W4:Y:S04]  /*32d20*/  LDL.LU R39, [R1+0xeb0] ;  /* 0x000eb00001277983 */ /* 0x000f280000300800 */
[----:B------:R-:W3:Y:S04]  /*32d30*/  LDL.LU R33, [R1+0x708] ;  /* 0x0007080001217983 */ /* 0x000ee80000300800 */
[----:B------:R-:W-:Y:S04]  /*32d40*/  STL [R1+0x5d0], R4 ;  /* 0x0005d00401007387 */ /* 0x000fe80000100800 */
[----:B------:R-:W3:Y:S04]  /*32d50*/  LDL.LU R31, [R1+0xce8] ;  /* 0x000ce800011f7983 */ /* 0x000ee80000300800 */
[----:B------:R0:W-:Y:S04]  /*32d60*/  STL [R1+0x5c], R9 ;  /* 0x00005c0901007387 */ /* 0x0001e80000100800 */
[----:B------:R2:W-:Y:S01]  /*32d70*/  STL [R1+0x58], R8 ;  /* 0x0000580801007387 */ /* 0x0005e20000100800 */
[----:B0-----:R-:W-:-:S03]  /*32d80*/  LOP3.LUT R9, R6, 0xffff, RZ, 0xc0, !PT ;  /* 0x0000ffff06097812 */ /* 0x001fc600078ec0ff */
[----:B------:R-:W3:Y:S01]  /*32d90*/  LDL.LU R6, [R1+0x1258] ;  /* 0x0012580001067983 */ /* 0x000ee20000300800 */
        /* <DEDUP_REMOVED lines=33> */
[----:B----4-:R-:W-:Y:S02]  /*32fb0*/  LOP3.LUT R8, R39, 0xffff, RZ, 0xc0, !PT ;  /* 0x0000ffff27087812 */ /* 0x010fe400078ec0ff */
[----:B---3--:R-:W-:Y:S02]  /*32fc0*/  LOP3.LUT R9, R33, 0xffff, RZ, 0xc0, !PT ;  /* 0x0000ffff21097812 */ /* 0x008fe400078ec0ff */
        /* <DEDUP_REMOVED lines=14> */
[----:B------:R-:W4:Y:S01]  /*330b0*/  LDL.LU R39, [R1+0xeb8] ;  /* 0x000eb80001277983 */ /* 0x000f220000300800 */
[----:B------:R-:W-:-:S02]  /*330c0*/  PRMT R9, R10, 0x3340, R9 ;  /* 0x000033400a097816 */ /* 0x000fc40000000009 */
[----:B------:R-:W-:Y:S01]  /*330d0*/  PRMT R8, R8, 0x3340, R12 ;  /* 0x0000334008087816 */ /* 0x000fe2000000000c */
[----:B------:R-:W3:Y:S04]  /*330e0*/  LDL.LU R33, [R1+0x724] ;  /* 0x0007240001217983 */ /* 0x000ee80000300800 */
[----:B------:R-:W-:Y:S04]  /*330f0*/  STL [R1+0x6ec], R11 ;  /* 0x0006ec0b01007387 */ /* 0x000fe80000100800 */
[----:B------:R-:W3:Y:S04]  /*33100*/  LDL.LU R31, [R1+0xcfc] ;  /* 0x000cfc00011f7983 */ /* 0x000ee80000300800 */
[----:B------:R-:W-:Y:S04]  /*33110*/  STL [R1+0x5bc], R4 ;  /* 0x0005bc0401007387 */ /* 0x000fe80000100800 */
[----:B------:R0:W-:Y:S04]  /*33120*/  STL [R1+0x4c], R9 ;  /* 0x00004c0901007387 */ /* 0x0001e80000100800 */
[----:B------:R2:W-:Y:S01]  /*33130*/  STL [R1+0x48], R8 ;  /* 0x0000480801007387 */ /* 0x0005e20000100800 */
[----:B0-----:R-:W-:-:S03]  /*33140*/  LOP3.LUT R9, R233, 0xffff, RZ, 0xc0, !PT ;  /* 0x0000ffffe9097812 */ /* 0x001fc600078ec0ff */
[----:B------:R-:W3:Y:S01]  /*33150*/  LDL.LU R233, [R1+0x1250] ;  /* 0x0012500001e97983 */ /* 0x000ee20000300800 */
[----:B--2---:R-:W-:Y:S02]  /*33160*/  LOP3.LUT R8, R41, 0xffff, RZ, 0xc0, !PT ;  /* 0x0000ffff29087812 */ /* 0x004fe400078ec0ff */
[----:B------:R-:W-:Y:S01]  /*33170*/  LOP3.LUT R11, R37, 0xffff, RZ, 0xc0, !PT ;  /* 0x0000ffff250b7812 */ /* 0x000fe200078ec0ff */
[----:B------:R-:W-:Y:S01]  /*33180*/  VIADD R4, R4, UR5 ;  /* 0x0000000504047c36 */ /* 0x000fe20008000000 */
[----:B------:R-:W-:Y:S01]  /*33190*/  SHF.R.U32.HI R10, RZ, 0x8, R8 ;  /* 0x00000008ff0a7819 */ /* 0x000fe20000011608 */
[----:B------:R-:W-:Y:S01]  /*331a0*/  ULDC UR5, c[0x0][0x248] ;  /* 0x0000920000057ab9 */ /* 0x000fe20000000800 */
[----:B------:R-:W-:Y:S02]  /*331b0*/  PRMT R13, R8, 0x3340, R9 ;  /* 0x00003340080d7816 */ /* 0x000fe40000000009 */
[----:B------:R-:W-:Y:S02]  /*331c0*/  SHF.R.U32.HI R8, RZ, 0x8, R11 ;  /* 0x00000008ff087819 */ /* 0x000fe4000001160b */
[----:B------:R-:W-:Y:S01]  /*331d0*/  LOP3.LUT R12, R35, 0xffff, RZ, 0xc0, !PT ;  /* 0x0000ffff230c7812 */ /* 0x000fe200078ec0ff */
[----:B------:R0:W-:Y:S03]  /*331e0*/  STL [R1+0x5b8], R4 ;  /* 0x0005b80401007387 */ /* 0x0001e60000100800 */
[----:B------:R-:W-:Y:S01]  /*331f0*/  PRMT R11, R11, 0x3340, R12 ;  /* 0x000033400b0b7816 */ /* 0x000fe2000000000c */
[----:B------:R-:W-:Y:S04]  /*33200*/  STL [R1+0x6d4], R13 ;  /* 0x0006d40d01007387 */ /* 0x000fe80000100800 */
[----:B------:R-:W2:Y:S04]  /*33210*/  LDL.LU R37, [R1+0xd10] ;  /* 0x000d100001257983 */ /* 0x000ea80000300800 */
[----:B------:R-:W-:Y:S04]  /*33220*/  STL [R1+0x544], R11 ;  /* 0x0005440b01007387 */ /* 0x000fe80000100800 */
        /* <DEDUP_REMOVED lines=29> */
[----:B------:R-:W-:Y:S02]  /*33400*/  LOP3.LUT R12, R233, 0xffff, RZ, 0xc0, !PT ;  /* 0x0000ffffe90c7812 */ /* 0x000fe400078ec0ff */
[----:B------:R-:W3:Y:S02]  /*33410*/  LDL.LU R233, [R1+0x124c] ;  /* 0x00124c0001e97983 */ /* 0x000ee40000300800 */
[--C-:B------:R-:W-:Y:S02]  /*33420*/  PRMT R11, R11, 0x3340, R12.reuse ;  /* 0x000033400b0b7816 */ /* 0x100fe4000000000c */
[----:B------:R-:W-:Y:S01]  /*33430*/  SHF.R.U32.HI R12, RZ, 0x8, R12 ;  /* 0x00000008ff0c7819 */ /* 0x000fe2000001160c */
[----:B------:R-:W-:Y:S03]  /*33440*/  STL [R1+0x51c], R13 ;  /* 0x00051c0d01007387 */ /* 0x000fe60000100800 */
[----:B------:R-:W-:Y:S01]  /*33450*/  LOP3.LUT R12, R12, 0xffff, RZ, 0xc0, !PT ;  /* 0x0000ffff0c0c7812 */ /* 0x000fe200078ec0ff */
[----:B------:R-:W4:Y:S01]  /*33460*/  LDL.LU R33, [R1+0xd08] ;  /* 0x000d080001217983 */ /* 0x000f220000300800 */
[----:B------:R-:W-:-:S03]  /*33470*/  PRMT R9, R10, 0x3340, R9 ;  /* 0x000033400a097816 */ /* 0x000fc60000000009 */
[----:B------:R2:W-:Y:S01]  /*33480*/  STL [R1+0x428], R11 ;  /* 0x0004280b01007387 */ /* 0x0005e20000100800 */
[----:B------:R-:W-:-:S03]  /*33490*/  PRMT R8, R8, 0x3340, R12 ;  /* 0x0000334008087816 */ /* 0x000fc6000000000c */
[----:B------:R-:W3:Y:S04]  /*334a0*/  LDL.LU R31, [R1+0xd04] ;  /* 0x000d0400011f7983 */ /* 0x000ee80000300800 */
[----:B------:R0:W-:Y:S04]  /*334b0*/  STL [R1+0x5a8], R4 ;  /* 0x0005a80401007387 */ /* 0x0001e80000100800 */
[----:B------:R1:W-:Y:S01]  /*334c0*/  STL [R1+0x3c], R9 ;  /* 0x00003c0901007387 */ /* 0x0003e20000100800 */
[----:B------:R-:W-:-:S03]  /*334d0*/  LOP3.LUT R12, R7, 0xffff, RZ, 0xc0, !PT ;  /* 0x0000ffff070c7812 */ /* 0x000fc600078ec0ff */
[----:B------:R1:W-:Y:S01]  /*334e0*/  STL [R1+0x38], R8 ;  /* 0x0000380801007387 */ /* 0x0003e20000100800 */
[----:B--2---:R-:W-:Y:S01]  /*334f0*/  LOP3.LUT R11, R35, 0xffff, RZ, 0xc0, !PT ;  /* 0x0000ffff230b7812 */ /* 0x004fe200078ec0ff */
[----:B0-----:R-:W-:Y:S01]  /*33500*/  VIADD R4, R4, UR5 ;  /* 0x0000000504047c36 */ /* 0x001fe20008000000 */
[----:B------:R-:W-:Y:S01]  /*33510*/  ULDC UR5, c[0x0][0x248] ;  /* 0x0000920000057ab9 */ /* 0x000fe20000000800 */
[----:B-1----:R-:W-:Y:S02]  /*33520*/  LOP3.LUT R9, R6, 0xffff, RZ, 0xc0, !PT ;  /* 0x0000ffff06097812 */ /* 0x002fe400078ec0ff */
[----:B------:R-:W2:Y:S01]  /*33530*/  LDL.LU R6, [R1+0x1248] ;  /* 0x0012480001067983 */ /* 0x000ea20000300800 */
[----:B------:R-:W-:-:S04]  /*33540*/  LOP3.LUT R8, R37, 0xffff, RZ, 0xc0, !PT ;  /* 0x0000ffff25087812 */ /* 0x000fc800078ec0ff */
[----:B------:R-:W-:Y:S02]  /*33550*/  SHF.R.U32.HI R10, RZ, 0x8, R8 ;  /* 0x00000008ff0a7819 */ /* 0x000fe40000011608 */
[----:B------:R-:W-:Y:S02]  /*33560*/  PRMT R13, R8, 0x3340, R9 ;  /* 0x00003340080d7816 */ /* 0x000fe40000000009 */
[----:B------:R-:W-:Y:S01]  /*33570*/  SHF.R.U32.HI R8, RZ, 0x8, R11 ;  /* 0x00000008ff087819 */ /* 0x000fe2000001160b */
[----:B------:R0:W-:Y:S01]  /*33580*/  STL [R1+0x5a4], R4 ;  /* 0x0005a40401007387 */ /* 0x0001e20000100800 */
[----:B------:R-:W-:-:S03]  /*33590*/  PRMT R11, R11, 0x3340, R12 ;  /* 0x000033400b0b7816 */ /* 0x000fc6000000000c */
[----:B------:R-:W2:Y:S04]  /*335a0*/  LDL.LU R7, [R1+0x1244] ;  /* 0x0012440001077983 */ /* 0x000ea80000300800 */
        /* <DEDUP_REMOVED lines=15> */
[----:B------:R1:W-:Y:S01]  /*336a0*/  STL [R1+0x34], R9 ;  /* 0x0000340901007387 */ /* 0x0003e20000100800 */
[----:B------:R-:W-:-:S03]  /*336b0*/  LOP3.LUT R12, R0, 0xffff, RZ, 0xc0, !PT ;  /* 0x0000ffff000c7812 */ /* 0x000fc600078ec0ff */
[----:B------:R-:W-:Y:S01]  /*336c0*/  STL [R1+0x64], R8 ;  /* 0x0000640801007387 */ /* 0x000fe20000100800 */
[----:B0-----:R-:W-:Y:S01]  /*336d0*/  VIADD R4, R4, UR5 ;  /* 0x0000000504047c36 */ /* 0x001fe20008000000 */
[----:B------:R-:W-:Y:S01]  /*336e0*/  ULDC UR5, c[0x0][0x248] ;  /* 0x0000920000057ab9 */ /* 0x000fe20000000800 */
[----:B-1----:R-:W-:Y:S02]  /*336f0*/  LOP3.LUT R9, R5, 0xffff, RZ, 0xc0, !PT ;  /* 0x0000ffff05097812 */ /* 0x002fe400078ec0ff */
[----:B------:R-:W2:Y:S04]  /*33700*/  LDL.LU R5, [R1+0x1240] ;  /* 0x0012400001057983 */ /* 0x000ea80000300800 */
[----:B------:R0:W-:Y:S04]  /*33710*/  STL [R1+0x594], R4 ;  /* 0x0005940401007387 */ /* 0x0001e80000100800 */
[----:B------:R-:W2:Y:S01]  /*33720*/  LDL.LU R0, [R1+0x123c] ;  /* 0x00123c0001007983 */ /* 0x000ea20000300800 */
[----:B0-----:R-:W-:Y:S01]  /*33730*/  VIADD R4, R4, UR5 ;  /* 0x0000000504047c36 */ /* 0x001fe20008000000 */
[----:B------:R-:W-:Y:S01]  /*33740*/  ULDC UR5, c[0x0][0x248] ;  /* 0x0000920000057ab9 */ /* 0x000fe20000000800 */
[----:B----4-:R-:W-:-:S04]  /*33750*/  LOP3.LUT R8, R33, 0xffff, RZ, 0xc0, !PT ;  /* 0x0000ffff21087812 */ /* 0x010fc800078ec0ff */
[----:B------:R-:W-:Y:S02]  /*33760*/  SHF.R.U32.HI R10, RZ, 0x8, R8 ;  /* 0x00000008ff0a7819 */ /* 0x000fe40000011608 */
[----:B---3--:R-:W-:Y:S02]  /*33770*/  LOP3.LUT R11, R31, 0xffff, RZ, 0xc0, !PT ;  /* 0x0000ffff1f0b7812 */ /* 0x008fe400078ec0ff */
[----:B------:R-:W-:Y:S02]  /*33780*/  PRMT R13, R8, 0x3340, R9 ;  /* 0x00003340080d7816 */ /* 0x000fe40000000009 */
[----:B------:R-:W-:Y:S02]  /*33790*/  SHF.R.U32.HI R8, RZ, 0x8, R11 ;  /* 0x00000008ff087819 */ /* 0x000fe4000001160b */
[----:B------:R-:W-:Y:S02]  /*337a0*/  SHF.R.U32.HI R9, RZ, 0x8, R9 ;  /* 0x00000008ff097819 */ /* 0x000fe40000011609 */
[----:B------:R-:W-:-:S02]  /*337b0*/  PRMT R11, R11, 0x3340, R12 ;  /* 0x000033400b0b7816 */ /* 0x000fc4000000000c */
[----:B------:R-:W-:Y:S01]  /*337c0*/  SHF.R.U32.HI R12, RZ, 0x8, R12 ;  /* 0x00000008ff0c7819 */ /* 0x000fe2000001160c */
[----:B------:R-:W-:Y:S01]  /*337d0*/  STL [R1+0x6cc], R13 ;  /* 0x0006cc0d01007387 */ /* 0x000fe20000100800 */
[----:B------:R-:W-:Y:S02]  /*337e0*/  LOP3.LUT R10, R10, 0xffff, RZ, 0xc0, !PT ;  /* 0x0000ffff0a0a7812 */ /* 0x000fe400078ec0ff */
[----:B------:R-:W-:Y:S01]  /*337f0*/  LOP3.LUT R9, R9, 0xffff, RZ, 0xc0, !PT ;  /* 0x0000ffff09097812 */ /* 0x000fe200078ec0ff */
[----:B------:R-:W3:Y:S01]  /*33800*/  LDL.LU R33, [R1+0x8c0] ;  /* 0x0008c00001217983 */ /* 0x000ee20000300800 */
[----:B------:R-:W-:Y:S02]  /*33810*/  LOP3.LUT R8, R8, 0xffff, RZ, 0xc0, !PT ;  /* 0x0000ffff08087812 */ /* 0x000fe400078ec0ff */
[----:B------:R-:W-:Y:S01]  /*33820*/  LOP3.LUT R12, R12, 0xffff, RZ, 0xc0, !PT ;  /* 0x0000ffff0c0c7812 */ /* 0x000fe200078ec0ff */
[----:B------:R-:W-:Y:S01]  /*33830*/  STL [R1+0x6f4], R11 ;  /* 0x0006f40b01007387 */ /* 0x000fe20000100800 */
[----:B------:R-:W-:-:S03]  /*33840*/  PRMT R9, R10, 0x3340, R9 ;  /* 0x000033400a097816 */ /* 0x000fc60000000009 */
[----:B------:R-:W4:Y:S01]  /*33850*/  LDL.LU R31, [R1+0x8b0] ;  /* 0x0008b000011f7983 */ /* 0x000f220000300800 */
[----:B------:R-:W-:-:S03]  /*33860*/  PRMT R8, R8, 0x3340, R12 ;  /* 0x0000334008087816 */ /* 0x000fc6000000000c */
[----:B------:R0:W-:Y:S04]  /*33870*/  STL [R1+0x590], R4 ;  /* 0x0005900401007387 */ /* 0x0001e80000100800 */
[----:B------:R1:W-:Y:S01]  /*33880*/  STL [R1+0x84], R9 ;  /* 0x0000840901007387 */ /* 0x0003e20000100800 */
[----:B------:R-:W-:-:S03]  /*33890*/  LOP3.LUT R12, R3, 0xffff, RZ, 0xc0, !PT ;  /* 0x0000ffff030c7812 */ /* 0x000fc600078ec0ff */
[----:B------:R2:W-:Y:S01]  /*338a0*/  STL [R1+0x9c], R8 ;  /* 0x00009c0801007387 */ /* 0x0005e20000100800 */
[----:B0-----:R-:W-:Y:S01]  /*338b0*/  VIADD R4, R4, UR5 ;  /* 0x0000000504047c36 */ /* 0x001fe20008000000 */
[----:B------:R-:W-:Y:S01]  /*338c0*/  ULDC UR5, c[0x0][0x248] ;  /* 0x0000920000057ab9 */ /* 0x000fe20000000800 */
[----:B-1----:R-:W-:Y:S02]  /*338d0*/  LOP3.LUT R9, R2, 0xffff, RZ, 0xc0, !PT ;  /* 0x0000ffff02097812 */ /* 0x002fe400078ec0ff */
[----:B------:R-:W4:Y:S01]  /*338e0*/  LDL.LU R2, [R1+0x1238] ;  /* 0x0012380001027983 */ /* 0x000f220000300800 */
[----:B--2---:R-:W-:Y:S02]  /*338f0*/  LOP3.LUT R8, R37, 0xffff, RZ, 0xc0, !PT ;  /* 0x0000ffff25087812 */ /* 0x004fe400078ec0ff */
[----:B------:R-:W-:Y:S02]  /*33900*/  LOP3.LUT R11, R35, 0xffff, RZ, 0xc0, !PT ;  /* 0x0000ffff230b7812 */ /* 0x000fe400078ec0ff */
[----:B------:R-:W-:-:S02]  /*33910*/  SHF.R.U32.HI R10, RZ, 0x8, R8 ;  /* 0x00000008ff0a7819 */ /* 0x000fc40000011608 */
        /* <DEDUP_REMOVED lines=31> */
[----:B---3--:R-:W-:-:S04]  /*33b10*/  LOP3.LUT R8, R33, 0xffff, RZ, 0xc0, !PT ;  /* 0x0000ffff21087812 */ /* 0x008fc800078ec0ff */
[----:B------:R-:W-:Y:S02]  /*33b20*/  SHF.R.U32.HI R10, RZ, 0x8, R8 ;  /* 0x00000008ff0a7819 */ /* 0x000fe40000011608 */
[----:B----4-:R-:W-:Y:S02]  /*33b30*/  LOP3.LUT R11, R31, 0xffff, RZ, 0xc0, !PT ;  /* 0x0000ffff1f0b7812 */ /* 0x010fe400078ec0ff */
        /* <DEDUP_REMOVED lines=12> */
[----:B------:R-:W-:-:S02]  /*33c00*/  PRMT R9, R10, 0x3340, R9 ;  /* 0x000033400a097816 */ /* 0x000fc40000000009 */
[----:B------:R-:W-:Y:S01]  /*33c10*/  PRMT R8, R8, 0x3340, R12 ;  /* 0x0000334008087816 */ /* 0x000fe2000000000c */
[----:B------:R-:W4:Y:S04]  /*33c20*/  LDL.LU R31, [R1+0x8b8] ;  /* 0x0008b800011f7983 */ /* 0x000f280000300800 */
        /* <DEDUP_REMOVED lines=8> */
[----:B--2---:R-:W-:-:S03]  /*33cb0*/  LOP3.LUT R8, R37, 0xffff, RZ, 0xc0, !PT ;  /* 0x0000ffff25087812 */ /* 0x004fc600078ec0ff */
[----:B------:R0:W-:Y:S01]  /*33cc0*/  STL [R1+0x574], R4 ;  /* 0x0005740401007387 */ /* 0x0001e20000100800 */
[----:B------:R-:W-:-:S03]  /*33cd0*/  SHF.R.U32.HI R10, RZ, 0x8, R8 ;  /* 0x00000008ff0a7819 */ /* 0x000fc60000011608 */
[----:B------:R-:W2:Y:S01]  /*33ce0*/  LDL.LU R230, [R1+0x1224] ;  /* 0x0012240001e67983 */ /* 0x000ea20000300800 */
[----:B------:R-:W-:Y:S02]  /*33cf0*/  LOP3.LUT R11, R35, 0xffff, RZ, 0xc0, !PT ;  /* 0x0000ffff230b7812 */ /* 0x000fe400078ec0ff */
[----:B------:R-:W-:Y:S02]  /*33d00*/  PRMT R13, R8, 0x3340, R9 ;  /* 0x00003340080d7816 */ /* 0x000fe40000000009 */
[----:B------:R-:W-:Y:S02]  /*33d10*/  SHF.R.U32.HI R8, RZ, 0x8, R11 ;  /* 0x00000008ff087819 */ /* 0x000fe4000001160b */
        /* <DEDUP_REMOVED lines=15> */
[----:B------:R0:W-:Y:S01]  /*33e10*/  STL [R1+0x554], R4 ;  /* 0x0005540401007387 */ /* 0x0001e20000100800 */
[----:B------:R-:W-:-:S03]  /*33e20*/  LOP3.LUT R12, R229, 0xffff, RZ, 0xc0, !PT ;  /* 0x0000ffffe50c7812 */ /* 0x000fc600078ec0ff */
[----:B------:R-:W-:Y:S04]  /*33e30*/  STL [R1+0x1c8], R9 ;  /* 0x0001c80901007387 */ /* 0x000fe80000100800 */
[----:B------:R1:W-:Y:S01]  /*33e40*/  STL [R1+0x480], R8 ;  /* 0x0004800801007387 */ /* 0x0003e20000100800 */
[----:B0-----:R-:W-:Y:S01]  /*33e50*/  VIADD R4, R4, UR5 ;  /* 0x0000000504047c36 */ /* 0x001fe20008000000 */
[----:B------:R-:W-:Y:S02]  /*33e60*/  ULDC UR5, c[0x0][0x248] ;  /* 0x0000920000057ab9 */ /* 0x000fe40000000800 */
[----:B------:R-:W2:Y:S01]  /*33e70*/  LDL.LU R229, [R1+0x1220] ;  /* 0x0012200001e57983 */ /* 0x000ea20000300800 */
[----:B-1----:R-:W-:-:S03]  /*33e80*/  LOP3.LUT R8, R228, 0xffff, RZ, 0xc0, !PT ;  /* 0x0000ffffe4087812 */ /* 0x002fc600078ec0ff */
[----:B------:R0:W-:Y:S04]  /*33e90*/  STL [R1+0x548], R4 ;  /* 0x0005480401007387 */ /* 0x0001e80000100800 */
[----:B------:R-:W2:Y:S01]  /*33ea0*/  LDL.LU R228, [R1+0x121c] ;  /* 0x00121c0001e47983 */ /* 0x000ea20000300800 */
[----:B0-----:R-:W-:Y:S01]  /*33eb0*/  VIADD R4, R4, UR5 ;  /* 0x0000000504047c36 */ /* 0x001fe20008000000 */
[----:B------:R-:W-:Y:S01]  /*33ec0*/  ULDC UR5, c[0x0][0x248] ;  /* 0x0000920000057ab9 */ /* 0x000fe20000000800 */
[----:B---3--:R-:W-:-:S04]  /*33ed0*/  LOP3.LUT R11, R33, 0xffff, RZ, 0xc0, !PT ;  /* 0x0000ffff210b7812 */ /* 0x008fc800078ec0ff */
[----:B------:R-:W-:Y:S02]  /*33ee0*/  SHF.R.U32.HI R10, RZ, 0x8, R11 ;  /* 0x00000008ff0a7819 */ /* 0x000fe4000001160b */
[----:B----4-:R-:W-:Y:S02]  /*33ef0*/  LOP3.LUT R9, R31, 0xffff, RZ, 0xc0, !PT ;  /* 0x0000ffff1f097812 */ /* 0x010fe400078ec0ff */
[--C-:B------:R-:W-:Y:S02]  /*33f00*/  PRMT R13, R11, 0x3340, R12.reuse ;  /* 0x000033400b0d7816 */ /* 0x100fe4000000000c */
        /* <DEDUP_REMOVED lines=10> */
[----:B------:R-:W4:Y:S04]  /*33fb0*/  LDL.LU R31, [R1+0x8c4] ;  /* 0x0008c400011f7983 */ /* 0x000f280000300800 */
[----:B------:R0:W-:Y:S01]  /*33fc0*/  STL [R1+0x788], R9 ;  /* 0x0007880901007387 */ /* 0x0001e20000100800 */
[----:B------:R-:W-:-:S02]  /*33fd0*/  PRMT R8, R11, 0x3340, R8 ;  /* 0x000033400b087816 */ /* 0x000fc40000000008 */
[----:B0-----:R-:W-:Y:S02]  /*33fe0*/  PRMT R9, R10, 0x3340, R12 ;  /* 0x000033400a097816 */ /* 0x001fe4000000000c */
[----:B------:R-:W-:-:S03]  /*33ff0*/  LOP3.LUT R12, R250, 0xffff, RZ, 0xc0, !PT ;  /* 0x0000fffffa0c7812 */ /* 0x000fc600078ec0ff */
[----:B------:R0:W-:Y:S04]  /*34000*/  STL [R1+0x494], R9 ;  /* 0x0004940901007387 */ /* 0x0001e80000100800 */
[----:B------:R1:W-:Y:S01]  /*34010*/  STL [R1+0x520], R4 ;  /* 0x0005200401007387 */ /* 0x0003e20000100800 */
[----:B--2---:R-:W-:-:S03]  /*34020*/  LOP3.LUT R11, R37, 0xffff, RZ, 0xc0, !PT ;  /* 0x0000ffff250b7812 */ /* 0x004fc600078ec0ff */
[----:B------:R2:W-:Y:S01]  /*34030*/  STL [R1+0x4bc], R8 ;  /* 0x0004bc0801007387 */ /* 0x0005e20000100800 */
[----:B------:R-:W-:Y:S02]  /*34040*/  SHF.R.U32.HI R10, RZ, 0x8, R11 ;  /* 0x00000008ff0a7819 */ /* 0x000fe4000001160b */
[----:B0-----:R-:W-:Y:S01]  /*34050*/  LOP3.LUT R9, R35, 0xffff, RZ, 0xc0, !PT ;  /* 0x0000ffff23097812 */ /* 0x001fe200078ec0ff */
[----:B-1----:R-:W-:Y:S01]  /*34060*/  VIADD R4, R4, UR5 ;  /* 0x0000000504047c36 */ /* 0x002fe20008000000 */
[--C-:B------:R-:W-:Y:S01]  /*34070*/  PRMT R13, R11, 0x3340, R12.reuse ;  /* 0x000033400b0d7816 */ /* 0x100fe2000000000c */
[----:B------:R-:W4:Y:S01]  /*34080*/  LDL.LU R250, [R1+0x1218] ;  /* 0x0012180001fa7983 */ /* 0x000f220000300800 */
[----:B--2---:R-:W-:Y:S01]  /*34090*/  LOP3.LUT R8, R236, 0xffff, RZ, 0xc0, !PT ;  /* 0x0000ffffec087812 */ /* 0x004fe200078ec0ff */
[----:B------:R-:W-:Y:S01]  /*340a0*/  ULDC UR5, c[0x0][0x248] ;  /* 0x0000920000057ab9 */ /* 0x000fe20000000800 */
[----:B------:R-:W-:Y:S02]  /*340b0*/  SHF.R.U32.HI R12, RZ, 0x8, R12 ;  /* 0x00000008ff0c7819 */ /* 0x000fe4000001160c */
[----:B------:R-:W-:-:S02]  /*340c0*/  SHF.R.U32.HI R11, RZ, 0x8, R9 ;  /* 0x00000008ff0b7819 */ /* 0x000fc40000011609 */
[--C-:B------:R-:W-:Y:S02]  /*340d0*/  PRMT R9, R9, 0x3340, R8.reuse ;  /* 0x0000334009097816 */ /* 0x100fe40000000008 */
[----:B------:R-:W-:Y:S01]  /*340e0*/  SHF.R.U32.HI R8, RZ, 0x8, R8 ;  /* 0x00000008ff087819 */ /* 0x000fe20000011608 */
[----:B------:R0:W-:Y:S01]  /*340f0*/  STL [R1+0x50c], R4 ;  /* 0x00050c0401007387 */ /* 0x0001e20000100800 */
[----:B------:R-:W-:Y:S02]  /*34100*/  LOP3.LUT R10, R10, 0xffff, RZ, 0xc0, !PT ;  /* 0x0000ffff0a0a7812 */ /* 0x000fe400078ec0ff */
[----:B------:R-:W-:Y:S01]  /*34110*/  LOP3.LUT R12, R12, 0xffff, RZ, 0xc0, !PT ;  /* 0x0000ffff0c0c7812 */ /* 0x000fe200078ec0ff */
[----:B------:R-:W2:Y:S01]  /*34120*/  LDL.LU R236, [R1+0x1214] ;  /* 0x0012140001ec7983 */ /* 0x000ea20000300800 */
[----:B------:R-:W-:Y:S02]  /*34130*/  LOP3.LUT R11, R11, 0xffff, RZ, 0xc0, !PT ;  /* 0x0000ffff0b0b7812 */ /* 0x000fe400078ec0ff */
[----:B------:R-:W-:Y:S01]  /*34140*/  LOP3.LUT R8, R8, 0xffff, RZ, 0xc0, !PT ;  /* 0x0000ffff08087812 */ /* 0x000fe200078ec0ff */
[----:B------:R-:W-:Y:S01]  /*34150*/  STL [R1+0x794], R13 ;  /* 0x0007940d01007387 */ /* 0x000fe20000100800 */
[----:B0-----:R-:W-:-:S02]  /*34160*/  VIADD R4, R4, UR5 ;  /* 0x0000000504047c36 */ /* 0x001fc40008000000 */
[----:B------:R-:W-:Y:S01]  /*34170*/  PRMT R8, R11, 0x3340, R8 ;  /* 0x000033400b087816 */ /* 0x000fe20000000008 */
[----:B------:R0:W-:Y:S01]  /*34180*/  STL [R1+0x7a0], R9 ;  /* 0x0007a00901007387 */ /* 0x0001e20000100800 */
[----:B------:R-:W-:Y:S01]  /*34190*/  ULDC UR5, c[0x0][0x248] ;  /* 0x0000920000057ab9 */ /* 0x000fe20000000800 */
[----:B0-----:R-:W-:Y:S02]  /*341a0*/  PRMT R9, R10, 0x3340, R12 ;  /* 0x000033400a097816 */ /* 0x001fe4000000000c */
[----:B------:R-:W-:-:S03]  /*341b0*/  LOP3.LUT R12, R235, 0xffff, RZ, 0xc0, !PT ;  /* 0x0000ffffeb0c7812 */ /* 0x000fc600078ec0ff */
[----:B------:R-:W-:Y:S04]  /*341c0*/  STL [R1+0x4cc], R9 ;  /* 0x0004cc0901007387 */ /* 0x000fe80000100800 */
[----:B------:R0:W-:Y:S04]  /*341d0*/  STL [R1+0x4e0], R4 ;  /* 0x0004e00401007387 */ /* 0x0001e80000100800 */
[----:B------:R1:W-:Y:S04]  /*341e0*/  STL [R1+0x4ec], R8 ;  /* 0x0004ec0801007387 */ /* 0x0003e80000100800 */
[----:B------:R-:W2:Y:S01]  /*341f0*/  LDL.LU R235, [R1+0x1210] ;  /* 0x0012100001eb7983 */ /* 0x000ea20000300800 */
[----:B0-----:R-:W-:Y:S01]  /*34200*/  VIADD R4, R4, UR5 ;  /* 0x0000000504047c36 */ /* 0x001fe20008000000 */
[----:B------:R-:W-:Y:S01]  /*34210*/  ULDC UR5, c[0x0][0x248] ;  /* 0x0000920000057ab9 */ /* 0x000fe20000000800 */
[----:B-1----:R-:W-:-:S03]  /*34220*/  LOP3.LUT R8, R234, 0xffff, RZ, 0xc0, !PT ;  /* 0x0000ffffea087812 */ /* 0x002fc600078ec0ff */
[----:B------:R0:W-:Y:S04]  /*34230*/  STL [R1+0x4d0], R4 ;  /* 0x0004d00401007387 */ /* 0x0001e80000100800 */
[----:B------:R-:W2:Y:S01]  /*34240*/  LDL.LU R234, [R1+0x120c] ;  /* 0x00120c0001ea7983 */ /* 0x000ea20000300800 */
[----:B0-----:R-:W-:Y:S01]  /*34250*/  VIADD R4, R4, UR5 ;  /* 0x0000000504047c36 */ /* 0x001fe20008000000 */
[----:B------:R-:W-:Y:S01]  /*34260*/  ULDC UR5, c[0x0][0x248] ;  /* 0x0000920000057ab9 */ /* 0x000fe20000000800 */
[----:B------:R-:W-:Y:S02]  /*34270*/  F2FP.SATFINITE.E5M2.F32.PACK_AB_MERGE_C R46, R47, R46, RZ ;  /* 0x0000002e2f2e723e */ /* 0x000fe400048060ff */
[----:B------:R-:W-:Y:S02]  /*34280*/  F2FP.SATFINITE.E5M2.F32.PACK_AB_MERGE_C R54, R55, R54, RZ ;  /* 0x000000363736723e */ /* 0x000fe400048060ff */
        /* <DEDUP_REMOVED lines=8> */
[----:B---3--:R-:W-:Y:S02]  /*34310*/  LOP3.LUT R11, R33, 0xffff, RZ, 0xc0, !PT ;  /* 0x0000ffff210b7812 */ /* 0x008fe400078ec0ff */
[----:B----4-:R-:W-:Y:S02]  /*34320*/  LOP3.LUT R9, R31, 0xffff, RZ, 0xc0, !PT ;  /* 0x0000ffff1f097812 */ /* 0x010fe400078ec0ff */
[----:B------:R-:W-:Y:S02]  /*34330*/  SHF.R.U32.HI R10, RZ, 0x8, R11 ;  /* 0x00000008ff0a7819 */ /* 0x000fe4000001160b */
[--C-:B------:R-:W-:Y:S02]  /*34340*/  PRMT R13, R11, 0x3340, R12.reuse ;  /* 0x000033400b0d7816 */ /* 0x100fe4000000000c */
[----:B------:R-:W-:-:S02]  /*34350*/  SHF.R.U32.HI R12, RZ, 0x8, R12 ;  /* 0x00000008ff0c7819 */ /* 0x000fc4000001160c */
[----:B------:R-:W-:Y:S02]  /*34360*/  SHF.R.U32.HI R11, RZ, 0x8, R9 ;  /* 0x00000008ff0b7819 */ /* 0x000fe40000011609 */
[--C-:B------:R-:W-:Y:S02]  /*34370*/  PRMT R9, R9, 0x3340, R8.reuse ;  /* 0x0000334009097816 */ /* 0x100fe40000000008 */
[----:B------:R-:W-:Y:S02]  /*34380*/  SHF.R.U32.HI R8, RZ, 0x8, R8 ;  /* 0x00000008ff087819 */ /* 0x000fe40000011608 */
[----:B------:R-:W-:Y:S02]  /*34390*/  LOP3.LUT R10, R10, 0xffff, RZ, 0xc0, !PT ;  /* 0x0000ffff0a0a7812 */ /* 0x000fe400078ec0ff */
[----:B------:R-:W-:Y:S01]  /*343a0*/  LOP3.LUT R12, R12, 0xffff, RZ, 0xc0, !PT ;  /* 0x0000ffff0c0c7812 */ /* 0x000fe200078ec0ff */
[----:B------:R-:W-:Y:S01]  /*343b0*/  STL [R1+0x7a8], R13 ;  /* 0x0007a80d01007387 */ /* 0x000fe20000100800 */
[----:B------:R-:W-:-:S02]  /*343c0*/  LOP3.LUT R11, R11, 0xffff, RZ, 0xc0, !PT ;  /* 0x0000ffff0b0b7812 */ /* 0x000fc400078ec0ff */
[----:B------:R-:W-:Y:S01]  /*343d0*/  LOP3.LUT R8, R8, 0xffff, RZ, 0xc0, !PT ;  /* 0x0000ffff08087812 */ /* 0x000fe200078ec0ff */
[----:B------:R0:W-:Y:S03]  /*343e0*/  STL [R1+0x7c0], R9 ;  /* 0x0007c00901007387 */ /* 0x0001e60000100800 */
[----:B------:R-:W-:Y:S02]  /*343f0*/  PRMT R8, R11, 0x3340, R8 ;  /* 0x000033400b087816 */ /* 0x000fe40000000008 */
[----:B0-----:R-:W-:Y:S02]  /*34400*/  PRMT R9, R10, 0x3340, R12 ;  /* 0x000033400a097816 */ /* 0x001fe4000000000c */
[----:B------:R-:W-:-:S03]  /*34410*/  LOP3.LUT R12, R30, 0xffff, RZ, 0xc0, !PT ;  /* 0x0000ffff1e0c7812 */ /* 0x000fc600078ec0ff */
[----:B------:R2:W-:Y:S04]  /*34420*/  STL [R1+0x4fc], R9 ;  /* 0x0004fc0901007387 */ /* 0x0005e80000100800 */
[----:B------:R0:W-:Y:S04]  /*34430*/  STL [R1+0x4a4], R4 ;  /* 0x0004a40401007387 */ /* 0x0001e80000100800 */
[----:B------:R1:W-:Y:S01]  /*34440*/  STL [R1+0x524], R8 ;  /* 0x0005240801007387 */ /* 0x0003e20000100800 */
[----:B--2---:R-:W-:Y:S01]  /*34450*/  LOP3.LUT R9, R236, 0xffff, RZ, 0xc0, !PT ;  /* 0x0000ffffec097812 */ /* 0x004fe200078ec0ff */
[----:B0-----:R-:W-:Y:S01]  /*34460*/  VIADD R4, R4, UR5 ;  /* 0x0000000504047c36 */ /* 0x001fe20008000000 */
[----:B------:R-:W-:Y:S01]  /*34470*/  ULDC UR5, c[0x0][0x248] ;  /* 0x0000920000057ab9 */ /* 0x000fe20000000800 */
[----:B-1----:R-:W-:-:S02]  /*34480*/  LOP3.LUT R8, R38, 0xffff, RZ, 0xc0, !PT ;  /* 0x0000ffff26087812 */ /* 0x002fc400078ec0ff */
[----:B------:R-:W-:Y:S02]  /*34490*/  LOP3.LUT R11, R235, 0xffff, RZ, 0xc0, !PT ;  /* 0x0000ffffeb0b7812 */ /* 0x000fe400078ec0ff */
[----:B------:R-:W2:Y:S02]  /*344a0*/  LDL.LU R235, [R1+0x1208] ;  /* 0x0012080001eb7983 */ /* 0x000ea40000300800 */
        /* <DEDUP_REMOVED lines=8> */
[----:B------:R-:W3:Y:S01]  /*34530*/  LDL.LU R236, [R1+0x1204] ;  /* 0x0012040001ec7983 */ /* 0x000ee20000300800 */
[----:B------:R-:W-:-:S03]  /*34540*/  SHF.R.U32.HI R8, RZ, 0x8, R8 ;  /* 0x00000008ff087819 */ /* 0x000fc60000011608 */
[----:B------:R-:W-:Y:S01]  /*34550*/  STL [R1+0x7cc], R13 ;  /* 0x0007cc0d01007387 */ /* 0x000fe20000100800 */
[----:B------:R-:W-:-:S03]  /*34560*/  LOP3.LUT R11, R11, 0xffff, RZ, 0xc0, !PT ;  /* 0x0000ffff0b0b7812 */ /* 0x000fc600078ec0ff */
[----:B------:R1:W-:Y:S01]  /*34570*/  STL [R1+0x7e0], R9 ;  /* 0x0007e00901007387 */ /* 0x0003e20000100800 */
[----:B------:R-:W-:Y:S01]  /*34580*/  LOP3.LUT R8, R8, 0xffff, RZ, 0xc0, !PT ;  /* 0x0000ffff08087812 */ /* 0x000fe200078ec0ff */
[----:B0-----:R-:W-:Y:S01]  /*34590*/  VIADD R4, R4, UR5 ;  /* 0x0000000504047c36 */ /* 0x001fe20008000000 */
[----:B------:R-:W-:Y:S02]  /*345a0*/  ULDC UR5, c[0x0][0x248] ;  /* 0x0000920000057ab9 */ /* 0x000fe40000000800 */
[----:B------:R-:W-:Y:S02]  /*345b0*/  PRMT R8, R11, 0x3340, R8 ;  /* 0x000033400b087816 */ /* 0x000fe40000000008 */
[----:B-1----:R-:W-:Y:S02]  /*345c0*/  PRMT R9, R10, 0x3340, R12 ;  /* 0x000033400a097816 */ /* 0x002fe4000000000c */
[----:B------:R-:W-:-:S03]  /*345d0*/  LOP3.LUT R10, R46, 0xffff, RZ, 0xc0, !PT ;  /* 0x0000ffff2e0a7812 */ /* 0x000fc600078ec0ff */
[----:B------:R0:W-:Y:S04]  /*345e0*/  STL [R1+0x534], R9 ;  /* 0x0005340901007387 */ /* 0x0001e80000100800 */
[----:B------:R1:W-:Y:S01]  /*345f0*/  STL [R1+0x468], R4 ;  /* 0x0004680401007387 */ /* 0x0003e20000100800 */
[----:B0-----:R-:W-:-:S03]  /*34600*/  LOP3.LUT R9, R250, 0xffff, RZ, 0xc0, !PT ;  /* 0x0000fffffa097812 */ /* 0x001fc600078ec0ff */
[----:B------:R0:W-:Y:S01]  /*34610*/  STL [R1+0x560], R8 ;  /* 0x0005600801007387 */ /* 0x0001e20000100800 */
[----:B-1----:R-:W-:Y:S01]  /*34620*/  VIADD R4, R4, UR5 ;  /* 0x0000000504047c36 */ /* 0x002fe20008000000 */
[--C-:B------:R-:W-:Y:S02]  /*34630*/  PRMT R13, R9, 0x3340, R10.reuse ;  /* 0x00003340090d7816 */ /* 0x100fe4000000000a */
[----:B------:R-:W4:Y:S01]  /*34640*/  LDL.LU R250, [R1+0x1200] ;  /* 0x0012000001fa7983 */ /* 0x000f220000300800 */
[----:B------:R-:W-:Y:S01]  /*34650*/  LOP3.LUT R11, R228, 0xffff, RZ, 0xc0, !PT ;  /* 0x0000ffffe40b7812 */ /* 0x000fe200078ec0ff */
[----:B------:R-:W-:Y:S01]  /*34660*/  ULDC UR5, c[0x0][0x248] ;  /* 0x0000920000057ab9 */ /* 0x000fe20000000800 */
[----:B------:R-:W-:Y:S02]  /*34670*/  LOP3.LUT R12, R54, 0xffff, RZ, 0xc0, !PT ;  /* 0x0000ffff360c7812 */ /* 0x000fe400078ec0ff */
[----:B0-----:R-:W-:Y:S01]  /*34680*/  SHF.R.U32.HI R8, RZ, 0x8, R9 ;  /* 0x00000008ff087819 */ /* 0x001fe20000011609 */
[----:B------:R0:W-:Y:S01]  /*34690*/  STL [R1+0x458], R4 ;  /* 0x0004580401007387 */ /* 0x0001e20000100800 */
[----:B------:R-:W-:-:S03]  /*346a0*/  SHF.R.U32.HI R9, RZ, 0x8, R10 ;  /* 0x00000008ff097819 */ /* 0x000fc6000001160a */
[----:B------:R-:W2:Y:S01]  /*346b0*/  LDL.LU R228, [R1+0x11fc] ;  /* 0x0011fc0001e47983 */ /* 0x000ea20000300800 */
[----:B------:R-:W-:Y:S02]  /*346c0*/  SHF.R.U32.HI R10, RZ, 0x8, R11 ;  /* 0x00000008ff0a7819 */ /* 0x000fe4000001160b */
[----:B------:R-:W-:Y:S01]  /*346d0*/  LOP3.LUT R8, R8, 0xffff, RZ, 0xc0, !PT ;  /* 0x0000ffff08087812 */ /* 0x000fe200078ec0ff */
[----:B------:R1:W-:Y:S01]  /*346e0*/  STL [R1+0x7e8], R13 ;  /* 0x0007e80d01007387 */ /* 0x0003e20000100800 */
[----:B------:R-:W-:Y:S01]  /*346f0*/  LOP3.LUT R9, R9, 0xffff, RZ, 0xc0, !PT ;  /* 0x0000ffff09097812 */ /* 0x000fe200078ec0ff */
[----:B0-----:R-:W-:Y:S01]  /*34700*/  VIADD R4, R4, UR5 ;  /* 0x0000000504047c36 */ /* 0x001fe20008000000 */
[----:B------:R-:W-:Y:S01]  /*34710*/  LOP3.LUT R10, R10, 0xffff, RZ, 0xc0, !PT ;  /* 0x0000ffff0a0a7812 */ /* 0x000fe200078ec0ff */
[----:B------:R-:W-:Y:S01]  /*34720*/  ULDC UR5, c[0x0][0x248] ;  /* 0x0000920000057ab9 */ /* 0x000fe20000000800 */
[----:B------:R-:W-:Y:S02]  /*34730*/  PRMT R9, R8, 0x3340, R9 ;  /* 0x0000334008097816 */ /* 0x000fe40000000009 */
[----:B-1----:R-:W-:-:S02]  /*34740*/  PRMT R13, R11, 0x3340, R12 ;  /* 0x000033400b0d7816 */ /* 0x002fc4000000000c */
[----:B------:R-:W-:-:S04]  /*34750*/  SHF.R.U32.HI R11, RZ, 0x8, R12 ;  /* 0x00000008ff0b7819 */ /* 0x000fc8000001160c */
[----:B------:R-:W-:Y:S01]  /*34760*/  LOP3.LUT R11, R11, 0xffff, RZ, 0xc0, !PT ;  /* 0x0000ffff0b0b7812 */ /* 0x000fe200078ec0ff */
[----:B------:R-:W-:Y:S03]  /*34770*/  STL [R1+0x7fc], R13 ;  /* 0x0007fc0d01007387 */ /* 0x000fe60000100800 */
[----:B------:R-:W-:Y:S01]  /*34780*/  PRMT R8, R10, 0x3340, R11 ;  /* 0x000033400a087816 */ /* 0x000fe2000000000b */
[----:B------:R0:W-:Y:S01]  /*34790*/  STL [R1+0x568], R9 ;  /* 0x0005680901007387 */ /* 0x0001e20000100800 */
[----:B------:R-:W-:-:S03]  /*347a0*/  LOP3.LUT R10, R62, 0xffff, RZ, 0xc0, !PT ;  /* 0x0000ffff3e0a7812 */ /* 0x000fc600078ec0ff */
[----:B------:R1:W-:Y:S01]  /*347b0*/  STL [R1+0x328], R4 ;  /* 0x0003280401007387 */ /* 0x0003e20000100800 */
[----:B0-----:R-:W-:-:S03]  /*347c0*/  LOP3.LUT R9, R229, 0xffff, RZ, 0xc0, !PT ;  /* 0x0000ffffe5097812 */ /* 0x001fc600078ec0ff */
[----:B------:R0:W-:Y:S01]  /*347d0*/  STL [R1+0x5a0], R8 ;  /* 0x0005a00801007387 */ /* 0x0001e20000100800 */
[----:B-1----:R-:W-:Y:S01]  /*347e0*/  VIADD R4, R4, UR5 ;  /* 0x0000000504047c36 */ /* 0x002fe20008000000 */
[--C-:B------:R-:W-:Y:S02]  /*347f0*/  PRMT R13, R9, 0x3340, R10.reuse ;  /* 0x00003340090d7816 */ /* 0x100fe4000000000a */
[----:B------:R-:W3:Y:S01]  /*34800*/  LDL.LU R229, [R1+0x11f8] ;  /* 0x0011f80001e57983 */ /* 0x000ee20000300800 */
[----:B------:R-:W-:Y:S01]  /*34810*/  LOP3.LUT R11, R230, 0xffff, RZ, 0xc0, !PT ;  /* 0x0000ffffe60b7812 */ /* 0x000fe200078ec0ff */
[----:B------:R-:W-:Y:S01]  /*34820*/  ULDC UR5, c[0x0][0x248] ;  /* 0x0000920000057ab9 */ /* 0x000fe20000000800 */
[----:B------:R-:W-:Y:S02]  /*34830*/  LOP3.LUT R12, R70, 0xffff, RZ, 0xc0, !PT ;  /* 0x0000ffff460c7812 */ /* 0x000fe400078ec0ff */
[----:B0-----:R-:W-:Y:S01]  /*34840*/  SHF.R.U32.HI R8, RZ, 0x8, R9 ;  /* 0x00000008ff087819 */ /* 0x001fe20000011609 */
[----:B------:R0:W-:Y:S01]  /*34850*/  STL [R1+0x310], R4 ;  /* 0x0003100401007387 */ /* 0x0001e20000100800 */
[----:B------:R-:W-:-:S03]  /*34860*/  SHF.R.U32.HI R9, RZ, 0x8, R10 ;  /* 0x00000008ff097819 */ /* 0x000fc6000001160a */
[----:B------:R-:W4:Y:S01]  /*34870*/  LDL.LU R230, [R1+0x11f4] ;  /* 0x0011f40001e67983 */ /* 0x000f220000300800 */
        /* <DEDUP_REMOVED lines=20> */
[----:B------:R-:W2:Y:S01]  /*349c0*/  LDL.LU R231, [R1+0x11f0] ;  /* 0x0011f00001e77983 */ /* 0x000ea20000300800 */
[----:B------:R-:W-:Y:S01]  /*349d0*/  LOP3.LUT R11, R232, 0xffff, RZ, 0xc0, !PT ;  /* 0x0000ffffe80b7812 */ /* 0x000fe200078ec0ff */
[----:B------:R-:W-:Y:S01]  /*349e0*/  ULDC UR5, c[0x0][0x248] ;  /* 0x0000920000057ab9 */ /* 0x000fe20000000800 */
[----:B------:R-:W-:Y:S02]  /*349f0*/  LOP3.LUT R12, R86, 0xffff, RZ, 0xc0, !PT ;  /* 0x0000ffff560c7812 */ /* 0x000fe400078ec0ff */
[----:B0-----:R-:W-:Y:S01]  /*34a00*/  SHF.R.U32.HI R8, RZ, 0x8, R9 ;  /* 0x00000008ff087819 */ /* 0x001fe20000011609 */
[----:B------:R0:W-:Y:S01]  /*34a10*/  STL [R1+0x2e0], R4 ;  /* 0x0002e00401007387 */ /* 0x0001e20000100800 */
[----:B------:R-:W-:-:S03]  /*34a20*/  SHF.R.U32.HI R9, RZ, 0x8, R10 ;  /* 0x00000008ff097819 */ /* 0x000fc6000001160a */
[----:B------:R-:W3:Y:S01]  /*34a30*/  LDL.LU R232, [R1+0x11ec] ;  /* 0x0011ec0001e87983 */ /* 0x000ee20000300800 */
        /* <DEDUP_REMOVED lines=23> */
[----:B------:R-:W-:Y:S01]  /*34bb0*/  LOP3.LUT R12, R102, 0xffff, RZ, 0xc0, !PT ;  /* 0x0000ffff660c7812 */ /* 0x000fe200078ec0ff */
[----:B------:R-:W-:Y:S01]  /*34bc0*/  STL [R1+0x2c0], R4 ;  /* 0x0002c00401007387 */ /* 0x000fe20000100800 */
[----:B0-----:R-:W-:Y:S02]  /*34bd0*/  SHF.R.U32.HI R8, RZ, 0x8, R9 ;  /* 0x00000008ff087819 */ /* 0x001fe40000011609 */
[----:B------:R-:W-:Y:S01]  /*34be0*/  SHF.R.U32.HI R9, RZ, 0x8, R10 ;  /* 0x00000008ff097819 */ /* 0x000fe2000001160a */
[----:B------:R-:W4:Y:S01]  /*34bf0*/  LDL.LU R3, [R1+0x11e4] ;  /* 0x0011e40001037983 */ /* 0x000f220000300800 */
[----:B------:R-:W-:-:S03]  /*34c00*/  SHF.R.U32.HI R10, RZ, 0x8, R11 ;  /* 0x00000008ff0a7819 */ /* 0x000fc6000001160b */
[----:B------:R0:W-:Y:S01]  /*34c10*/  STL [R1+0xa50], R13 ;  /* 0x000a500d01007387 */ /* 0x0001e20000100800 */
[----:B------:R-:W-:Y:S02]  /*34c20*/  LOP3.LUT R8, R8, 0xffff, RZ, 0xc0, !PT ;  /* 0x0000ffff08087812 */ /* 0x000fe400078ec0ff */
[----:B------:R-:W-:Y:S02]  /*34c30*/  LOP3.LUT R9, R9, 0xffff, RZ, 0xc0, !PT ;  /* 0x0000ffff09097812 */ /* 0x000fe400078ec0ff */
[----:B------:R-:W-:Y:S02]  /*34c40*/  LOP3.LUT R10, R10, 0xffff, RZ, 0xc0, !PT ;  /* 0x0000ffff0a0a7812 */ /* 0x000fe400078ec0ff */
[--C-:B0-----:R-:W-:Y:S02]  /*34c50*/  PRMT R13, R11, 0x3340, R12.reuse ;  /* 0x000033400b0d7816 */ /* 0x101fe4000000000c */
[----:B------:R-:W-:Y:S01]  /*34c60*/  SHF.R.U32.HI R11, RZ, 0x8, R12 ;  /* 0x00000008ff0b7819 */ /* 0x000fe2000001160c */
[----:B------:R-:W-:Y:S01]  /*34c70*/  VIADD R4, R4, UR5 ;  /* 0x0000000504047c36 */ /* 0x000fe20008000000 */
[----:B------:R-:W-:Y:S01]  /*34c80*/  PRMT R9, R8, 0x3340, R9 ;  /* 0x0000334008097816 */ /* 0x000fe20000000009 */
[----:B------:R-:W-:Y:S01]  /*34c90*/  STL [R1+0xa5c], R13 ;  /* 0x000a5c0d01007387 */ /* 0x000fe20000100800 */
[----:B------:R-:W-:Y:S01]  /*34ca0*/  LOP3.LUT R11, R11, 0xffff, RZ, 0xc0, !PT ;  /* 0x0000ffff0b0b7812 */ /* 0x000fe200078ec0ff */
[----:B------:R-:W-:-:S03]  /*34cb0*/  ULDC UR5, c[0x0][0x248] ;  /* 0x0000920000057ab9 */ /* 0x000fc60000000800 */
[----:B------:R-:W-:Y:S01]  /*34cc0*/  PRMT R8, R10, 0x3340, R11 ;  /* 0x000033400a087816 */ /* 0x000fe2000000000b */
[----:B------:R-:W-:Y:S01]  /*34cd0*/  STL [R1+0x6e8], R9 ;  /* 0x0006e80901007387 */ /* 0x000fe20000100800 */
[----:B------:R-:W-:-:S03]  /*34ce0*/  LOP3.LUT R11, R110, 0xffff, RZ, 0xc0, !PT ;  /* 0x0000ffff6e0b7812 */ /* 0x000fc600078ec0ff */
[----:B------:R0:W-:Y:S04]  /*34cf0*/  STL [R1+0x2a8], R4 ;  /* 0x0002a80401007387 */ /* 0x0001e80000100800 */
[----:B------:R1:W-:Y:S01]  /*34d00*/  STL [R1+0x6fc], R8 ;  /* 0x0006fc0801007387 */ /* 0x0003e20000100800 */
[----:B------:R-:W-:Y:S01]  /*34d10*/  LOP3.LUT R12, R118, 0xffff, RZ, 0xc0, !PT ;  /* 0x0000ffff760c7812 */ /* 0x000fe200078ec0ff */
[----:B0-----:R-:W-:Y:S01]  /*34d20*/  VIADD R4, R4, UR5 ;  /* 0x0000000504047c36 */ /* 0x001fe20008000000 */
[----:B------:R-:W-:Y:S01]  /*34d30*/  LOP3.LUT R9, R0, 0xffff, RZ, 0xc0, !PT ;  /* 0x0000ffff00097812 */ /* 0x000fe200078ec0ff */
[----:B------:R-:W-:Y:S01]  /*34d40*/  ULDC UR5, c[0x0][0x248] ;  /* 0x0000920000057ab9 */ /* 0x000fe20000000800 */
[----:B-1----:R-:W-:Y:S02]  /*34d50*/  LOP3.LUT R8, R2, 0xffff, RZ, 0xc0, !PT ;  /* 0x0000ffff02087812 */ /* 0x002fe400078ec0ff */
[----:B------:R-:W4:Y:S02]  /*34d60*/  LDL.LU R2, [R1+0x11e0] ;  /* 0x0011e00001027983 */ /* 0x000f240000300800 */
[----:B------:R-:W-:-:S02]  /*34d70*/  PRMT R13, R8, 0x3340, R11 ;  /* 0x00003340080d7816 */ /* 0x000fc4000000000b */
[----:B------:R0:W-:Y:S01]  /*34d80*/  STL [R1+0x28c], R4 ;  /* 0x00028c0401007387 */ /* 0x0001e20000100800 */
[----:B------:R-:W-:Y:S02]  /*34d90*/  SHF.R.U32.HI R10, RZ, 0x8, R8 ;  /* 0x00000008ff0a7819 */ /* 0x000fe40000011608 */
[----:B------:R-:W-:Y:S01]  /*34da0*/  SHF.R.U32.HI R11, RZ, 0x8, R11 ;  /* 0x00000008ff0b7819 */ /* 0x000fe2000001160b */
[----:B------:R-:W4:Y:S01]  /*34db0*/  LDL.LU R0, [R1+0x11dc] ;  /* 0x0011dc0001007983 */ /* 0x000f220000300800 */
[----:B------:R-:W-:-:S03]  /*34dc0*/  LOP3.LUT R10, R10, 0xffff, RZ, 0xc0, !PT ;  /* 0x0000ffff0a0a7812 */ /* 0x000fc600078ec0ff */
[----:B------:R1:W-:Y:S01]  /*34dd0*/  STL [R1+0xa68], R13 ;  /* 0x000a680d01007387 */ /* 0x0003e20000100800 */
[----:B------:R-:W-:Y:S01]  /*34de0*/  LOP3.LUT R11, R11, 0xffff, RZ, 0xc0, !PT ;  /* 0x0000ffff0b0b7812 */ /* 0x000fe200078ec0ff */
[----:B0-----:R-:W-:Y:S01]  /*34df0*/  VIADD R4, R4, UR5 ;  /* 0x0000000504047c36 */ /* 0x001fe20008000000 */
[----:B------:R-:W-:Y:S01]  /*34e00*/  SHF.R.U32.HI R8, RZ, 0x8, R9 ;  /* 0x00000008ff087819 */ /* 0x000fe20000011609 */
[----:B------:R-:W-:Y:S01]  /*34e10*/  ULDC UR5, c[0x0][0x248] ;  /* 0x0000920000057ab9 */ /* 0x000fe20000000800 */
[--C-:B-1----:R-:W-:Y:S02]  /*34e20*/  PRMT R13, R9, 0x3340, R12.reuse ;  /* 0x00003340090d7816 */ /* 0x102fe4000000000c */
[----:B------:R-:W-:Y:S02]  /*34e30*/  SHF.R.U32.HI R9, RZ, 0x8, R12 ;  /* 0x00000008ff097819 */ /* 0x000fe4000001160c */
[----:B------:R-:W-:Y:S01]  /*34e40*/  PRMT R10, R10, 0x3340, R11 ;  /* 0x000033400a0a7816 */ /* 0x000fe2000000000b */
[----:B------:R-:W-:Y:S01]  /*34e50*/  STL [R1+0xa74], R13 ;  /* 0x000a740d01007387 */ /* 0x000fe20000100800 */
[----:B------:R-:W-:-:S03]  /*34e60*/  LOP3.LUT R8, R8, 0xffff, RZ, 0xc0, !PT ;  /* 0x0000ffff08087812 */ /* 0x000fc600078ec0ff */
[----:B------:R0:W-:Y:S01]  /*34e70*/  STL [R1+0x278], R4 ;  /* 0x0002780401007387 */ /* 0x0001e20000100800 */
[----:B------:R-:W-:-:S03]  /*34e80*/  LOP3.LUT R9, R9, 0xffff, RZ, 0xc0, !PT ;  /* 0x0000ffff09097812 */ /* 0x000fc600078ec0ff */
[----:B------:R-:W-:Y:S01]  /*34e90*/  STL [R1+0x704], R10 ;  /* 0x0007040a01007387 */ /* 0x000fe20000100800 */
[----:B------:R-:W-:Y:S01]  /*34ea0*/  PRMT R8, R8, 0x3340, R9 ;  /* 0x0000334008087816 */ /* 0x000fe20000000009 */
[----:B0-----:R-:W-:Y:S01]  /*34eb0*/  VIADD R4, R4, UR5 ;  /* 0x0000000504047c36 */ /* 0x001fe20008000000 */
[----:B------:R-:W-:-:S04]  /*34ec0*/  ULDC UR5, c[0x0][0x248] ;  /* 0x0000920000057ab9 */ /* 0x000fc80000000800 */
[----:B------:R0:W-:Y:S04]  /*34ed0*/  STL [R1+0x270], R4 ;  /* 0x0002700401007387 */ /* 0x0001e80000100800 */
[----:B------:R-:W-:Y:S01]  /*34ee0*/  STL [R1+0x724], R8 ;  /* 0x0007240801007387 */ /* 0x000fe20000100800 */
        /* <DEDUP_REMOVED lines=369> */
[----:B------:R-:W-:Y:S02]  /*36600*/  VIADD R188, R5, 0x125 ;  /* 0x0000012505bc7836 */ /* 0x000fe40000000000 */
[----:B0-----:R-:W-:Y:S01]  /*36610*/  VIADD R4, R4, UR5 ;  /* 0x0000000504047c36 */ /* 0x001fe20008000000 */
[----:B------:R-:W-:-:S04]  /*36620*/  ULDC UR5, c[0x0][0x248] ;  /* 0x0000920000057ab9 */ /* 0x000fc80000000800 */
[----:B------:R0:W-:Y:S01]  /*36630*/  STL [R1+0x958], R4 ;  /* 0x0009580401007387 */ /* 0x0001e20000100800 */
[----:B------:R-:W-:Y:S01]  /*36640*/  ISETP.GE.AND P0, PT, R188, UR12, PT ;  /* 0x0000000cbc007c0c */ /* 0x000fe2000bf06270 */
[----:B0-----:R-:W-:Y:S01]  /*36650*/  VIADD R4, R4, UR5 ;  /* 0x0000000504047c36 */ /* 0x001fe20008000000 */
[----:B------:R-:W-:Y:S02]  /*36660*/  ULDC UR5, c[0x0][0x248] ;  /* 0x0000920000057ab9 */ /* 0x000fe40000000800 */
[----:B------:R-:W-:Y:S01]  /*36670*/  ISETP.LT.AND P1, PT, R7, UR6, !P0 ;  /* 0x0000000607007c0c */ /* 0x000fe2000c721270 */
[----:B------:R-:W-:Y:S01]  /*36680*/  VIADD R189, R5, 0x123 ;  /* 0x0000012305bd7836 */ /* 0x000fe20000000000 */
[----:B---3--:R-:W-:Y:S01]  /*36690*/  LOP3.LUT R232, R232, 0x7fffffff, RZ, 0xc0, !PT ;  /* 0x7fffffffe8e87812 */ /* 0x008fe200078ec0ff */
[----:B------:R0:W-:Y:S01]  /*366a0*/  STL [R1+0x95c], R4 ;  /* 0x00095c0401007387 */ /* 0x0001e20000100800 */
[----:B------:R-:W-:Y:S01]  /*366b0*/  LOP3.LUT R233, R233, 0xfffffffe, RZ, 0xc0, !PT ;  /* 0xfffffffee9e97812 */ /* 0x000fe200078ec0ff */
[----:B------:R-:W-:Y:S01]  /*366c0*/  ULDC UR6, c[0x0][0x228] ;  /* 0x00008a0000067ab9 */ /* 0x000fe20000000800 */
[----:B0-----:R-:W-:Y:S01]  /*366d0*/  VIADD R4, R4, UR5 ;  /* 0x0000000504047c36 */ /* 0x001fe20008000000 */
[----:B------:R-:W-:-:S02]  /*366e0*/  ULDC UR5, c[0x0][0x228] ;  /* 0x00008a0000057ab9 */ /* 0x000fc40000000800 */
[----:B------:R-:W-:Y:S01]  /*366f0*/  ISETP.LT.AND P0, PT, R6, UR5, !P0 ;  /* 0x0000000506007c0c */ /* 0x000fe2000c701270 */
[----:B------:R-:W-:-:S03]  /*36700*/  ULDC UR5, c[0x0][0x248] ;  /* 0x0000920000057ab9 */ /* 0x000fc60000000800 */
[----:B------:R-:W-:Y:S01]  /*36710*/  @P1 LOP3.LUT R233, R233, 0x1, RZ, 0xfc, !PT ;  /* 0x00000001e9e91812 */ /* 0x000fe200078efcff */
[----:B------:R-:W-:Y:S01]  /*36720*/  VIADD R188, R4, UR5 ;  /* 0x0000000504bc7c36 */ /* 0x000fe20008000000 */
[----:B------:R-:W-:-:S07]  /*36730*/  ULDC UR5, c[0x0][0x228] ;  /* 0x00008a0000057ab9 */ /* 0x000fce0000000800 */
[----:B------:R-:W-:Y:S02]  /*36740*/  @P0 LOP3.LUT R232, R232, 0x80000000, RZ, 0xfc, !PT ;  /* 0x80000000e8e80812 */ /* 0x000fe400078efcff */
[----:B------:R-:W-:Y:S01]  /*36750*/  ISETP.GE.AND P0, PT, R189, UR48, PT ;  /* 0x00000030bd007c0c */ /* 0x000fe2000bf06270 */
[----:B------:R-:W-:Y:S01]  /*36760*/  VIADD R190, R5, 0x121 ;  /* 0x0000012105be7836 */ /* 0x000fe20000000000 */
[----:B------:R-:W-:Y:S01]  /*36770*/  LOP3.LUT R232, R232, 0xefffffff, RZ, 0xc0, !PT ;  /* 0xefffffffe8e87812 */ /* 0x000fe200078ec0ff */
[----:B------:R-:W-:Y:S01]  /*36780*/  UMOV UR12, UR10 ;  /* 0x0000000a000c7c82 */ /* 0x000fe20008000000 */
[----:B------:R-:W-:Y:S01]  /*36790*/  ISETP.LT.AND P1, PT, R7, UR6, !P0 ;  /* 0x0000000607007c0c */ /* 0x000fe2000c721270 */
[----:B------:R-:W-:Y:S01]  /*367a0*/  ULDC UR10, c[0x0][0x228] ;  /* 0x00008a00000a7ab9 */ /* 0x000fe20000000800 */
[----:B------:R-:W-:Y:S01]  /*367b0*/  ISETP.LT.AND P0, PT, R6, UR5, !P0 ;  /* 0x0000000506007c0c */ /* 0x000fe2000c701270 */
[----:B------:R-:W-:Y:S01]  /*367c0*/  ULDC UR5, c[0x0][0x228] ;  /* 0x00008a0000057ab9 */ /* 0x000fe20000000800 */
[C---:B------:R-:W-:Y:S01]  /*367d0*/  VIADD R191, R5.reuse, 0x11f ;  /* 0x0000011f05bf7836 */ /* 0x040fe20000000000 */
[----:B------:R0:W-:Y:S01]  /*367e0*/  STL [R1+0x960], R4 ;  /* 0x0009600401007387 */ /* 0x0001e20000100800 */
[----:B------:R-:W-:Y:S01]  /*367f0*/  ULDC UR6, c[0x0][0x248] ;  /* 0x0000920000067ab9 */ /* 0x000fe20000000800 */
[----:B------:R-:W-:-:S02]  /*36800*/  VIADD R192, R5, 0x11d ;  /* 0x0000011d05c07836 */ /* 0x000fc40000000000 */
[C---:B------:R-:W-:Y:S02]  /*36810*/  VIADD R193, R5.reuse, 0x11b ;  /* 0x0000011b05c17836 */ /* 0x040fe40000000000 */
[C---:B------:R-:W-:Y:S02]  /*36820*/  VIADD R194, R5.reuse, 0x119 ;  /* 0x0000011905c27836 */ /* 0x040fe40000000000 */
[C---:B------:R-:W-:Y:S01]  /*36830*/  VIADD R195, R5.reuse, 0x117 ;  /* 0x0000011705c37836 */ /* 0x040fe20000000000 */
[----:B------:R-:W-:Y:S01]  /*36840*/  @P1 LOP3.LUT R232, R232, 0x10000000, RZ, 0xfc, !PT ;  /* 0x10000000e8e81812 */ /* 0x000fe200078efcff */
[----:B0-----:R-:W3:Y:S01]  /*36850*/  LDL.LU R4, [R1+0x11d8] ;  /* 0x0011d80001047983 */ /* 0x001ee20000300800 */
[----:B------:R-:W-:Y:S01]  /*36860*/  VIADD R196, R5, 0x115 ;  /* 0x0000011505c47836 */ /* 0x000fe20000000000 */
[----:B--2---:R-:W-:Y:S01]  /*36870*/  LOP3.LUT R231, R231, 0x7fffffff, RZ, 0xc0, !PT ;  /* 0x7fffffffe7e77812 */ /* 0x004fe200078ec0ff */
[C---:B------:R-:W-:Y:S01]  /*36880*/  VIADD R197, R5.reuse, 0x113 ;  /* 0x0000011305c57836 */ /* 0x040fe20000000000 */
[----:B------:R-:W-:Y:S01]  /*36890*/  LOP3.LUT R232, R232, 0xf7ffffff, RZ, 0xc0, !PT ;  /* 0xf7ffffffe8e87812 */ /* 0x000fe200078ec0ff */
[----:B------:R-:W-:-:S02]  /*368a0*/  VIADD R198, R5, 0x111 ;  /* 0x0000011105c67836 */ /* 0x000fc40000000000 */
[C---:B------:R-:W-:Y:S01]  /*368b0*/  VIADD R199, R5.reuse, 0x10f ;  /* 0x0000010f05c77836 */ /* 0x040fe20000000000 */
[----:B------:R-:W-:Y:S01]  /*368c0*/  @P0 LOP3.LUT R232, R232, 0x8000000, RZ, 0xfc, !PT ;  /* 0x08000000e8e80812 */ /* 0x000fe200078efcff */
[C---:B------:R-:W-:Y:S01]  /*368d0*/  VIADD R200, R5.reuse, 0x10d ;  /* 0x0000010d05c87836 */ /* 0x040fe20000000000 */
[----:B------:R-:W-:Y:S01]  /*368e0*/  ISETP.GE.AND P0, PT, R190, UR52, PT ;  /* 0x00000034be007c0c */ /* 0x000fe2000bf06270 */
[C---:B------:R-:W-:Y:S02]  /*368f0*/  VIADD R201, R5.reuse, 0x10b ;  /* 0x0000010b05c97836 */ /* 0x040fe40000000000 */
[----:B------:R-:W-:Y:S01]  /*36900*/  VIADD R202, R5, 0x109 ;  /* 0x0000010905ca7836 */ /* 0x000fe20000000000 */
[----:B------:R-:W-:Y:S01]  /*36910*/  ISETP.LT.AND P1, PT, R7, UR10, !P0 ;  /* 0x0000000a07007c0c */ /* 0x000fe2000c721270 */
[----:B------:R0:W-:Y:S01]  /*36920*/  STL [R1+0x964], R188 ;  /* 0x000964bc01007387 */ /* 0x0001e20000100800 */
[----:B------:R-:W-:Y:S01]  /*36930*/  ISETP.LT.AND P0, PT, R6, UR5, !P0 ;  /* 0x0000000506007c0c */ /* 0x000fe2000c701270 */
[----:B------:R-:W-:Y:S01]  /*36940*/  ULDC UR10, c[0x0][0x228] ;  /* 0x00008a00000a7ab9 */ /* 0x000fe20000000800 */
[----:B------:R-:W-:Y:S01]  /*36950*/  LOP3.LUT R232, R232, 0xfeffffff, RZ, 0xc0, !PT ;  /* 0xfeffffffe8e87812 */ /* 0x000fe200078ec0ff */
[----:B------:R-:W-:Y:S01]  /*36960*/  ULDC UR5, c[0x0][0x248] ;  /* 0x0000920000057ab9 */ /* 0x000fe20000000800 */
[----:B------:R-:W-:-:S02]  /*36970*/  VIADD R203, R5, 0x107 ;  /* 0x0000010705cb7836 */ /* 0x000fc40000000000 */
[C---:B------:R-:W-:Y:S01]  /*36980*/  VIADD R204, R5.reuse, 0x105 ;  /* 0x0000010505cc7836 */ /* 0x040fe20000000000 */
[----:B----4-:R-:W-:Y:S01]  /*36990*/  LOP3.LUT R230, R230, 0x7fffffff, RZ, 0xc0, !PT ;  /* 0x7fffffffe6e67812 */ /* 0x010fe200078ec0ff */
[C---:B------:R-:W-:Y:S02]  /*369a0*/  VIADD R205, R5.reuse, 0x103 ;  /* 0x0000010305cd7836 */ /* 0x040fe40000000000 */
[C---:B------:R-:W-:Y:S01]  /*369b0*/  VIADD R206, R5.reuse, 0x101 ;  /* 0x0000010105ce7836 */ /* 0x040fe20000000000 */
[----:B------:R-:W-:Y:S01]  /*369c0*/  @P1 LOP3.LUT R232, R232, 0x1000000, RZ, 0xfc, !PT ;  /* 0x01000000e8e81812 */ /* 0x000fe200078efcff */
[C---:B------:R-:W-:Y:S02]  /*369d0*/  VIADD R207, R5.reuse, 0xff ;  /* 0x000000ff05cf7836 */ /* 0x040fe40000000000 */
[C---:B------:R-:W-:Y:S01]  /*369e0*/  VIADD R208, R5.reuse, 0xfd ;  /* 0x000000fd05d07836 */ /* 0x040fe20000000000 */
[----:B------:R-:W-:Y:S01]  /*369f0*/  LOP3.LUT R232, R232, 0xff7fffff, RZ, 0xc0, !PT ;  /* 0xff7fffffe8e87812 */ /* 0x000fe200078ec0ff */
[----:B0-----:R-:W-:Y:S01]  /*36a00*/  VIADD R188, R188, UR6 ;  /* 0x00000006bcbc7c36 */ /* 0x001fe20008000000 */
[----:B------:R-:W-:Y:S01]  /*36a10*/  ULDC UR6, c[0x0][0x228] ;  /* 0x00008a0000067ab9 */ /* 0x000fe20000000800 */
[C---:B------:R-:W-:Y:S01]  /*36a20*/  VIADD R209, R5.reuse, 0xfb ;  /* 0x000000fb05d17836 */ /* 0x040fe20000000000 */
[----:B------:R-:W-:Y:S01]  /*36a30*/  @P0 LOP3.LUT R232, R232, 0x800000, RZ, 0xfc, !PT ;  /* 0x00800000e8e80812 */ /* 0x000fe200078efcff */
[----:B------:R-:W-:Y:S01]  /*36a40*/  VIADD R210, R5, 0xf9 ;  /* 0x000000f905d27836 */ /* 0x000fe20000000000 */
[----:B------:R-:W-:Y:S01]  /*36a50*/  ISETP.GE.AND P0, PT, R191, UR12, PT ;  /* 0x0000000cbf007c0c */ /* 0x000fe2000bf06270 */
[----:B------:R0:W-:Y:S01]  /*36a60*/  STL [R1+0x968], R188 ;  /* 0x000968bc01007387 */ /* 0x0001e20000100800 */
[----:B------:R-:W-:Y:S01]  /*36a70*/  LOP3.LUT R232, R232, 0xffefffff, RZ, 0xc0, !PT ;  /* 0xffefffffe8e87812 */ /* 0x000fe200078ec0ff */
[----:B------:R-:W-:Y:S01]  /*36a80*/  ULDC UR12, c[0x0][0x228] ;  /* 0x00008a00000c7ab9 */ /* 0x000fe20000000800 */
[----:B------:R-:W-:Y:S01]  /*36a90*/  ISETP.LT.AND P1, PT, R7, UR6, !P0 ;  /* 0x0000000607007c0c */ /* 0x000fe2000c721270 */
[----:B------:R-:W-:Y:S01]  /*36aa0*/  ULDC UR6, c[0x0][0x248] ;  /* 0x0000920000067ab9 */ /* 0x000fe20000000800 */
[----:B------:R-:W-:Y:S01]  /*36ab0*/  ISETP.LT.AND P0, PT, R6, UR8, !P0 ;  /* 0x0000000806007c0c */ /* 0x000fe2000c701270 */
[----:B------:R-:W-:Y:S01]  /*36ac0*/  ULDC UR8, c[0x0][0x228] ;  /* 0x00008a0000087ab9 */ /* 0x000fe20000000800 */
[----:B------:R-:W-:-:S02]  /*36ad0*/  VIADD R211, R5, 0xf7 ;  /* 0x000000f705d37836 */ /* 0x000fc40000000000 */
[----:B------:R-:W-:Y:S01]  /*36ae0*/  VIADD R212, R5, 0xf5 ;  /* 0x000000f505d47836 */ /* 0x000fe20000000000 */
[----:B------:R-:W-:Y:S01]  /*36af0*/  LOP3.LUT R229, R229, 0x7fffffff, RZ, 0xc0, !PT ;  /* 0x7fffffffe5e57812 */ /* 0x000fe200078ec0ff */
[----:B------:R-:W-:Y:S01]  /*36b00*/  VIADD R213, R5, 0xf3 ;  /* 0x000000f305d57836 */ /* 0x000fe20000000000 */
[----:B------:R-:W-:-:S04]  /*36b10*/  ULDC UR48, c[0x0][0x228] ;  /* 0x00008a0000307ab9 */ /* 0x000fc80000000800 */
[----:B------:R-:W-:-:S04]  /*36b20*/  @P1 LOP3.LUT R232, R232, 0x100000, RZ, 0xfc, !PT ;  /* 0x00100000e8e81812 */ /* 0x000fc800078efcff */
[----:B------:R-:W-:-:S04]  /*36b30*/  LOP3.LUT R232, R232, 0xfff7ffff, RZ, 0xc0, !PT ;  /* 0xfff7ffffe8e87812 */ /* 0x000fc800078ec0ff */
[----:B------:R-:W-:Y:S02]  /*36b40*/  @P0 LOP3.LUT R232, R232, 0x80000, RZ, 0xfc, !PT ;  /* 0x00080000e8e80812 */ /* 0x000fe400078efcff */
[----:B------:R-:W-:Y:S01]  /*36b50*/  ISETP.GE.AND P0, PT, R192, UR22, PT ;  /* 0x00000016c0007c0c */ /* 0x000fe2000bf06270 */
[----:B0-----:R-:W-:Y:S01]  /*36b60*/  VIADD R188, R188, UR5 ;  /* 0x00000005bcbc7c36 */ /* 0x001fe20008000000 */
[----:B------:R-:W-:Y:S01]  /*36b70*/  ULDC UR5, c[0x0][0x228] ;  /* 0x00008a0000057ab9 */ /* 0x000fe20000000800 */
[----:B------:R-:W-:Y:S01]  /*36b80*/  LOP3.LUT R232, R232, 0xfffeffff, RZ, 0xc0, !PT ;  /* 0xfffeffffe8e87812 */ /* 0x000fe200078ec0ff */
[----:B------:R-:W-:Y:S01]  /*36b90*/  ULDC UR22, c[0x0][0x228] ;  /* 0x00008a0000167ab9 */ /* 0x000fe20000000800 */
[----:B------:R-:W-:Y:S01]  /*36ba0*/  ISETP.LT.AND P1, PT, R7, UR10, !P0 ;  /* 0x0000000a07007c0c */ /* 0x000fe2000c721270 */
[----:B------:R0:W-:Y:S01]  /*36bb0*/  STL [R1+0x96c], R188 ;  /* 0x00096cbc01007387 */ /* 0x0001e20000100800 */
[----:B------:R-:W-:Y:S01]  /*36bc0*/  ISETP.LT.AND P0, PT, R6, UR5, !P0 ;  /* 0x0000000506007c0c */ /* 0x000fe2000c701270 */
[----:B------:R-:W-:Y:S01]  /*36bd0*/  ULDC UR5, c[0x0][0x248] ;  /* 0x0000920000057ab9 */ /* 0x000fe20000000800 */
[----:B------:R-:W-:-:S09]  /*36be0*/  ULDC UR10, c[0x0][0x228] ;  /* 0x00008a00000a7ab9 */ /* 0x000fd20000000800 */
[----:B------:R-:W-:-:S04]  /*36bf0*/  @P1 LOP3.LUT R232, R232, 0x10000, RZ, 0xfc, !PT ;  /* 0x00010000e8e81812 */ /* 0x000fc800078efcff */
[----:B------:R-:W-:-:S04]  /*36c00*/  LOP3.LUT R232, R232, 0xffff7fff, RZ, 0xc0, !PT ;  /* 0xffff7fffe8e87812 */ /* 0x000fc800078ec0ff */
[----:B------:R-:W-:Y:S02]  /*36c10*/  @P0 LOP3.LUT R232, R232, 0x8000, RZ, 0xfc, !PT ;  /* 0x00008000e8e80812 */ /* 0x000fe400078efcff */
[----:B------:R-:W-:-:S04]  /*36c20*/  ISETP.GE.AND P0, PT, R193, UR36, PT ;  /* 0x00000024c1007c0c */ /* 0x000fc8000bf06270 */
[----:B------:R-:W-:Y:S01]  /*36c30*/  ISETP.LT.AND P1, PT, R7, UR14, !P0 ;  /* 0x0000000e07007c0c */ /* 0x000fe2000c721270 */
[----:B0-----:R-:W-:Y:S01]  /*36c40*/  VIADD R188, R188, UR6 ;  /* 0x00000006bcbc7c36 */ /* 0x001fe20008000000 */
[----:B------:R-:W-:Y:S01]  /*36c50*/  ISETP.LT.AND P0, PT, R6, UR8, !P0 ;  /* 0x0000000806007c0c */ /* 0x000fe2000c701270 */
[----:B------:R-:W-:Y:S01]  /*36c60*/  ULDC UR6, c[0x0][0x228] ;  /* 0x00008a0000067ab9 */ /* 0x000fe20000000800 */
[----:B------:R-:W-:Y:S01]  /*36c70*/  LOP3.LUT R232, R232, 0xffffefff, RZ, 0xc0, !PT ;  /* 0xffffefffe8e87812 */ /* 0x000fe200078ec0ff */
[----:B------:R-:W-:Y:S01]  /*36c80*/  ULDC UR14, c[0x0][0x248] ;  /* 0x00009200000e7ab9 */ /* 0x000fe20000000800 */
[----:B------:R0:W-:Y:S01]  /*36c90*/  STL [R1+0x970], R188 ;  /* 0x000970bc01007387 */ /* 0x0001e20000100800 */
[----:B------:R-:W-:-:S06]  /*36ca0*/  ULDC UR8, c[0x0][0x228] ;  /* 0x00008a0000087ab9 */ /* 0x000fcc0000000800 */
[----:B------:R-:W-:-:S04]  /*36cb0*/  @P1 LOP3.LUT R232, R232, 0x1000, RZ, 0xfc, !PT ;  /* 0x00001000e8e81812 */ /* 0x000fc800078efcff */
[----:B------:R-:W-:-:S04]  /*36cc0*/  LOP3.LUT R232, R232, 0xfffff7ff, RZ, 0xc0, !PT ;  /* 0xfffff7ffe8e87812 */ /* 0x000fc800078ec0ff */
[----:B------:R-:W-:Y:S02]  /*36cd0*/  @P0 LOP3.LUT R232, R232, 0x800, RZ, 0xfc, !PT ;  /* 0x00000800e8e80812 */ /* 0x000fe400078efcff */
[----:B------:R-:W-:Y:S01]  /*36ce0*/  ISETP.GE.AND P0, PT, R194, UR30, PT ;  /* 0x0000001ec2007c0c */ /* 0x000fe2000bf06270 */
[----:B0-----:R-:W-:Y:S01]  /*36cf0*/  VIADD R188, R188, UR5 ;  /* 0x00000005bcbc7c36 */ /* 0x001fe20008000000 */
[----:B------:R-:W-:Y:S01]  /*36d00*/  LOP3.LUT R232, R232, 0xfffffeff, RZ, 0xc0, !PT ;  /* 0xfffffeffe8e87812 */ /* 0x000fe200078ec0ff */
[----:B------:R-:W-:Y:S01]  /*36d10*/  ULDC UR5, c[0x0][0x228] ;  /* 0x00008a0000057ab9 */ /* 0x000fe20000000800 */
[----:B------:R-:W-:Y:S01]  /*36d20*/  ISETP.LT.AND P1, PT, R7, UR18, !P0 ;  /* 0x0000001207007c0c */ /* 0x000fe2000c721270 */
[----:B------:R-:W-:Y:S01]  /*36d30*/  ULDC UR18, c[0x0][0x248] ;  /* 0x0000920000127ab9 */ /* 0x000fe20000000800 */
[----:B------:R-:W-:Y:S01]  /*36d40*/  ISETP.LT.AND P0, PT, R6, UR6, !P0 ;  /* 0x0000000606007c0c */ /* 0x000fe2000c701270 */
[----:B------:R0:W-:Y:S01]  /*36d50*/  STL [R1+0x974], R188 ;  /* 0x000974bc01007387 */ /* 0x0001e20000100800 */
[----:B------:R-:W-:Y:S01]  /*36d60*/  UMOV UR36, UR16 ;  /* 0x0000001000247c82 */ /* 0x000fe20008000000 */
[----:B------:R-:W-:Y:S01]  /*36d70*/  ULDC UR16, c[0x0][0x228] ;  /* 0x00008a0000107ab9 */ /* 0x000fe20000000800 */
[----:B------:R-:W-:Y:S01]  /*36d80*/  ULDC UR6, c[0x0][0x228] ;  /* 0x00008a0000067ab9 */ /* 0x000fe20000000800 */
[----:B------:R-:W-:-:S06]  /*36d90*/  ULDC UR30, c[0x0][0x228] ;  /* 0x00008a00001e7ab9 */ /* 0x000fcc0000000800 */
[----:B------:R-:W-:Y:S01]  /*36da0*/  @P1 LOP3.LUT R232, R232, 0x100, RZ, 0xfc, !PT ;  /* 0x00000100e8e81812 */ /* 0x000fe200078efcff */
[----:B0-----:R-:W-:Y:S01]  /*36db0*/  VIADD R188, R188, UR14 ;  /* 0x0000000ebcbc7c36 */ /* 0x001fe20008000000 */
[----:B------:R-:W-:Y:S02]  /*36dc0*/  ULDC UR14, c[0x0][0x228] ;  /* 0x00008a00000e7ab9 */ /* 0x000fe40000000800 */
[----:B------:R-:W-:Y:S02]  /*36dd0*/  LOP3.LUT R232, R232, 0xffffff7f, RZ, 0xc0, !PT ;  /* 0xffffff7fe8e87812 */ /* 0x000fe400078ec0ff */
[----:B------:R0:W-:Y:S02]  /*36de0*/  STL [R1+0x978], R188 ;  /* 0x000978bc01007387 */ /* 0x0001e40000100800 */
[----:B------:R-:W-:Y:S02]  /*36df0*/  @P0 LOP3.LUT R232, R232, 0x80, RZ, 0xfc, !PT ;  /* 0x00000080e8e80812 */ /* 0x000fe400078efcff */
[----:B------:R-:W-:Y:S01]  /*36e00*/  ISETP.GE.AND P0, PT, R195, UR26, PT ;  /* 0x0000001ac3007c0c */ /* 0x000fe2000bf06270 */
[----:B------:R-:W-:Y:S01]  /*36e10*/  ULDC UR26, c[0x0][0x228] ;  /* 0x00008a00001a7ab9 */ /* 0x000fe20000000800 */
[----:B0-----:R-:W-:-:S02]  /*36e20*/  VIADD R188, R188, UR18 ;  /* 0x00000012bcbc7c36 */ /* 0x001fc40008000000 */
[----:B------:R-:W-:Y:S01]  /*36e30*/  ISETP.LT.AND P1, PT, R7, UR12, !P0 ;  /* 0x0000000c07007c0c */ /* 0x000fe2000c721270 */
[----:B------:R-:W-:Y:S01]  /*36e40*/  ULDC UR12, c[0x0][0x248] ;  /* 0x00009200000c7ab9 */ /* 0x000fe20000000800 */
[----:B------:R-:W-:Y:S01]  /*36e50*/  LOP3.LUT R232, R232, 0xffffffef, RZ, 0xc0, !PT ;  /* 0xffffffefe8e87812 */ /* 0x000fe200078ec0ff */
[----:B------:R-:W-:Y:S01]  /*36e60*/  ULDC UR18, c[0x0][0x228] ;  /* 0x00008a0000127ab9 */ /* 0x000fe20000000800 */
[----:B------:R0:W-:Y:S01]  /*36e70*/  STL [R1+0x97c], R188 ;  /* 0x00097cbc01007387 */ /* 0x0001e20000100800 */
[----:B------:R-:W-:Y:S01]  /*36e80*/  ISETP.LT.AND P0, PT, R6, UR10, !P0 ;  /* 0x0000000a06007c0c */ /* 0x000fe2000c701270 */
[----:B------:R-:W-:Y:S01]  /*36e90*/  ULDC UR10, c[0x0][0x228] ;  /* 0x00008a00000a7ab9 */ /* 0x000fe20000000800 */
[----:B0-----:R-:W-:-:S06]  /*36ea0*/  VIADD R188, R188, UR12 ;  /* 0x0000000cbcbc7c36 */ /* 0x001fcc0008000000 */
[----:B------:R-:W-:Y:S01]  /*36eb0*/  @P1 LOP3.LUT R232, R232, 0x10, RZ, 0xfc, !PT ;  /* 0x00000010e8e81812 */ /* 0x000fe200078efcff */
[----:B------:R-:W-:Y:S01]  /*36ec0*/  ULDC UR12, c[0x0][0x248] ;  /* 0x00009200000c7ab9 */ /* 0x000fe20000000800 */
[----:B------:R0:W-:Y:S04]  /*36ed0*/  STL [R1+0x980], R188 ;  /* 0x000980bc01007387 */ /* 0x0001e80000100800 */
[----:B------:R-:W2:Y:S01]  /*36ee0*/  LDL.LU R191, [R1+0xfbc] ;  /* 0x000fbc0001bf7983 */ /* 0x000ea20000300800 */
[----:B------:R-:W-:-:S04]  /*36ef0*/  LOP3.LUT R232, R232, 0xfffffff7, RZ, 0xc0, !PT ;  /* 0xfffffff7e8e87812 */ /* 0x000fc800078ec0ff */
[----:B------:R-:W-:Y:S02]  /*36f00*/  @P0 LOP3.LUT R232, R232, 0x8, RZ, 0xfc, !PT ;  /* 0x00000008e8e80812 */ /* 0x000fe400078efcff */
[----:B------:R-:W-:Y:S01]  /*36f10*/  ISETP.GE.AND P0, PT, R196, UR20, PT ;  /* 0x00000014c4007c0c */ /* 0x000fe2000bf06270 */
[----:B------:R-:W-:-:S03]  /*36f20*/  ULDC UR20, c[0x0][0x228] ;  /* 0x00008a0000147ab9 */ /* 0x000fc60000000800 */
[----:B------:R-:W-:Y:S01]  /*36f30*/  ISETP.LT.AND P1, PT, R7, UR5, !P0 ;  /* 0x0000000507007c0c */ /* 0x000fe2000c721270 */
[----:B------:R-:W-:Y:S02]  /*36f40*/  ULDC UR5, c[0x0][0x248] ;  /* 0x0000920000057ab9 */ /* 0x000fe40000000800 */
[----:B0-----:R-:W-:Y:S01]  /*36f50*/  VIADD R188, R188, UR5 ;  /* 0x00000005bcbc7c36 */ /* 0x001fe20008000000 */
[----:B------:R-:W-:Y:S01]  /*36f60*/  ISETP.LT.AND P0, PT, R6, UR8, !P0 ;  /* 0x0000000806007c0c */ /* 0x000fe2000c701270 */
[----:B------:R-:W-:Y:S01]  /*36f70*/  ULDC UR8, c[0x0][0x228] ;  /* 0x00008a0000087ab9 */ /* 0x000fe20000000800 */
[----:B------:R-:W-:Y:S01]  /*36f80*/  LOP3.LUT R232, R232, 0xfffffffe, RZ, 0xc0, !PT ;  /* 0xfffffffee8e87812 */ /* 0x000fe200078ec0ff */
[----:B------:R-:W-:Y:S01]  /*36f90*/  ULDC UR5, c[0x0][0x228] ;  /* 0x00008a0000057ab9 */ /* 0x000fe20000000800 */
[----:B------:R0:W-:Y:S04]  /*36fa0*/  STL [R1+0x984], R188 ;  /* 0x000984bc01007387 */ /* 0x0001e80000100800 */
[----:B------:R-:W4:Y:S01]  /*36fb0*/  LDL.LU R190, [R1+0xfb4] ;  /* 0x000fb40001be7983 */ /* 0x000f220000300800 */
[----:B0-----:R-:W-:-:S04]  /*36fc0*/  VIADD R188, R188, UR12 ;  /* 0x0000000cbcbc7c36 */ /* 0x001fc80008000000 */
[----:B------:R-:W-:Y:S01]  /*36fd0*/  @P0 LOP3.LUT R231, R231, 0x80000000, RZ, 0xfc, !PT ;  /* 0x80000000e7e70812 */ /* 0x000fe200078efcff */
[----:B------:R-:W-:Y:S01]  /*36fe0*/  ULDC UR12, c[0x0][0x228] ;  /* 0x00008a00000c7ab9 */ /* 0x000fe20000000800 */
[----:B------:R0:W-:Y:S04]  /*36ff0*/  STL [R1+0x988], R188 ;  /* 0x000988bc01007387 */ /* 0x0001e80000100800 */
[----:B------:R-:W3:Y:S01]  /*37000*/  LDL.LU R189, [R1+0xfb0] ;  /* 0x000fb00001bd7983 */ /* 0x000ee20000300800 */
[----:B------:R-:W-:Y:S01]  /*37010*/  ISETP.GE.AND P0, PT, R197, UR36, PT ;  /* 0x00000024c5007c0c */ /* 0x000fe2000bf06270 */
[C---:B------:R-:W-:Y:S01]  /*37020*/  VIADD R214, R5.reuse, 0xf1 ;  /* 0x000000f105d67836 */ /* 0x040fe20000000000 */
[----:B------:R-:W-:Y:S01]  /*37030*/  @P1 LOP3.LUT R232, R232, 0x1, RZ, 0xfc, !PT ;  /* 0x00000001e8e81812 */ /* 0x000fe200078efcff */
[----:B------:R-:W-:Y:S01]  /*37040*/  VIADD R215, R5, 0xef ;  /* 0x000000ef05d77836 */ /* 0x000fe20000000000 */
[----:B------:R-:W-:Y:S01]  /*37050*/  ISETP.LT.AND P1, PT, R7, UR14, !P0 ;  /* 0x0000000e07007c0c */ /* 0x000fe2000c721270 */
[----:B------:R-:W-:Y:S01]  /*37060*/  ULDC UR14, c[0x0][0x228] ;  /* 0x00008a00000e7ab9 */ /* 0x000fe20000000800 */
[----:B------:R-:W-:Y:S01]  /*37070*/  ISETP.LT.AND P0, PT, R6, UR16, !P0 ;  /* 0x0000001006007c0c */ /* 0x000fe2000c701270 */
[----:B------:R-:W-:Y:S01]  /*37080*/  ULDC UR16, c[0x0][0x228] ;  /* 0x00008a0000107ab9 */ /* 0x000fe20000000800 */
[----:B------:R-:W-:Y:S01]  /*37090*/  LOP3.LUT R231, R231, 0xefffffff, RZ, 0xc0, !PT ;  /* 0xefffffffe7e77812 */ /* 0x000fe200078ec0ff */
[----:B------:R-:W-:-:S08]  /*370a0*/  ULDC UR36, c[0x0][0x228] ;  /* 0x00008a0000247ab9 */ /* 0x000fd00000000800 */
[----:B------:R-:W-:-:S04]  /*370b0*/  @P1 LOP3.LUT R231, R231, 0x10000000, RZ, 0xfc, !PT ;  /* 0x10000000e7e71812 */ /* 0x000fc800078efcff */
[----:B------:R-:W-:-:S04]  /*370c0*/  LOP3.LUT R231, R231, 0xf7ffffff, RZ, 0xc0, !PT ;  /* 0xf7ffffffe7e77812 */ /* 0x000fc800078ec0ff */
[----:B------:R-:W-:Y:S02]  /*370d0*/  @P0 LOP3.LUT R231, R231, 0x8000000, RZ, 0xfc, !PT ;  /* 0x08000000e7e70812 */ /* 0x000fe400078efcff */
[----:B------:R-:W-:Y:S01]  /*370e0*/  ISETP.GE.AND P0, PT, R198, UR54, PT ;  /* 0x00000036c6007c0c */ /* 0x000fe2000bf06270 */
[----:B------:R-:W-:-:S03]  /*370f0*/  ULDC UR54, c[0x0][0x228] ;  /* 0x00008a0000367ab9 */ /* 0x000fc60000000800 */
[----:B------:R-:W-:Y:S01]  /*37100*/  ISETP.LT.AND P1, PT, R7, UR6, !P0 ;  /* 0x0000000607007c0c */ /* 0x000fe2000c721270 */
[----:B------:R-:W-:Y:S01]  /*37110*/  ULDC UR6, c[0x0][0x248] ;  /* 0x0000920000067ab9 */ /* 0x000fe20000000800 */
[----:B------:R-:W-:Y:S02]  /*37120*/  ISETP.LT.AND P0, PT, R6, UR18, !P0 ;  /* 0x0000001206007c0c */ /* 0x000fe4000c701270 */
[----:B------:R-:W-:Y:S01]  /*37130*/  LOP3.LUT R231, R231, 0xfeffffff, RZ, 0xc0, !PT ;  /* 0xfeffffffe7e77812 */ /* 0x000fe200078ec0ff */
[----:B0-----:R-:W-:Y:S01]  /*37140*/  VIADD R188, R188, UR6 ;  /* 0x00000006bcbc7c36 */ /* 0x001fe20008000000 */
[----:B------:R-:W-:Y:S01]  /*37150*/  ULDC UR18, c[0x0][0x228] ;  /* 0x00008a0000127ab9 */ /* 0x000fe20000000800 */
[----:B------:R-:W-:-:S06]  /*37160*/  ULDC UR6, c[0x0][0x228] ;  /* 0x00008a0000067ab9 */ /* 0x000fcc0000000800 */
[----:B------:R-:W-:-:S04]  /*37170*/  @P1 LOP3.LUT R231, R231, 0x1000000, RZ, 0xfc, !PT ;  /* 0x01000000e7e71812 */ /* 0x000fc800078efcff */
[----:B------:R-:W-:-:S04]  /*37180*/  LOP3.LUT R231, R231, 0xff7fffff, RZ, 0xc0, !PT ;  /* 0xff7fffffe7e77812 */ /* 0x000fc800078ec0ff */
[----:B------:R-:W-:Y:S02]  /*37190*/  @P0 LOP3.LUT R231, R231, 0x800000, RZ, 0xfc, !PT ;  /* 0x00800000e7e70812 */ /* 0x000fe400078efcff */
[----:B------:R-:W-:Y:S01]  /*371a0*/  ISETP.GE.AND P0, PT, R199, UR42, PT ;  /* 0x0000002ac7007c0c */ /* 0x000fe2000bf06270 */
[----:B------:R0:W-:Y:S03]  /*371b0*/  STL [R1+0x98c], R188 ;  /* 0x00098cbc01007387 */ /* 0x0001e60000100800 */
[----:B------:R-:W-:Y:S01]  /*371c0*/  ISETP.LT.AND P1, PT, R7, UR22, !P0 ;  /* 0x0000001607007c0c */ /* 0x000fe2000c721270 */
[----:B------:R-:W-:Y:S01]  /*371d0*/  ULDC UR22, c[0x0][0x228] ;  /* 0x00008a0000167ab9 */ /* 0x000fe20000000800 */
[----:B------:R-:W-:Y:S01]  /*371e0*/  ISETP.LT.AND P0, PT, R6, UR10, !P0 ;  /* 0x0000000a06007c0c */ /* 0x000fe2000c701270 */
[----:B------:R-:W-:Y:S02]  /*371f0*/  ULDC UR10, c[0x0][0x248] ;  /* 0x00009200000a7ab9 */ /* 0x000fe40000000800 */
[----:B0-----:R-:W-:Y:S01]  /*37200*/  VIADD R188, R188, UR10 ;  /* 0x0000000abcbc7c36 */ /* 0x001fe20008000000 */
[----:B------:R-:W-:Y:S01]  /*37210*/  LOP3.LUT R231, R231, 0xffefffff, RZ, 0xc0, !PT ;  /* 0xffefffffe7e77812 */ /* 0x000fe200078ec0ff */
[----:B------:R-:W-:-:S03]  /*37220*/  ULDC UR10, c[0x0][0x228] ;  /* 0x00008a00000a7ab9 */ /* 0x000fc60000000800 */
[----:B------:R0:W-:Y:S03]  /*37230*/  STL [R1+0x990], R188 ;  /* 0x000990bc01007387 */ /* 0x0001e60000100800 */
[----:B------:R-:W-:-:S04]  /*37240*/  @P1 LOP3.LUT R231, R231, 0x100000, RZ, 0xfc, !PT ;  /* 0x00100000e7e71812 */ /* 0x000fc800078efcff */
[----:B------:R-:W-:-:S04]  /*37250*/  LOP3.LUT R231, R231, 0xfff7ffff, RZ, 0xc0, !PT ;  /* 0xfff7ffffe7e77812 */ /* 0x000fc800078ec0ff */
[----:B------:R-:W-:Y:S02]  /*37260*/  @P0 LOP3.LUT R231, R231, 0x80000, RZ, 0xfc, !PT ;  /* 0x00080000e7e70812 */ /* 0x000fe400078efcff */
[----:B------:R-:W-:-:S04]  /*37270*/  ISETP.GE.AND P0, PT, R200, UR50, PT ;  /* 0x00000032c8007c0c */ /* 0x000fc8000bf06270 */
        /* <DEDUP_REMOVED lines=10> */
[----:B------:R-:W-:Y:S02]  /*37320*/  ISETP.GE.AND P0, PT, R201, UR46, PT ;  /* 0x0000002ec9007c0c */ /* 0x000fe4000bf06270 */
[----:B--2---:R-:W-:Y:S02]  /*37330*/  R2UR UR42, R191 ;  /* 0x00000000bf2a72ca */ /* 0x004fe400000e0000 */
[----:B------:R-:W2:Y:S01]  /*37340*/  LDL.LU R191, [R1+0xfb8] ;  /* 0x000fb80001bf7983 */ /* 0x000ea20000300800 */
[----:B----4-:R-:W-:-:S03]  /*37350*/  R2UR UR50, R190 ;  /* 0x00000000be3272ca */ /* 0x010fc600000e0000 */
[----:B------:R-:W4:Y:S04]  /*37360*/  LDL.LU R190, [R1+0xfac] ;  /* 0x000fac0001be7983 */ /* 0x000f280000300800 */
[----:B------:R0:W-:Y:S01]  /*37370*/  STL [R1+0x994], R188 ;  /* 0x000994bc01007387 */ /* 0x0001e20000100800 */
[----:B---3--:R-:W-:-:S03]  /*37380*/  R2UR UR46, R189 ;  /* 0x00000000bd2e72ca */ /* 0x008fc600000e0000 */
[----:B------:R-:W3:Y:S01]  /*37390*/  LDL.LU R189, [R1+0xfa8] ;  /* 0x000fa80001bd7983 */ /* 0x000ee20000300800 */
[----:B------:R-:W-:Y:S01]  /*373a0*/  ISETP.LT.AND P1, PT, R7, UR8, !P0 ;  /* 0x0000000807007c0c */ /* 0x000fe2000c721270 */
[----:B------:R-:W-:Y:S01]  /*373b0*/  ULDC UR8, c[0x0][0x228] ;  /* 0x00008a0000087ab9 */ /* 0x000fe20000000800 */
[----:B------:R-:W-:Y:S01]  /*373c0*/  ISETP.LT.AND P0, PT, R6, UR5, !P0 ;  /* 0x0000000506007c0c */ /* 0x000fe2000c701270 */
[----:B------:R-:W-:Y:S01]  /*373d0*/  ULDC UR5, c[0x0][0x248] ;  /* 0x0000920000057ab9 */ /* 0x000fe20000000800 */
[----:B------:R-:W-:-:S09]  /*373e0*/  LOP3.LUT R231, R231, 0xffffefff, RZ, 0xc0, !PT ;  /* 0xffffefffe7e77812 */ /* 0x000fd200078ec0ff */
        /* <DEDUP_REMOVED lines=10> */
[----:B------:R-:W-:Y:S01]  /*37490*/  ULDC UR16, c[0x0][0x248] ;  /* 0x0000920000107ab9 */ /* 0x000fe20000000800 */
[----:B------:R0:W-:Y:S01]  /*374a0*/  STL [R1+0x998], R188 ;  /* 0x000998bc01007387 */ /* 0x0001e20000100800 */
[----:B------:R-:W-:Y:S01]  /*374b0*/  R2UR UR60, R4 ;  /* 0x00000000043c72ca */ /* 0x000fe200000e0000 */
[----:B------:R-:W-:-:S07]  /*374c0*/  ULDC UR34, c[0x0][0x228] ;  /* 0x00008a0000227ab9 */ /* 0x000fce0000000800 */
        /* <DEDUP_REMOVED lines=10> */
[----:B------:R-:W-:-:S10]  /*37570*/  ULDC UR12, c[0x0][0x248] ;  /* 0x00009200000c7ab9 */ /* 0x000fd40000000800 */
[----:B------:R-:W-:-:S04]  /*37580*/  @P1 LOP3.LUT R231, R231, 0x10, RZ, 0xfc, !PT ;  /* 0x00000010e7e71812 */ /* 0x000fc800078efcff */
[----:B------:R-:W-:-:S04]  /*37590*/  LOP3.LUT R231, R231, 0xfffffff7, RZ, 0xc0, !PT ;  /* 0xfffffff7e7e77812 */ /* 0x000fc800078ec0ff */
[----:B------:R-:W-:Y:S02]  /*375a0*/  @P0 LOP3.LUT R231, R231, 0x8, RZ, 0xfc, !PT ;  /* 0x00000008e7e70812 */ /* 0x000fe400078efcff */
[----:B------:R-:W-:Y:S01]  /*375b0*/  ISETP.GE.AND P0, PT, R204, UR50, PT ;  /* 0x00000032cc007c0c */ /* 0x000fe2000bf06270 */
[----:B------:R0:W-:Y:S01]  /*375c0*/  STL [R1+0x99c], R188 ;  /* 0x00099cbc01007387 */ /* 0x0001e20000100800 */
[----:B------:R-:W-:Y:S01]  /*375d0*/  LOP3.LUT R231, R231, 0xfffffffe, RZ, 0xc0, !PT ;  /* 0xfffffffee7e77812 */ /* 0x000fe200078ec0ff */
[----:B------:R-:W-:Y:S01]  /*375e0*/  ULDC UR50, c[0x0][0x228] ;  /* 0x00008a0000327ab9 */ /* 0x000fe20000000800 */
[----:B------:R-:W-:Y:S01]  /*375f0*/  ISETP.LT.AND P1, PT, R7, UR20, !P0 ;  /* 0x0000001407007c0c */ /* 0x000fe2000c721270 */
[C---:B------:R-:W-:Y:S01]  /*37600*/  VIADD R216, R5.reuse, 0xed ;  /* 0x000000ed05d87836 */ /* 0x040fe20000000000 */
[----:B------:R-:W-:Y:S01]  /*37610*/  ISETP.LT.AND P0, PT, R6, UR18, !P0 ;  /* 0x0000001206007c0c */ /* 0x000fe2000c701270 */
[C---:B------:R-:W-:Y:S01]  /*37620*/  VIADD R217, R5.reuse, 0xeb ;  /* 0x000000eb05d97836 */ /* 0x040fe20000000000 */
[----:B------:R-:W-:Y:S01]  /*37630*/  ULDC UR18, c[0x0][0x228] ;  /* 0x00008a0000127ab9 */ /* 0x000fe20000000800 */
[----:B------:R-:W-:Y:S01]  /*37640*/  VIADD R218, R5, 0xe9 ;  /* 0x000000e905da7836 */ /* 0x000fe20000000000 */
[----:B------:R-:W-:-:S09]  /*37650*/  ULDC UR20, c[0x0][0x228] ;  /* 0x00008a0000147ab9 */ /* 0x000fd20000000800 */
[----:B------:R-:W-:Y:S02]  /*37660*/  @P0 LOP3.LUT R230, R230, 0x80000000, RZ, 0xfc, !PT ;  /* 0x80000000e6e60812 */ /* 0x000fe400078efcff */
[----:B------:R-:W-:Y:S01]  /*37670*/  ISETP.GE.AND P0, PT, R205, UR46, PT ;  /* 0x0000002ecd007c0c */ /* 0x000fe2000bf06270 */
[----:B0-----:R-:W-:Y:S01]  /*37680*/  VIADD R188, R188, UR12 ;  /* 0x0000000cbcbc7c36 */ /* 0x001fe20008000000 */
[----:B------:R-:W-:Y:S01]  /*37690*/  @P1 LOP3.LUT R231, R231, 0x1, RZ, 0xfc, !PT ;  /* 0x00000001e7e71812 */ /* 0x000fe200078efcff */
[----:B------:R-:W-:Y:S01]  /*376a0*/  ULDC UR12, c[0x0][0x248] ;  /* 0x00009200000c7ab9 */ /* 0x000fe20000000800 */
[----:B------:R-:W-:Y:S01]  /*376b0*/  ISETP.LT.AND P1, PT, R7, UR6, !P0 ;  /* 0x0000000607007c0c */ /* 0x000fe2000c721270 */
[----:B------:R-:W-:Y:S01]  /*376c0*/  ULDC UR6, c[0x0][0x248] ;  /* 0x0000920000067ab9 */ /* 0x000fe20000000800 */
[----:B------:R-:W-:Y:S02]  /*376d0*/  ISETP.LT.AND P0, PT, R6, UR22, !P0 ;  /* 0x0000001606007c0c */ /* 0x000fe4000c701270 */
[----:B------:R-:W-:Y:S01]  /*376e0*/  LOP3.LUT R230, R230, 0xefffffff, RZ, 0xc0, !PT ;  /* 0xefffffffe6e67812 */ /* 0x000fe200078ec0ff */
[----:B------:R0:W-:Y:S01]  /*376f0*/  STL [R1+0x9a0], R188 ;  /* 0x0009a0bc01007387 */ /* 0x0001e20000100800 */
[----:B------:R-:W-:Y:S01]  /*37700*/  ULDC UR22, c[0x0][0x248] ;  /* 0x0000920000167ab9 */ /* 0x000fe20000000800 */
[----:B------:R-:W-:-:S06]  /*37710*/  ULDC UR46, c[0x0][0x228] ;  /* 0x00008a00002e7ab9 */ /* 0x000fcc0000000800 */
[----:B------:R-:W-:-:S04]  /*37720*/  @P1 LOP3.LUT R230, R230, 0x10000000, RZ, 0xfc, !PT ;  /* 0x10000000e6e61812 */ /* 0x000fc800078efcff */
[----:B------:R-:W-:-:S04]  /*37730*/  LOP3.LUT R230, R230, 0xf7ffffff, RZ, 0xc0, !PT ;  /* 0xf7ffffffe6e67812 */ /* 0x000fc800078ec0ff */
[----:B------:R-:W-:-:S04]  /*37740*/  @P0 LOP3.LUT R230, R230, 0x8000000, RZ, 0xfc, !PT ;  /* 0x08000000e6e60812 */ /* 0x000fc800078efcff */
[----:B------:R-:W-:Y:S01]  /*37750*/  LOP3.LUT R230, R230, 0xfeffffff, RZ, 0xc0, !PT ;  /* 0xfeffffffe6e67812 */ /* 0x000fe200078ec0ff */
[----:B0-----:R-:W-:Y:S01]  /*37760*/  VIADD R188, R188, UR12 ;  /* 0x0000000cbcbc7c36 */ /* 0x001fe20008000000 */
[----:B------:R-:W-:-:S04]  /*37770*/  ULDC UR12, c[0x0][0x228] ;  /* 0x00008a00000c7ab9 */ /* 0x000fc80000000800 */
[----:B------:R0:W-:Y:S04]  /*37780*/  STL [R1+0x9a4], R188 ;  /* 0x0009a4bc01007387 */ /* 0x0001e80000100800 */
        /* <DEDUP_REMOVED lines=8> */
[----:B------:R-:W-:Y:S01]  /*37810*/  ULDC UR14, c[0x0][0x228] ;  /* 0x00008a00000e7ab9 */ /* 0x000fe20000000800 */
[----:B--2---:R-:W-:-:S13]  /*37820*/  R2UR UR16, R191 ;  /* 0x00000000bf1072ca */ /* 0x004fda00000e0000 */
[----:B------:R-:W-:Y:S01]  /*37830*/  ISETP.GE.AND P0, PT, R206, UR16, PT ;  /* 0x00000010ce007c0c */ /* 0x000fe2000bf06270 */
[----:B------:R-:W-:-:S03]  /*37840*/  ULDC UR16, c[0x0][0x228] ;  /* 0x00008a0000107ab9 */ /* 0x000fc60000000800 */
[----:B------:R-:W-:Y:S01]  /*37850*/  ISETP.LT.AND P1, PT, R7, UR10, !P0 ;  /* 0x0000000a07007c0c */ /* 0x000fe2000c721270 */
[----:B------:R-:W-:Y:S01]  /*37860*/  ULDC UR10, c[0x0][0x228] ;  /* 0x00008a00000a7ab9 */ /* 0x000fe20000000800 */
[----:B------:R-:W-:Y:S01]  /*37870*/  ISETP.LT.AND P0, PT, R6, UR24, !P0 ;  /* 0x0000001806007c0c */ /* 0x000fe2000c701270 */
[----:B------:R-:W-:Y:S01]  /*37880*/  VIADD R219, R5, 0xe7 ;  /* 0x000000e705db7836 */ /* 0x000fe20000000000 */
[----:B------:R-:W-:Y:S01]  /*37890*/  ULDC UR24, c[0x0][0x228] ;  /* 0x00008a0000187ab9 */ /* 0x000fe20000000800 */
[----:B----4-:R-:W-:-:S08]  /*378a0*/  R2UR UR61, R190 ;  /* 0x00000000be3d72ca */ /* 0x010fd000000e0000 */
[----:B------:R-:W-:-:S04]  /*378b0*/  @P1 LOP3.LUT R230, R230, 0x1000000, RZ, 0xfc, !PT ;  /* 0x01000000e6e61812 */ /* 0x000fc800078efcff */
[----:B------:R-:W-:-:S04]  /*378c0*/  LOP3.LUT R230, R230, 0xff7fffff, RZ, 0xc0, !PT ;  /* 0xff7fffffe6e67812 */ /* 0x000fc800078ec0ff */
[----:B------:R-:W-:Y:S02]  /*378d0*/  @P0 LOP3.LUT R230, R230, 0x800000, RZ, 0xfc, !PT ;  /* 0x00800000e6e60812 */ /* 0x000fe400078efcff */
[----:B------:R-:W-:-:S04]  /*378e0*/  ISETP.GE.AND P0, PT, R207, UR61, PT ;  /* 0x0000003dcf007c0c */ /* 0x000fc8000bf06270 */
[----:B------:R-:W-:Y:S02]  /*378f0*/  ISETP.LT.AND P1, PT, R7, UR26, !P0 ;  /* 0x0000001a07007c0c */ /* 0x000fe4000c721270 */
[----:B------:R-:W-:Y:S01]  /*37900*/  ISETP.LT.AND P0, PT, R6, UR30, !P0 ;  /* 0x0000001e06007c0c */ /* 0x000fe2000c701270 */
[----:B------:R-:W-:Y:S01]  /*37910*/  VIADD R220, R5, 0xe5 ;  /* 0x000000e505dc7836 */ /* 0x000fe20000000000 */
[----:B---3--:R-:W-:Y:S01]  /*37920*/  R2UR UR52, R189 ;  /* 0x00000000bd3472ca */ /* 0x008fe200000e0000 */
[C---:B------:R-:W-:Y:S01]  /*37930*/  VIADD R221, R5.reuse, 0xe3 ;  /* 0x000000e305dd7836 */ /* 0x040fe20000000000 */
[----:B------:R-:W-:Y:S01]  /*37940*/  LOP3.LUT R230, R230, 0xffefffff, RZ, 0xc0, !PT ;  /* 0xffefffffe6e67812 */ /* 0x000fe200078ec0ff */
[----:B------:R-:W-:Y:S01]  /*37950*/  VIADD R222, R5, 0xe1 ;  /* 0x000000e105de7836 */ /* 0x000fe20000000000 */
[----:B------:R-:W-:Y:S01]  /*37960*/  R2UR UR26, R0 ;  /* 0x00000000001a72ca */ /* 0x000fe200000e0000 */
[----:B------:R-:W-:Y:S01]  /*37970*/  ULDC UR30, c[0x0][0x228] ;  /* 0x00008a00001e7ab9 */ /* 0x000fe20000000800 */
[----:B------:R-:W2:Y:S03]  /*37980*/  LDL.LU R0, [R1+0x11d0] ;  /* 0x0011d00001007983 */ /* 0x000ea60000300800 */
        /* <DEDUP_REMOVED lines=8> */
[----:B------:R-:W-:Y:S01]  /*37a10*/  ULDC UR28, c[0x0][0x228] ;  /* 0x00008a00001c7ab9 */ /* 0x000fe20000000800 */
[----:B------:R-:W-:Y:S02]  /*37a20*/  ISETP.LT.AND P0, PT, R6, UR32, !P0 ;  /* 0x0000002006007c0c */ /* 0x000fe4000c701270 */
[----:B------:R-:W-:-:S02]  /*37a30*/  R2UR UR61, R3 ;  /* 0x00000000033d72ca */ /* 0x000fc400000e0000 */
[----:B------:R-:W3:Y:S01]  /*37a40*/  LDL.LU R3, [R1+0x11cc] ;  /* 0x0011cc0001037983 */ /* 0x000ee20000300800 */
[----:B0-----:R-:W-:-:S06]  /*37a50*/  VIADD R188, R188, UR22 ;  /* 0x00000016bcbc7c36 */ /* 0x001fcc0008000000 */
[----:B------:R-:W-:Y:S01]  /*37a60*/  @P1 LOP3.LUT R230, R230, 0x10000, RZ, 0xfc, !PT ;  /* 0x00010000e6e61812 */ /* 0x000fe200078efcff */
[----:B------:R-:W-:-:S03]  /*37a70*/  ULDC UR22, c[0x0][0x228] ;  /* 0x00008a0000167ab9 */ /* 0x000fc60000000800 */
[----:B------:R-:W-:Y:S02]  /*37a80*/  LOP3.LUT R230, R230, 0xffff7fff, RZ, 0xc0, !PT ;  /* 0xffff7fffe6e67812 */ /* 0x000fe400078ec0ff */
[----:B------:R-:W-:Y:S02]  /*37a90*/  R2UR UR32, R2 ;  /* 0x00000000022072ca */ /* 0x000fe400000e0000 */
[----:B------:R-:W-:Y:S01]  /*37aa0*/  @P0 LOP3.LUT R230, R230, 0x8000, RZ, 0xfc, !PT ;  /* 0x00008000e6e60812 */ /* 0x000fe200078efcff */
[----:B------:R-:W4:Y:S01]  /*37ab0*/  LDL.LU R2, [R1+0x11c8] ;  /* 0x0011c80001027983 */ /* 0x000f220000300800 */
[----:B------:R-:W-:Y:S02]  /*37ac0*/  ISETP.GE.AND P0, PT, R209, UR60, PT ;  /* 0x0000003cd1007c0c */ /* 0x000fe4000bf06270 */
[----:B------:R-:W-:Y:S01]  /*37ad0*/  R2UR UR60, R238 ;  /* 0x00000000ee3c72ca */ /* 0x000fe200000e0000 */
[----:B------:R0:W-:Y:S04]  /*37ae0*/  STL [R1+0x9b4], R188 ;  /* 0x0009b4bc01007387 */ /* 0x0001e80000100800 */
[----:B------:R-:W2:Y:S01]  /*37af0*/  LDL.LU R238, [R1+0x11c4] ;  /* 0x0011c40001ee7983 */ /* 0x000ea20000300800 */
        /* <DEDUP_REMOVED lines=16> */
[C---:B------:R-:W-:Y:S01]  /*37c00*/  VIADD R223, R5.reuse, 0xdf ;  /* 0x000000df05df7836 */ /* 0x040fe20000000000 */
[----:B------:R-:W-:Y:S01]  /*37c10*/  ULDC UR38, c[0x0][0x228] ;  /* 0x00008a0000267ab9 */ /* 0x000fe20000000800 */
[C---:B------:R-:W-:Y:S01]  /*37c20*/  VIADD R224, R5.reuse, 0xdd ;  /* 0x000000dd05e07836 */ /* 0x040fe20000000000 */
[----:B------:R-:W3:Y:S01]  /*37c30*/  LDL.LU R189, [R1+0xfe0] ;  /* 0x000fe00001bd7983 */ /* 0x000ee20000300800 */
[----:B------:R-:W-:Y:S01]  /*37c40*/  VIADD R225, R5, 0xdb ;  /* 0x000000db05e17836 */ /* 0x000fe20000000000 */
[----:B------:R-:W-:-:S04]  /*37c50*/  ULDC UR40, c[0x0][0x228] ;  /* 0x00008a0000287ab9 */ /* 0x000fc80000000800 */
        /* <DEDUP_REMOVED lines=12> */
[----:B------:R-:W-:-:S02]  /*37d20*/  VIADD R226, R5, 0xd9 ;  /* 0x000000d905e27836 */ /* 0x000fc40000000000 */
[C---:B------:R-:W-:Y:S01]  /*37d30*/  VIADD R227, R5.reuse, 0xd7 ;  /* 0x000000d705e37836 */ /* 0x040fe20000000000 */
[----:B------:R-:W-:Y:S01]  /*37d40*/  LOP3.LUT R228, R228, 0x7fffffff, RZ, 0xc0, !PT ;  /* 0x7fffffffe4e47812 */ /* 0x000fe200078ec0ff */
[----:B------:R-:W-:Y:S01]  /*37d50*/  VIADD R237, R5, 0xd5 ;  /* 0x000000d505ed7836 */ /* 0x000fe20000000000 */
[----:B------:R-:W-:-:S03]  /*37d60*/  ULDC UR57, c[0x0][0x228] ;  /* 0x00008a0000397ab9 */ /* 0x000fc60000000800 */
        /* <DEDUP_REMOVED lines=12> */
[----:B------:R-:W-:Y:S01]  /*37e30*/  VIADD R239, R5, 0xd3 ;  /* 0x000000d305ef7836 */ /* 0x000fe20000000000 */
[----:B------:R-:W-:-:S09]  /*37e40*/  ULDC UR56, c[0x0][0x228] ;  /* 0x00008a0000387ab9 */ /* 0x000fd20000000800 */
[----:B------:R-:W-:Y:S02]  /*37e50*/  @P0 LOP3.LUT R229, R229, 0x80000000, RZ, 0xfc, !PT ;  /* 0x80000000e5e50812 */ /* 0x000fe400078efcff */
[----:B------:R-:W-:Y:S02]  /*37e60*/  ISETP.GE.AND P0, PT, R213, UR60, PT ;  /* 0x0000003cd5007c0c */ /* 0x000fe4000bf06270 */
[----:B------:R-:W-:Y:S01]  /*37e70*/  @P1 LOP3.LUT R230, R230, 0x1, RZ, 0xfc, !PT ;  /* 0x00000001e6e61812 */ /* 0x000fe200078efcff */
[----:B0-----:R-:W-:Y:S01]  /*37e80*/  VIADD R188, R188, UR42 ;  /* 0x0000002abcbc7c36 */ /* 0x001fe20008000000 */
[----:B------:R-:W-:Y:S01]  /*37e90*/  ISETP.LT.AND P1, PT, R7, UR50, !P0 ;  /* 0x0000003207007c0c */ /* 0x000fe2000c721270 */
[----:B------:R-:W-:Y:S01]  /*37ea0*/  ULDC UR50, c[0x0][0x248] ;  /* 0x0000920000327ab9 */ /* 0x000fe20000000800 */
[----:B------:R-:W-:Y:S01]  /*37eb0*/  ISETP.LT.AND P0, PT, R6, UR44, !P0 ;  /* 0x0000002c06007c0c */ /* 0x000fe2000c701270 */
[----:B------:R-:W-:Y:S01]  /*37ec0*/  ULDC UR42, c[0x0][0x228] ;  /* 0x00008a00002a7ab9 */ /* 0x000fe20000000800 */
[----:B------:R-:W-:Y:S01]  /*37ed0*/  LOP3.LUT R229, R229, 0xefffffff, RZ, 0xc0, !PT ;  /* 0xefffffffe5e57812 */ /* 0x000fe200078ec0ff */
[----:B------:R0:W-:Y:S01]  /*37ee0*/  STL [R1+0x9c4], R188 ;  /* 0x0009c4bc01007387 */ /* 0x0001e20000100800 */
[----:B------:R-:W-:Y:S01]  /*37ef0*/  ULDC UR44, c[0x0][0x228] ;  /* 0x00008a00002c7ab9 */ /* 0x000fe20000000800 */
[----:B------:R-:W-:Y:S01]  /*37f00*/  VIADD R240, R5, 0xd1 ;  /* 0x000000d105f07836 */ /* 0x000fe20000000000 */
[----:B------:R-:W-:-:S05]  /*37f10*/  ULDC UR60, c[0x0][0x228] ;  /* 0x00008a00003c7ab9 */ /* 0x000fca0000000800 */
        /* <DEDUP_REMOVED lines=9> */
[C---:B------:R-:W-:Y:S01]  /*37fb0*/  VIADD R241, R5.reuse, 0xcf ;  /* 0x000000cf05f17836 */ /* 0x040fe20000000000 */
        /* <DEDUP_REMOVED lines=8> */
[----:B------:R0:W-:Y:S01]  /*38040*/  STL [R1+0x9c8], R188 ;  /* 0x0009c8bc01007387 */ /* 0x0001e20000100800 */
[----:B------:R-:W-:Y:S01]  /*38050*/  ISETP.LT.AND P0, PT, R6, UR36, !P0 ;  /* 0x0000002406007c0c */ /* 0x000fe2000c701270 */
[----:B------:R-:W-:Y:S01]  /*38060*/  ULDC UR36, c[0x0][0x248] ;  /* 0x0000920000247ab9 */ /* 0x000fe20000000800 */
[----:B------:R-:W-:Y:S01]  /*38070*/  LOP3.LUT R229, R229, 0xfeffffff, RZ, 0xc0, !PT ;  /* 0xfeffffffe5e57812 */ /* 0x000fe200078ec0ff */
[----:B------:R-:W-:Y:S01]  /*38080*/  VIADD R243, R5, 0xcb ;  /* 0x000000cb05f37836 */ /* 0x000fe20000000000 */
[----:B------:R-:W-:-:S07]  /*38090*/  ULDC UR46, c[0x0][0x228] ;  /* 0x00008a00002e7ab9 */ /* 0x000fce0000000800 */
[----:B------:R-:W-:-:S04]  /*380a0*/  @P1 LOP3.LUT R229, R229, 0x1000000, RZ, 0xfc, !PT ;  /* 0x01000000e5e51812 */ /* 0x000fc800078efcff */
[----:B------:R-:W-:-:S04]  /*380b0*/  LOP3.LUT R229, R229, 0xff7fffff, RZ, 0xc0, !PT ;  /* 0xff7fffffe5e57812 */ /* 0x000fc800078ec0ff */
[----:B------:R-:W-:Y:S02]  /*380c0*/  @P0 LOP3.LUT R229, R229, 0x800000, RZ, 0xfc, !PT ;  /* 0x00800000e5e50812 */ /* 0x000fe400078efcff */
[----:B------:R-:W-:Y:S01]  /*380d0*/  ISETP.GE.AND P0, PT, R216, UR51, PT ;  /* 0x00000033d8007c0c */ /* 0x000fe2000bf06270 */
[----:B0-----:R-:W-:Y:S01]  /*380e0*/  VIADD R188, R188, UR48 ;  /* 0x00000030bcbc7c36 */ /* 0x001fe20008000000 */
[----:B------:R-:W-:Y:S01]  /*380f0*/  LOP3.LUT R229, R229, 0xffbfffff, RZ, 0xc0, !PT ;  /* 0xffbfffffe5e57812 */ /* 0x000fe200078ec0ff */
[----:B------:R-:W-:Y:S01]  /*38100*/  VIADD R244, R5, 0xc9 ;  /* 0x000000c905f47836 */ /* 0x000fe20000000000 */
[----:B------:R-:W-:Y:S01]  /*38110*/  ISETP.LT.AND P1, PT, R7, UR12, !P0 ;  /* 0x0000000c07007c0c */ /* 0x000fe2000c721270 */
[----:B------:R-:W-:Y:S01]  /*38120*/  ULDC UR12, c[0x0][0x228] ;  /* 0x00008a00000c7ab9 */ /* 0x000fe20000000800 */
[----:B------:R-:W-:Y:S01]  /*38130*/  ISETP.LT.AND P0, PT, R6, UR6, !P0 ;  /* 0x0000000606007c0c */ /* 0x000fe2000c701270 */
[----:B------:R0:W-:Y:S01]  /*38140*/  STL [R1+0x9cc], R188 ;  /* 0x0009ccbc01007387 */ /* 0x0001e20000100800 */
[----:B------:R-:W-:Y:S01]  /*38150*/  ULDC UR6, c[0x0][0x248] ;  /* 0x0000920000067ab9 */ /* 0x000fe20000000800 */
[C---:B------:R-:W-:Y:S01]  /*38160*/  VIADD R245, R5.reuse, 0xc8 ;  /* 0x000000c805f57836 */ /* 0x040fe20000000000 */
[----:B------:R-:W-:Y:S01]  /*38170*/  ULDC UR48, c[0x0][0x228] ;  /* 0x00008a0000307ab9 */ /* 0x000fe20000000800 */
[----:B------:R-:W-:Y:S01]  /*38180*/  VIADD R246, R5, 0xc7 ;  /* 0x000000c705f67836 */ /* 0x000fe20000000000 */
[----:B------:R-:W-:-:S05]  /*38190*/  ULDC UR51, c[0x0][0x228] ;  /* 0x00008a0000337ab9 */ /* 0x000fca0000000800 */
        /* <DEDUP_REMOVED lines=11> */
[----:B------:R-:W-:-:S09]  /*38250*/  ULDC UR43, c[0x0][0x228] ;  /* 0x00008a00002b7ab9 */ /* 0x000fd20000000800 */
[----:B------:R-:W-:-:S04]  /*38260*/  @P1 LOP3.LUT R229, R229, 0x100000, RZ, 0xfc, !PT ;  /* 0x00100000e5e51812 */ /* 0x000fc800078efcff */
[----:B------:R-:W-:-:S04]  /*38270*/  LOP3.LUT R229, R229, 0xfff7ffff, RZ, 0xc0, !PT ;  /* 0xfff7ffffe5e57812 */ /* 0x000fc800078ec0ff */
[----:B------:R-:W-:Y:S02]  /*38280*/  @P0 LOP3.LUT R229, R229, 0x80000, RZ, 0xfc, !PT ;  /* 0x00080000e5e50812 */ /* 0x000fe400078efcff */
[----:B------:R-:W-:Y:S01]  /*38290*/  ISETP.GE.AND P0, PT, R218, UR39, PT ;  /* 0x00000027da007c0c */ /* 0x000fe2000bf06270 */
[----:B------:R-:W-:-:S03]  /*382a0*/  ULDC UR39, c[0x0][0x228] ;  /* 0x00008a0000277ab9 */ /* 0x000fc60000000800 */
        /* <DEDUP_REMOVED lines=8> */
[----:B------:R-:W-:-:S04]  /*38330*/  ISETP.GE.AND P0, PT, R219, UR27, PT ;  /* 0x0000001bdb007c0c */ /* 0x000fc8000bf06270 */
        /* <DEDUP_REMOVED lines=13> */
[----:B------:R-:W-:Y:S01]  /*38410*/  VIADD R247, R5, 0xc6 ;  /* 0x000000c605f77836 */ /* 0x000fe20000000000 */
[----:B------:R-:W-:Y:S01]  /*38420*/  LOP3.LUT R229, R229, 0xffffbfff, RZ, 0xc0, !PT ;  /* 0xffffbfffe5e57812 */ /* 0x000fe200078ec0ff */
[----:B------:R-:W-:Y:S01]  /*38430*/  VIADD R248, R5, 0xc5 ;  /* 0x000000c505f87836 */ /* 0x000fe20000000000 */
[----:B------:R-:W-:Y:S01]  /*38440*/  ULDC UR24, c[0x0][0x228] ;  /* 0x00008a0000187ab9 */ /* 0x000fe20000000800 */
[----:B--2---:R-:W-:Y:S02]  /*38450*/  R2UR UR58, R238 ;  /* 0x00000000ee3a72ca */ /* 0x004fe400000e0000 */
[----:B------:R-:W2:Y:S04]  /*38460*/  LDL.LU R238, [R1+0x11c0] ;  /* 0x0011c00001ee7983 */ /* 0x000ea80000300800 */
[----:B------:R0:W-:Y:S01]  /*38470*/  STL [R1+0x9d0], R188 ;  /* 0x0009d0bc01007387 */ /* 0x0001e20000100800 */
[----:B------:R-:W-:Y:S01]  /*38480*/  @P1 LOP3.LUT R229, R229, 0x4000, RZ, 0xfc, !PT ;  /* 0x00004000e5e51812 */ /* 0x000fe200078efcff */
[----:B0-----:R-:W-:Y:S01]  /*38490*/  VIADD R188, R188, UR6 ;  /* 0x00000006bcbc7c36 */ /* 0x001fe20008000000 */
[----:B------:R-:W-:-:S02]  /*384a0*/  ULDC UR6, c[0x0][0x248] ;  /* 0x0000920000067ab9 */ /* 0x000fc40000000800 */
[----:B------:R-:W-:Y:S02]  /*384b0*/  LOP3.LUT R229, R229, 0xffffdfff, RZ, 0xc0, !PT ;  /* 0xffffdfffe5e57812 */ /* 0x000fe400078ec0ff */
[----:B------:R0:W-:Y:S02]  /*384c0*/  STL [R1+0x9d4], R188 ;  /* 0x0009d4bc01007387 */ /* 0x0001e40000100800 */
[----:B------:R-:W-:Y:S02]  /*384d0*/  @P0 LOP3.LUT R229, R229, 0x2000, RZ, 0xfc, !PT ;  /* 0x00002000e5e50812 */ /* 0x000fe400078efcff */
[----:B------:R-:W-:Y:S01]  /*384e0*/  ISETP.GE.AND P0, PT, R221, UR47, PT ;  /* 0x0000002fdd007c0c */ /* 0x000fe2000bf06270 */
[----:B------:R-:W-:Y:S01]  /*384f0*/  ULDC UR47, c[0x0][0x248] ;  /* 0x00009200002f7ab9 */ /* 0x000fe20000000800 */
[----:B0-----:R-:W-:Y:S01]  /*38500*/  VIADD R188, R188, UR6 ;  /* 0x00000006bcbc7c36 */ /* 0x001fe20008000000 */
[----:B------:R-:W-:-:S04]  /*38510*/  ULDC UR6, c[0x0][0x248] ;  /* 0x0000920000067ab9 */ /* 0x000fc80000000800 */
[----:B------:R0:W-:Y:S01]  /*38520*/  STL [R1+0x9d8], R188 ;  /* 0x0009d8bc01007387 */ /* 0x0001e20000100800 */
[----:B------:R-:W-:Y:S01]  /*38530*/  ISETP.LT.AND P1, PT, R7, UR5, !P0 ;  /* 0x0000000507007c0c */ /* 0x000fe2000c721270 */
[----:B------:R-:W-:Y:S01]  /*38540*/  ULDC UR5, c[0x0][0x248] ;  /* 0x0000920000057ab9 */ /* 0x000fe20000000800 */
[----:B0-----:R-:W-:Y:S01]  /*38550*/  VIADD R188, R188, UR6 ;  /* 0x00000006bcbc7c36 */ /* 0x001fe20008000000 */
[----:B------:R-:W-:-:S04]  /*38560*/  ULDC UR6, c[0x0][0x248] ;  /* 0x0000920000067ab9 */ /* 0x000fc80000000800 */
[----:B------:R0:W-:Y:S01]  /*38570*/  STL [R1+0x9dc], R188 ;  /* 0x0009dcbc01007387 */ /* 0x0001e20000100800 */
[----:B------:R-:W-:Y:S01]  /*38580*/  ISETP.LT.AND P0, PT, R6, UR8, !P0 ;  /* 0x0000000806007c0c */ /* 0x000fe2000c701270 */
[----:B------:R-:W-:Y:S01]  /*38590*/  ULDC UR8, c[0x0][0x248] ;  /* 0x0000920000087ab9 */ /* 0x000fe20000000800 */
[----:B0-----:R-:W-:Y:S01]  /*385a0*/  VIADD R188, R188, UR6 ;  /* 0x00000006bcbc7c36 */ /* 0x001fe20008000000 */
[----:B------:R-:W-:Y:S01]  /*385b0*/  ULDC UR6, c[0x0][0x248] ;  /* 0x0000920000067ab9 */ /* 0x000fe20000000800 */
[----:B------:R-:W-:-:S03]  /*385c0*/  LOP3.LUT R229, R229, 0xffffefff, RZ, 0xc0, !PT ;  /* 0xffffefffe5e57812 */ /* 0x000fc600078ec0ff */
[----:B------:R0:W-:Y:S01]  /*385d0*/  STL [R1+0x9e0], R188 ;  /* 0x0009e0bc01007387 */ /* 0x0001e20000100800 */
[----:B------:R-:W-:Y:S01]  /*385e0*/  @P1 LOP3.LUT R229, R229, 0x1000, RZ, 0xfc, !PT ;  /* 0x00001000e5e51812 */ /* 0x000fe200078efcff */
[----:B0-----:R-:W-:Y:S01]  /*385f0*/  VIADD R188, R188, UR6 ;  /* 0x00000006bcbc7c36 */ /* 0x001fe20008000000 */
[----:B------:R-:W-:-:S04]  /*38600*/  ULDC UR6, c[0x0][0x248] ;  /* 0x0000920000067ab9 */ /* 0x000fc80000000800 */
[----:B------:R0:W-:Y:S01]  /*38610*/  STL [R1+0x9e4], R188 ;  /* 0x0009e4bc01007387 */ /* 0x0001e20000100800 */
[----:B------:R-:W-:Y:S01]  /*38620*/  LOP3.LUT R229, R229, 0xfffff7ff, RZ, 0xc0, !PT ;  /* 0xfffff7ffe5e57812 */ /* 0x000fe200078ec0ff */
[----:B0-----:R-:W-:-:S03]  /*38630*/  VIADD R188, R188, UR6 ;  /* 0x00000006bcbc7c36 */ /* 0x001fc60008000000 */
[----:B------:R-:W-:Y:S01]  /*38640*/  @P0 LOP3.LUT R229, R229, 0x800, RZ, 0xfc, !PT ;  /* 0x00000800e5e50812 */ /* 0x000fe200078efcff */
[----:B------:R-:W-:Y:S01]  /*38650*/  ULDC UR6, c[0x0][0x248] ;  /* 0x0000920000067ab9 */ /* 0x000fe20000000800 */
[----:B------:R0:W-:Y:S01]  /*38660*/  STL [R1+0x9e8], R188 ;  /* 0x0009e8bc01007387 */ /* 0x0001e20000100800 */
[----:B------:R-:W-:Y:S01]  /*38670*/  ISETP.GE.AND P0, PT, R222, UR11, PT ;  /* 0x0000000bde007c0c */ /* 0x000fe2000bf06270 */
[----:B------:R-:W-:Y:S01]  /*38680*/  ULDC UR11, c[0x0][0x228] ;  /* 0x00008a00000b7ab9 */ /* 0x000fe20000000800 */
[----:B0-----:R-:W-:Y:S02]  /*38690*/  VIADD R188, R188, UR5 ;  /* 0x00000005bcbc7c36 */ /* 0x001fe40008000000 */
[----:B------:R-:W-:Y:S01]  /*386a0*/  ISETP.LT.AND P1, PT, R7, UR30, !P0 ;  /* 0x0000001e07007c0c */ /* 0x000fe2000c721270 */
[----:B------:R-:W-:Y:S02]  /*386b0*/  ULDC UR5, c[0x0][0x248] ;  /* 0x0000920000057ab9 */ /* 0x000fe40000000800 */
[----:B------:R0:W-:Y:S01]  /*386c0*/  STL [R1+0x9ec], R188 ;  /* 0x0009ecbc01007387 */ /* 0x0001e20000100800 */
[----:B------:R-:W-:Y:S01]  /*386d0*/  ISETP.LT.AND P0, PT, R6, UR28, !P0 ;  /* 0x0000001c06007c0c */ /* 0x000fe2000c701270 */
[----:B------:R-:W-:Y:S01]  /*386e0*/  ULDC UR30, c[0x0][0x248] ;  /* 0x00009200001e7ab9 */ /* 0x000fe20000000800 */
[----:B------:R-:W-:Y:S01]  /*386f0*/  LOP3.LUT R229, R229, 0xfffffbff, RZ, 0xc0, !PT ;  /* 0xfffffbffe5e57812 */ /* 0x000fe200078ec0ff */
[----:B------:R-:W-:Y:S01]  /*38700*/  ULDC UR28, c[0x0][0x248] ;  /* 0x00009200001c7ab9 */ /* 0x000fe20000000800 */
[----:B0-----:R-:W-:-:S05]  /*38710*/  VIADD R188, R188, UR20 ;  /* 0x00000014bcbc7c36 */ /* 0x001fca0008000000 */
[----:B------:R0:W-:Y:S01]  /*38720*/  STL [R1+0x9f0], R188 ;  /* 0x0009f0bc01007387 */ /* 0x0001e20000100800 */
[----:B------:R-:W-:Y:S01]  /*38730*/  @P1 LOP3.LUT R229, R229, 0x400, RZ, 0xfc, !PT ;  /* 0x00000400e5e51812 */ /* 0x000fe200078efcff */
[----:B0-----:R-:W-:-:S05]  /*38740*/  VIADD R188, R188, UR17 ;  /* 0x00000011bcbc7c36 */ /* 0x001fca0008000000 */
[----:B------:R0:W-:Y:S01]  /*38750*/  STL [R1+0x9f4], R188 ;  /* 0x0009f4bc01007387 */ /* 0x0001e20000100800 */
[----:B------:R-:W-:Y:S01]  /*38760*/  LOP3.LUT R229, R229, 0xfffffdff, RZ, 0xc0, !PT ;  /* 0xfffffdffe5e57812 */ /* 0x000fe200078ec0ff */
[----:B0-----:R-:W-:-:S05]  /*38770*/  VIADD R188, R188, UR6 ;  /* 0x00000006bcbc7c36 */ /* 0x001fca0008000000 */
[----:B------:R0:W-:Y:S01]  /*38780*/  STL [R1+0x9f8], R188 ;  /* 0x0009f8bc01007387 */ /* 0x0001e20000100800 */
[----:B------:R-:W-:Y:S02]  /*38790*/  @P0 LOP3.LUT R229, R229, 0x200, RZ, 0xfc, !PT ;  /* 0x00000200e5e50812 */ /* 0x000fe400078efcff */
[----:B------:R-:W-:Y:S01]  /*387a0*/  ISETP.GE.AND P0, PT, R223, UR55, PT ;  /* 0x00000037df007c0c */ /* 0x000fe2000bf06270 */
[----:B------:R-:W-:Y:S01]  /*387b0*/  ULDC UR55, c[0x0][0x228] ;  /* 0x00008a0000377ab9 */ /* 0x000fe20000000800 */
[----:B0-----:R-:W-:Y:S02]  /*387c0*/  VIADD R188, R188, UR10 ;  /* 0x0000000abcbc7c36 */ /* 0x001fe40008000000 */
[----:B------:R-:W-:Y:S01]  /*387d0*/  ISETP.LT.AND P1, PT, R7, UR26, !P0 ;  /* 0x0000001a07007c0c */ /* 0x000fe2000c721270 */
[----:B------:R-:W-:Y:S02]  /*387e0*/  ULDC.64 UR26, c[0x0][0x228] ;  /* 0x00008a00001a7ab9 */ /* 0x000fe40000000a00 */
[----:B------:R0:W-:Y:S02]  /*387f0*/  STL [R1+0x9fc], R188 ;  /* 0x0009fcbc01007387 */ /* 0x0001e40000100800 */
[----:B0-----:R-:W-:Y:S01]  /*38800*/  VIADD R188, R188, UR16 ;  /* 0x00000010bcbc7c36 */ /* 0x001fe20008000000 */
[----:B------:R-:W-:Y:S01]  /*38810*/  ISETP.LT.AND P0, PT, R6, UR32, !P0 ;  /* 0x0000002006007c0c */ /* 0x000fe2000c701270 */
[----:B------:R-:W-:Y:S01]  /*38820*/  ULDC UR32, c[0x0][0x248] ;  /* 0x0000920000207ab9 */ /* 0x000fe20000000800 */
[----:B------:R-:W-:Y:S01]  /*38830*/  LOP3.LUT R229, R229, 0xfffffeff, RZ, 0xc0, !PT ;  /* 0xfffffeffe5e57812 */ /* 0x000fe200078ec0ff */
[----:B------:R-:W-:Y:S01]  /*38840*/  ULDC.64 UR16, c[0x0][0x228] ;  /* 0x00008a0000107ab9 */ /* 0x000fe20000000a00 */
[----:B------:R0:W-:Y:S02]  /*38850*/  STL [R1+0xa00], R188 ;  /* 0x000a00bc01007387 */ /* 0x0001e40000100800 */
[----:B0-----:R-:W-:-:S05]  /*38860*/  VIADD R188, R188, UR8 ;  /* 0x00000008bcbc7c36 */ /* 0x001fca0008000000 */
[----:B------:R0:W-:Y:S01]  /*38870*/  STL [R1+0xa04], R188 ;  /* 0x000a04bc01007387 */ /* 0x0001e20000100800 */
[----:B------:R-:W-:Y:S01]  /*38880*/  @P1 LOP3.LUT R229, R229, 0x100, RZ, 0xfc, !PT ;  /* 0x00000100e5e51812 */ /* 0x000fe200078efcff */
[----:B0-----:R-:W-:-:S03]  /*38890*/  VIADD R188, R188, UR5 ;  /* 0x00000005bcbc7c36 */ /* 0x001fc60008000000 */
[----:B------:R-:W-:Y:S02]  /*388a0*/  LOP3.LUT R229, R229, 0xffffff7f, RZ, 0xc0, !PT ;  /* 0xffffff7fe5e57812 */ /* 0x000fe400078ec0ff */
[----:B------:R0:W-:Y:S02]  /*388b0*/  STL [R1+0xa08], R188 ;  /* 0x000a08bc01007387 */ /* 0x0001e40000100800 */
[----:B------:R-:W-:Y:S02]  /*388c0*/  @P0 LOP3.LUT R229, R229, 0x80, RZ, 0xfc, !PT ;  /* 0x00000080e5e50812 */ /* 0x000fe400078efcff */
[----:B------:R-:W-:Y:S01]  /*388d0*/  ISETP.GE.AND P0, PT, R224, UR37, PT ;  /* 0x00000025e0007c0c */ /* 0x000fe2000bf06270 */
[----:B------:R-:W-:Y:S01]  /*388e0*/  ULDC UR37, c[0x0][0x248] ;  /* 0x0000920000257ab9 */ /* 0x000fe20000000800 */
[----:B0-----:R-:W-:-:S05]  /*388f0*/  VIADD R188, R188, UR47 ;  /* 0x0000002fbcbc7c36 */ /* 0x001fca0008000000 */
[----:B------:R0:W-:Y:S01]  /*38900*/  STL [R1+0xa0c], R188 ;  /* 0x000a0cbc01007387 */ /* 0x0001e20000100800 */
[----:B------:R-:W-:Y:S01]  /*38910*/  ISETP.LT.AND P1, PT, R7, UR34, !P0 ;  /* 0x0000002207007c0c */ /* 0x000fe2000c721270 */
[----:B------:R-:W-:Y:S01]  /*38920*/  ULDC UR34, c[0x0][0x248] ;  /* 0x0000920000227ab9 */ /* 0x000fe20000000800 */
[----:B0-----:R-:W-:-:S05]  /*38930*/  VIADD R188, R188, UR32 ;  /* 0x00000020bcbc7c36 */ /* 0x001fca0008000000 */
[----:B------:R0:W-:Y:S01]  /*38940*/  STL [R1+0xa10], R188 ;  /* 0x000a10bc01007387 */ /* 0x0001e20000100800 */
[----:B------:R-:W-:Y:S01]  /*38950*/  ISETP.LT.AND P0, PT, R6, UR38, !P0 ;  /* 0x0000002606007c0c */ /* 0x000fe2000c701270 */
[----:B------:R-:W-:Y:S01]  /*38960*/  ULDC UR38, c[0x0][0x248] ;  /* 0x0000920000267ab9 */ /* 0x000fe20000000800 */
[----:B0-----:R-:W-:Y:S01]  /*38970*/  VIADD R188, R188, UR30 ;  /* 0x0000001ebcbc7c36 */ /* 0x001fe20008000000 */
[----:B------:R-:W-:-:S04]  /*38980*/  LOP3.LUT R229, R229, 0xffffffbf, RZ, 0xc0, !PT ;  /* 0xffffffbfe5e57812 */ /* 0x000fc800078ec0ff */
[----:B------:R0:W-:Y:S01]  /*38990*/  STL [R1+0xa14], R188 ;  /* 0x000a14bc01007387 */ /* 0x0001e20000100800 */
[----:B------:R-:W-:Y:S01]  /*389a0*/  @P1 LOP3.LUT R229, R229, 0x40, RZ, 0xfc, !PT ;  /* 0x00000040e5e51812 */ /* 0x000fe200078efcff */
[----:B0-----:R-:W-:-:S05]  /*389b0*/  VIADD R188, R188, UR28 ;  /* 0x0000001cbcbc7c36 */ /* 0x001fca0008000000 */
[----:B------:R0:W-:Y:S01]  /*389c0*/  STL [R1+0xa18], R188 ;  /* 0x000a18bc01007387 */ /* 0x0001e20000100800 */
[----:B------:R-:W-:Y:S01]  /*389d0*/  LOP3.LUT R229, R229, 0xffffffdf, RZ, 0xc0, !PT ;  /* 0xffffffdfe5e57812 */ /* 0x000fe200078ec0ff */
[----:B0-----:R-:W-:-:S03]  /*389e0*/  VIADD R188, R188, UR52 ;  /* 0x00000034bcbc7c36 */ /* 0x001fc60008000000 */
[----:B------:R-:W-:Y:S02]  /*389f0*/  @P0 LOP3.LUT R229, R229, 0x20, RZ, 0xfc, !PT ;  /* 0x00000020e5e50812 */ /* 0x000fe400078efcff */
[----:B------:R0:W-:Y:S01]  /*38a00*/  STL [R1+0xa1c], R188 ;  /* 0x000a1cbc01007387 */ /* 0x0001e20000100800 */
[----:B------:R-:W-:Y:S01]  /*38a10*/  ISETP.GE.AND P0, PT, R225, UR21, PT ;  /* 0x00000015e1007c0c */ /* 0x000fe2000bf06270 */
[----:B------:R-:W-:Y:S01]  /*38a20*/  VIADD R249, R5, 0xc4 ;  /* 0x000000c405f97836 */ /* 0x000fe20000000000 */
[----:B---3--:R-:W-:Y:S01]  /*38a30*/  R2UR UR59, R189 ;  /* 0x00000000bd3b72ca */ /* 0x008fe200000e0000 */
[----:B------:R-:W-:Y:S01]  /*38a40*/  ULDC.64 UR20, c[0x0][0x228] ;  /* 0x00008a0000147ab9 */ /* 0x000fe20000000a00 */
[----:B0-----:R-:W-:Y:S01]  /*38a50*/  VIADD R188, R188, UR38 ;  /* 0x00000026bcbc7c36 */ /* 0x001fe20008000000 */
[----:B------:R-:W-:Y:S01]  /*38a60*/  ISETP.LT.AND P1, PT, R7, UR40, !P0 ;  /* 0x0000002807007c0c */ /* 0x000fe2000c721270 */
[----:B------:R-:W-:-:S03]  /*38a70*/  VIADD R251, R5, 0xc3 ;  /* 0x000000c305fb7836 */ /* 0x000fc60000000000 */
[----:B------:R0:W-:Y:S01]  /*38a80*/  STL [R1+0xa20], R188 ;  /* 0x000a20bc01007387 */ /* 0x0001e20000100800 */
[----:B------:R-:W-:Y:S01]  /*38a90*/  ISETP.LT.AND P0, PT, R6, UR42, !P0 ;  /* 0x0000002a06007c0c */ /* 0x000fe2000c701270 */
[----:B------:R-:W-:Y:S01]  /*38aa0*/  ULDC UR42, c[0x0][0x248] ;  /* 0x00009200002a7ab9 */ /* 0x000fe20000000800 */
[----:B------:R-:W-:Y:S01]  /*38ab0*/  LOP3.LUT R229, R229, 0xffffffef, RZ, 0xc0, !PT ;  /* 0xffffffefe5e57812 */ /* 0x000fe200078ec0ff */
[----:B------:R-:W-:Y:S01]  /*38ac0*/  ULDC UR40, c[0x0][0x248] ;  /* 0x0000920000287ab9 */ /* 0x000fe20000000800 */
[----:B0-----:R-:W-:-:S04]  /*38ad0*/  VIADD R188, R188, UR37 ;  /* 0x00000025bcbc7c36 */ /* 0x001fc80008000000 */
[----:B------:R-:W-:Y:S01]  /*38ae0*/  VIADD R189, R188, UR34 ;  /* 0x00000022bcbd7c36 */ /* 0x000fe20008000000 */
[----:B------:R0:W-:Y:S01]  /*38af0*/  STL [R1+0xa24], R188 ;  /* 0x000a24bc01007387 */ /* 0x0001e20000100800 */
[----:B------:R-:W-:-:S03]  /*38b00*/  @P1 LOP3.LUT R229, R229, 0x10, RZ, 0xfc, !PT ;  /* 0x00000010e5e51812 */ /* 0x000fc600078efcff */
[----:B0-----:R-:W3:Y:S01]  /*38b10*/  LDL.LU R188, [R1+0xff0] ;  /* 0x000ff00001bc7983 */ /* 0x001ee20000300800 */
[----:B------:R-:W-:-:S04]  /*38b20*/  LOP3.LUT R229, R229, 0xfffffff7, RZ, 0xc0, !PT ;  /* 0xfffffff7e5e57812 */ /* 0x000fc800078ec0ff */
[----:B------:R-:W-:Y:S02]  /*38b30*/  @P0 LOP3.LUT R229, R229, 0x8, RZ, 0xfc, !PT ;  /* 0x00000008e5e50812 */ /* 0x000fe400078efcff */
[----:B------:R-:W-:Y:S01]  /*38b40*/  ISETP.GE.AND P0, PT, R226, UR7, PT ;  /* 0x00000007e2007c0c */ /* 0x000fe2000bf06270 */
[----:B------:R-:W-:-:S03]  /*38b50*/  ULDC.64 UR6, c[0x0][0x228] ;  /* 0x00008a0000067ab9 */ /* 0x000fc60000000a00 */
[----:B------:R-:W-:Y:S01]  /*38b60*/  ISETP.LT.AND P1, PT, R7, UR61, !P0 ;  /* 0x0000003d07007c0c */ /* 0x000fe2000c721270 */
[----:B------:R-:W-:Y:S01]  /*38b70*/  ULDC UR61, c[0x0][0x228] ;  /* 0x00008a00003d7ab9 */ /* 0x000fe20000000800 */
[----:B------:R-:W-:Y:S02]  /*38b80*/  ISETP.LT.AND P0, PT, R6, UR44, !P0 ;  /* 0x0000002c06007c0c */ /* 0x000fe4000c701270 */
[----:B------:R-:W-:-:S09]  /*38b90*/  LOP3.LUT R229, R229, 0xfffffffb, RZ, 0xc0, !PT ;  /* 0xfffffffbe5e57812 */ /* 0x000fd200078ec0ff */
[----:B------:R-:W-:-:S04]  /*38ba0*/  @P1 LOP3.LUT R229, R229, 0x4, RZ, 0xfc, !PT ;  /* 0x00000004e5e51812 */ /* 0x000fc800078efcff */
[----:B------:R-:W-:-:S04]  /*38bb0*/  LOP3.LUT R229, R229, 0xfffffffd, RZ, 0xc0, !PT ;  /* 0xfffffffde5e57812 */ /* 0x000fc800078ec0ff */
[----:B------:R-:W-:Y:S02]  /*38bc0*/  @P0 LOP3.LUT R229, R229, 0x2, RZ, 0xfc, !PT ;  /* 0x00000002e5e50812 */ /* 0x000fe400078efcff */
[----:B------:R-:W-:-:S04]  /*38bd0*/  ISETP.GE.AND P0, PT, R227, UR31, PT ;  /* 0x0000001fe3007c0c */ /* 0x000fc8000bf06270 */
[----:B------:R-:W-:Y:S01]  /*38be0*/  ISETP.LT.AND P1, PT, R7, UR11, !P0 ;  /* 0x0000000b07007c0c */ /* 0x000fe2000c721270 */
[----:B------:R-:W-:Y:S01]  /*38bf0*/  ULDC.64 UR10, c[0x0][0x228] ;  /* 0x00008a00000a7ab9 */ /* 0x000fe20000000a00 */
[----:B------:R-:W-:Y:S01]  /*38c00*/  ISETP.LT.AND P0, PT, R6, UR22, !P0 ;  /* 0x0000001606007c0c */ /* 0x000fe2000c701270 */
[----:B------:R-:W-:Y:S01]  /*38c10*/  ULDC UR22, c[0x0][0x228] ;  /* 0x00008a0000167ab9 */ /* 0x000fe20000000800 */
[----:B------:R-:W-:-:S11]  /*38c20*/  LOP3.LUT R229, R229, 0xfffffffe, RZ, 0xc0, !PT ;  /* 0xfffffffee5e57812 */ /* 0x000fd600078ec0ff */
[----:B------:R-:W-:Y:S02]  /*38c30*/  @P0 LOP3.LUT R228, R228, 0x80000000, RZ, 0xfc, !PT ;  /* 0x80000000e4e40812 */ /* 0x000fe400078efcff */
[----:B------:R-:W-:Y:S02]  /*38c40*/  ISETP.GE.AND P0, PT, R237, UR23, PT ;  /* 0x00000017ed007c0c */ /* 0x000fe4000bf06270 */
[----:B------:R-:W-:Y:S02]  /*38c50*/  @P1 LOP3.LUT R229, R229, 0x1, RZ, 0xfc, !PT ;  /* 0x00000001e5e51812 */ /* 0x000fe400078efcff */
[----:B------:R-:W-:Y:S01]  /*38c60*/  ISETP.LT.AND P1, PT, R7, UR55, !P0 ;  /* 0x0000003707007c0c */ /* 0x000fe2000c721270 */
[----:B------:R-:W-:Y:S01]  /*38c70*/  ULDC UR55, c[0x0][0x228] ;  /* 0x00008a0000377ab9 */ /* 0x000fe20000000800 */
[----:B------:R-:W-:Y:S01]  /*38c80*/  ISETP.LT.AND P0, PT, R6, UR22, !P0 ;  /* 0x0000001606007c0c */ /* 0x000fe2000c701270 */
[----:B------:R-:W-:Y:S01]  /*38c90*/  ULDC.64 UR22, c[0x0][0x228] ;  /* 0x00008a0000167ab9 */ /* 0x000fe20000000a00 */
        /* <DEDUP_REMOVED lines=14> */
[----:B------:R-:W-:Y:S02]  /*38d80*/  ISETP.LT.AND P2, PT, R7, UR61, !P0 ;  /* 0x0000003d07007c0c */ /* 0x000fe4000c741270 */
[----:B------:R-:W-:Y:S02]  /*38d90*/  ISETP.LT.AND P1, PT, R6, UR55, !P0 ;  /* 0x0000003706007c0c */ /* 0x000fe4000c721270 */
[----:B------:R-:W-:Y:S02]  /*38da0*/  LOP3.LUT R228, R228, 0xfbffffff, RZ, 0xc0, !PT ;  /* 0xfbffffffe4e47812 */ /* 0x000fe400078ec0ff */
[----:B------:R-:W-:-:S07]  /*38db0*/  ISETP.GE.AND P0, PT, R241, UR49, PT ;  /* 0x00000031f1007c0c */ /* 0x000fce000bf06270 */
[----:B------:R-:W-:Y:S02]  /*38dc0*/  @P2 LOP3.LUT R228, R228, 0x4000000, RZ, 0xfc, !PT ;  /* 0x04000000e4e42812 */ /* 0x000fe400078efcff */
[----:B------:R-:W-:Y:S02]  /*38dd0*/  ISETP.LT.AND P2, PT, R7, UR60, !P0 ;  /* 0x0000003c07007c0c */ /* 0x000fe4000c741270 */
[----:B------:R-:W-:-:S04]  /*38de0*/  LOP3.LUT R228, R228, 0xfdffffff, RZ, 0xc0, !PT ;  /* 0xfdffffffe4e47812 */ /* 0x000fc800078ec0ff */
[----:B------:R-:W-:Y:S02]  /*38df0*/  @P1 LOP3.LUT R228, R228, 0x2000000, RZ, 0xfc, !PT ;  /* 0x02000000e4e41812 */ /* 0x000fe400078efcff */
[----:B------:R-:W-:Y:S02]  /*38e00*/  ISETP.LT.AND P1, PT, R6, UR57, !P0 ;  /* 0x0000003906007c0c */ /* 0x000fe4000c721270 */
[----:B------:R-:W-:Y:S02]  /*38e10*/  LOP3.LUT R228, R228, 0xfeffffff, RZ, 0xc0, !PT ;  /* 0xfeffffffe4e47812 */ /* 0x000fe400078ec0ff */
[----:B------:R-:W-:Y:S02]  /*38e20*/  ISETP.GE.AND P0, PT, R242, UR45, PT ;  /* 0x0000002df2007c0c */ /* 0x000fe4000bf06270 */
[----:B------:R-:W-:Y:S02]  /*38e30*/  @P2 LOP3.LUT R228, R228, 0x1000000, RZ, 0xfc, !PT ;  /* 0x01000000e4e42812 */ /* 0x000fe400078efcff */
[----:B------:R-:W-:-:S02]  /*38e40*/  ISETP.LT.AND P2, PT, R7, UR56, !P0 ;  /* 0x0000003807007c0c */ /* 0x000fc4000c741270 */
        /* <DEDUP_REMOVED lines=50> */
[----:B------:R-:W-:Y:S01]  /*39170*/  @P1 LOP3.LUT R228, R228, 0x8, RZ, 0xfc, !PT ;  /* 0x00000008e4e41812 */ /* 0x000fe200078efcff */
[----:B------:R0:W-:Y:S01]  /*39180*/  STL [R1+0xa28], R189 ;  /* 0x000a28bd01007387 */ /* 0x0001e20000100800 */
[----:B------:R-:W-:Y:S02]  /*39190*/  ISETP.LT.AND P1, PT, R6, UR20, !P0 ;  /* 0x0000001406007c0c */ /* 0x000fe4000c721270 */
[----:B------:R-:W-:-:S04]  /*391a0*/  LOP3.LUT R228, R228, 0xfffffffb, RZ, 0xc0, !PT ;  /* 0xfffffffbe4e47812 */ /* 0x000fc800078ec0ff */
[----:B------:R-:W-:Y:S01]  /*391b0*/  @P2 LOP3.LUT R228, R228, 0x4, RZ, 0xfc, !PT ;  /* 0x00000004e4e42812 */ /* 0x000fe200078efcff */
[----:B0-----:R-:W-:-:S03]  /*391c0*/  VIADD R189, R189, UR42 ;  /* 0x0000002abdbd7c36 */ /* 0x001fc60008000000 */
[----:B------:R-:W-:Y:S02]  /*391d0*/  LOP3.LUT R228, R228, 0xfffffffd, RZ, 0xc0, !PT ;  /* 0xfffffffde4e47812 */ /* 0x000fe400078ec0ff */
[----:B------:R0:W-:Y:S01]  /*391e0*/  STL [R1+0xa2c], R189 ;  /* 0x000a2cbd01007387 */ /* 0x0001e20000100800 */
[----:B------:R-:W-:Y:S02]  /*391f0*/  ISETP.GE.AND P0, PT, R251, UR9, PT ;  /* 0x00000009fb007c0c */ /* 0x000fe4000bf06270 */
[----:B------:R-:W-:Y:S01]  /*39200*/  @P1 LOP3.LUT R228, R228, 0x2, RZ, 0xfc, !PT ;  /* 0x00000002e4e41812 */ /* 0x000fe200078efcff */
[----:B0-----:R-:W-:Y:S01]  /*39210*/  VIADD R189, R189, UR40 ;  /* 0x00000028bdbd7c36 */ /* 0x001fe20008000000 */
[----:B------:R-:W-:Y:S02]  /*39220*/  ISETP.LT.AND P1, PT, R7, UR51, !P0 ;  /* 0x0000003307007c0c */ /* 0x000fe4000c721270 */
[----:B------:R-:W-:Y:S02]  /*39230*/  ISETP.LT.AND P0, PT, R6, UR24, !P0 ;  /* 0x0000001806007c0c */ /* 0x000fe4000c701270 */
[----:B------:R0:W-:Y:S02]  /*39240*/  STL [R1+0xa30], R189 ;  /* 0x000a30bd01007387 */ /* 0x0001e40000100800 */
[----:B0-----:R-:W-:-:S05]  /*39250*/  VIADD R189, R189, UR54 ;  /* 0x00000036bdbd7c36 */ /* 0x001fca0008000000 */
[----:B------:R0:W-:Y:S01]  /*39260*/  STL [R1+0xac8], R189 ;  /* 0x000ac8bd01007387 */ /* 0x0001e20000100800 */
[----:B--2---:R-:W-:-:S04]  /*39270*/  LOP3.LUT R238, R238, 0x7fffffff, RZ, 0xc0, !PT ;  /* 0x7fffffffeeee7812 */ /* 0x004fc800078ec0ff */
[----:B------:R-:W-:Y:S02]  /*39280*/  @P0 LOP3.LUT R238, R238, 0x80000000, RZ, 0xfc, !PT ;  /* 0x80000000eeee0812 */ /* 0x000fe400078efcff */
[----:B------:R-:W-:Y:S02]  /*39290*/  ISETP.GE.AND P0, PT, R6, UR4, PT ;  /* 0x0000000406007c0c */ /* 0x000fe4000bf06270 */
[----:B---3--:R-:W-:Y:S01]  /*392a0*/  R2UR UR4, R188 ;  /* 0x00000000bc0472ca */ /* 0x008fe200000e0000 */
[C---:B------:R-:W-:Y:S01]  /*392b0*/  VIADD R8, R5.reuse, 0x11 ;  /* 0x0000001105087836 */ /* 0x040fe20000000000 */
[----:B------:R-:W-:Y:S01]  /*392c0*/  LOP3.LUT R228, R228, 0xfffffffe, RZ, 0xc0, !PT ;  /* 0xfffffffee4e47812 */ /* 0x000fe200078ec0ff */
[C---:B------:R-:W-:Y:S02]  /*392d0*/  VIADD R9, R5.reuse, 0x12 ;  /* 0x0000001205097836 */ /* 0x040fe40000000000 */
[C---:B------:R-:W-:Y:S02]  /*392e0*/  VIADD R8, R5.reuse, 0xf ;  /* 0x0000000f05087836 */ /* 0x040fe40000000000 */
[----:B------:R-:W-:-:S02]  /*392f0*/  VIADD R252, R5, 0xc2 ;  /* 0x000000c205fc7836 */ /* 0x000fc40000000000 */
[C---:B------:R-:W-:Y:S02]  /*39300*/  VIADD R9, R5.reuse, 0x10 ;  /* 0x0000001005097836 */ /* 0x040fe40000000000 */
[C---:B------:R-:W-:Y:S02]  /*39310*/  VIADD R8, R5.reuse, 0xd ;  /* 0x0000000d05087836 */ /* 0x040fe40000000000 */
[C---:B------:R-:W-:Y:S02]  /*39320*/  VIADD R9, R5.reuse, 0xe ;  /* 0x0000000e05097836 */ /* 0x040fe40000000000 */
[C---:B------:R-:W-:Y:S02]  /*39330*/  VIADD R8, R5.reuse, 0xb ;  /* 0x0000000b05087836 */ /* 0x040fe40000000000 */
[C---:B------:R-:W-:Y:S02]  /*39340*/  VIADD R9, R5.reuse, 0xc ;  /* 0x0000000c05097836 */ /* 0x040fe40000000000 */
[C---:B------:R-:W-:Y:S01]  /*39350*/  VIADD R8, R5.reuse, 0x9 ;  /* 0x0000000905087836 */ /* 0x040fe20000000000 */
[----:B------:R-:W-:Y:S01]  /*39360*/  @P1 LOP3.LUT R228, R228, 0x1, RZ, 0xfc, !PT ;  /* 0x00000001e4e41812 */ /* 0x000fe200078efcff */
[----:B------:R-:W-:-:S02]  /*39370*/  VIADD R9, R5, 0xa ;  /* 0x0000000a05097836 */ /* 0x000fc40000000000 */
[C---:B------:R-:W-:Y:S01]  /*39380*/  VIADD R8, R5.reuse, 0x7 ;  /* 0x0000000705087836 */ /* 0x040fe20000000000 */
[----:B------:R-:W-:Y:S01]  /*39390*/  ISETP.GE.AND P1, PT, R252, UR27, PT ;  /* 0x0000001bfc007c0c */ /* 0x000fe2000bf26270 */
[C---:B------:R-:W-:Y:S02]  /*393a0*/  VIADD R9, R5.reuse, 0x8 ;  /* 0x0000000805097836 */ /* 0x040fe40000000000 */
[C---:B------:R-:W-:Y:S02]  /*393b0*/  VIADD R8, R5.reuse, 0x6 ;  /* 0x0000000605087836 */ /* 0x040fe40000000000 */
        /* <DEDUP_REMOVED lines=179> */
[----:B------:R-:W-:Y:S01]  /*39ef0*/  VIADD R8, R5, 0x1 ;  /* 0x0000000105087836 */ /* 0x000fe20000000000 */
[----:B------:R-:W-:Y:S01]  /*39f00*/  ULDC.64 UR32, c[0x0][0x228] ;  /* 0x00008a0000207ab9 */ /* 0x000fe20000000a00 */
[----:B------:R-:W-:Y:S01]  /*39f10*/  ULDC.64 UR26, c[0x0][0x228] ;  /* 0x00008a00001a7ab9 */ /* 0x000fe20000000a00 */
[C---:B------:R-:W-:Y:S01]  /*39f20*/  ISETP.LT.AND P3, PT, R7.reuse, UR32, !P1 ;  /* 0x0000002007007c0c */ /* 0x040fe2000cf61270 */
[----:B------:R-:W-:Y:S01]  /*39f30*/  ULDC.64 UR30, c[0x0][0x228] ;  /* 0x00008a00001e7ab9 */ /* 0x000fe20000000a00 */
[----:B------:R-:W-:Y:S01]  /*39f40*/  ISETP.LT.AND P2, PT, R6, UR26, !P1 ;  /* 0x0000001a06007c0c */ /* 0x000fe2000cf41270 */
[----:B------:R-:W-:Y:S01]  /*39f50*/  ULDC.64 UR24, c[0x0][0x228] ;  /* 0x00008a0000187ab9 */ /* 0x000fe20000000a00 */
[----:B------:R-:W-:Y:S01]  /*39f60*/  LOP3.LUT R238, R238, 0xbfffffff, RZ, 0xc0, !PT ;  /* 0xbfffffffeeee7812 */ /* 0x000fe200078ec0ff */
[----:B------:R-:W-:Y:S01]  /*39f70*/  ULDC.64 UR34, c[0x0][0x228] ;  /* 0x00008a0000227ab9 */ /* 0x000fe20000000a00 */
[----:B------:R-:W-:Y:S01]  /*39f80*/  ISETP.GE.AND P1, PT, R186, UR11, PT ;  /* 0x0000000bba007c0c */ /* 0x000fe2000bf26270 */
[----:B------:R-:W-:Y:S01]  /*39f90*/  ULDC.64 UR28, c[0x0][0x228] ;  /* 0x00008a00001c7ab9 */ /* 0x000fe20000000a00 */
[----:B------:R-:W-:Y:S01]  /*39fa0*/  ULDC.64 UR36, c[0x0][0x228] ;  /* 0x00008a0000247ab9 */ /* 0x000fe20000000a00 */
[----:B------:R-:W-:Y:S01]  /*39fb0*/  ULDC.64 UR38, c[0x0][0x228] ;  /* 0x00008a0000267ab9 */ /* 0x000fe20000000a00 */
[----:B------:R-:W-:Y:S01]  /*39fc0*/  ULDC.64 UR40, c[0x0][0x228] ;  /* 0x00008a0000287ab9 */ /* 0x000fe20000000a00 */
[----:B------:R-:W-:Y:S01]  /*39fd0*/  ULDC UR60, c[0x0][0x228] ;  /* 0x00008a00003c7ab9 */ /* 0x000fe20000000800 */
[----:B------:R-:W-:Y:S01]  /*39fe0*/  ULDC UR5, c[0x0][0x228] ;  /* 0x00008a0000057ab9 */ /* 0x000fe20000000800 */
[----:B------:R-:W-:Y:S01]  /*39ff0*/  @P3 LOP3.LUT R238, R238, 0x40000000, RZ, 0xfc, !PT ;  /* 0x40000000eeee3812 */ /* 0x000fe200078efcff */
[----:B------:R-:W-:Y:S01]  /*3a000*/  ULDC UR6, c[0x0][0x228] ;  /* 0x00008a0000067ab9 */ /* 0x000fe20000000800 */
[----:B------:R-:W-:Y:S01]  /*3a010*/  ULDC UR8, c[0x0][0x228] ;  /* 0x00008a0000087ab9 */ /* 0x000fe20000000800 */
[----:B------:R-:W-:Y:S01]  /*3a020*/  ULDC UR9, c[0x0][0x228] ;  /* 0x00008a0000097ab9 */ /* 0x000fe20000000800 */
[----:B------:R-:W-:Y:S01]  /*3a030*/  LOP3.LUT R238, R238, 0xdfffffff, RZ, 0xc0, !PT ;  /* 0xdfffffffeeee7812 */ /* 0x000fe200078ec0ff */
[----:B------:R-:W-:Y:S01]  /*3a040*/  ULDC UR10, c[0x0][0x228] ;  /* 0x00008a00000a7ab9 */ /* 0x000fe20000000800 */
[----:B------:R-:W-:Y:S01]  /*3a050*/  ULDC UR12, c[0x0][0x228] ;  /* 0x00008a00000c7ab9 */ /* 0x000fe20000000800 */
[----:B------:R-:W-:Y:S01]  /*3a060*/  ULDC UR13, c[0x0][0x228] ;  /* 0x00008a00000d7ab9 */ /* 0x000fe20000000800 */
[----:B------:R-:W-:Y:S01]  /*3a070*/  @P2 LOP3.LUT R238, R238, 0x20000000, RZ, 0xfc, !PT ;  /* 0x20000000eeee2812 */ /* 0x000fe200078efcff */
[----:B------:R-:W-:Y:S01]  /*3a080*/  ULDC UR14, c[0x0][0x228] ;  /* 0x00008a00000e7ab9 */ /* 0x000fe20000000800 */
[----:B------:R-:W-:Y:S01]  /*3a090*/  ISETP.LT.AND P2, PT, R7, UR30, !P1 ;  /* 0x0000001e07007c0c */ /* 0x000fe2000cf41270 */
[----:B------:R-:W-:Y:S01]  /*3a0a0*/  ULDC UR15, c[0x0][0x228] ;  /* 0x00008a00000f7ab9 */ /* 0x000fe20000000800 */
[----:B------:R-:W-:Y:S01]  /*3a0b0*/  ISETP.LT.AND P1, PT, R6, UR24, !P1 ;  /* 0x0000001806007c0c */ /* 0x000fe2000cf21270 */
[----:B------:R-:W-:Y:S01]  /*3a0c0*/  ULDC UR61, c[0x0][0x228] ;  /* 0x00008a00003d7ab9 */ /* 0x000fe20000000800 */
[----:B------:R-:W-:Y:S01]  /*3a0d0*/  LOP3.LUT R238, R238, 0xefffffff, RZ, 0xc0, !PT ;  /* 0xefffffffeeee7812 */ /* 0x000fe200078ec0ff */
[----:B------:R-:W-:Y:S01]  /*3a0e0*/  ULDC UR26, c[0x0][0x228] ;  /* 0x00008a00001a7ab9 */ /* 0x000fe20000000800 */
[----:B------:R-:W-:Y:S01]  /*3a0f0*/  ULDC UR16, c[0x0][0x228] ;  /* 0x00008a0000107ab9 */ /* 0x000fe20000000800 */
[----:B------:R-:W-:Y:S01]  /*3a100*/  ULDC UR18, c[0x0][0x228] ;  /* 0x00008a0000127ab9 */ /* 0x000fe20000000800 */
[----:B------:R-:W-:Y:S01]  /*3a110*/  LOP3.LUT R239, R239, 0x7fffffff, RZ, 0xc0, !PT ;  /* 0x7fffffffefef7812 */ /* 0x000fe200078ec0ff */
[----:B------:R-:W-:Y:S01]  /*3a120*/  ULDC UR30, c[0x0][0x228] ;  /* 0x00008a00001e7ab9 */ /* 0x000fe20000000800 */
[----:B------:R-:W-:Y:S01]  /*3a130*/  ULDC UR19, c[0x0][0x228] ;  /* 0x00008a0000137ab9 */ /* 0x000fe20000000800 */
        /* <DEDUP_REMOVED lines=12> */
[----:B------:R-:W-:Y:S01]  /*3a200*/  ISETP.GE.AND P1, PT, R184, UR23, PT ;  /* 0x00000017b8007c0c */ /* 0x000fe2000bf26270 */
[----:B------:R-:W-:Y:S01]  /*3a210*/  ULDC UR51, c[0x0][0x228] ;  /* 0x00008a0000337ab9 */ /* 0x000fe20000000800 */
[----:B------:R-:W-:Y:S01]  /*3a220*/  LOP3.LUT R238, R238, 0xfdffffff, RZ, 0xc0, !PT ;  /* 0xfdffffffeeee7812 */ /* 0x000fe200078ec0ff */
[----:B------:R-:W-:Y:S01]  /*3a230*/  ULDC UR52, c[0x0][0x228] ;  /* 0x00008a0000347ab9 */ /* 0x000fe20000000800 */
[----:B------:R-:W-:Y:S01]  /*3a240*/  ISETP.LT.AND P3, PT, R7, UR34, !P1 ;  /* 0x0000002207007c0c */ /* 0x000fe2000cf61270 */
[----:B------:R-:W-:Y:S01]  /*3a250*/  ULDC UR53, c[0x0][0x228] ;  /* 0x00008a0000357ab9 */ /* 0x000fe20000000800 */
[----:B------:R-:W-:Y:S01]  /*3a260*/  ISETP.LT.AND P2, PT, R6, UR28, !P1 ;  /* 0x0000001c06007c0c */ /* 0x000fe2000cf41270 */
[----:B------:R-:W-:Y:S01]  /*3a270*/  ULDC UR54, c[0x0][0x228] ;  /* 0x00008a0000367ab9 */ /* 0x000fe20000000800 */
[----:B------:R-:W-:Y:S01]  /*3a280*/  ISETP.GE.AND P1, PT, R182, UR33, PT ;  /* 0x00000021b6007c0c */ /* 0x000fe2000bf26270 */
[----:B------:R-:W-:Y:S01]  /*3a290*/  ULDC.64 UR32, c[0x0][0x228] ;  /* 0x00008a0000207ab9 */ /* 0x000fe20000000a00 */
[----:B------:R-:W-:Y:S01]  /*3a2a0*/  LOP3.LUT R240, R240, 0x7fffffff, RZ, 0xc0, !PT ;  /* 0x7ffffffff0f07812 */ /* 0x000fe200078ec0ff */
[----:B------:R-:W-:Y:S01]  /*3a2b0*/  ULDC UR55, c[0x0][0x228] ;  /* 0x00008a0000377ab9 */ /* 0x000fe20000000800 */
[----:B------:R-:W-:Y:S01]  /*3a2c0*/  ULDC UR56, c[0x0][0x228] ;  /* 0x00008a0000387ab9 */ /* 0x000fe20000000800 */
[----:B------:R-:W-:Y:S01]  /*3a2d0*/  ULDC UR57, c[0x0][0x228] ;  /* 0x00008a0000397ab9 */ /* 0x000fe20000000800 */
[----:B------:R-:W-:Y:S01]  /*3a2e0*/  ULDC UR23, c[0x0][0x228] ;  /* 0x00008a0000177ab9 */ /* 0x000fe20000000800 */
[----:B------:R-:W-:Y:S01]  /*3a2f0*/  ULDC UR24, c[0x0][0x228] ;  /* 0x00008a0000187ab9 */ /* 0x000fe20000000800 */
[----:B------:R-:W-:Y:S01]  /*3a300*/  ULDC UR34, c[0x0][0x228] ;  /* 0x00008a0000227ab9 */ /* 0x000fe20000000800 */
[----:B------:R-:W-:Y:S01]  /*3a310*/  @P3 LOP3.LUT R238, R238, 0x2000000, RZ, 0xfc, !PT ;  /* 0x02000000eeee3812 */ /* 0x000fe200078efcff */
[----:B------:R-:W-:Y:S01]  /*3a320*/  ULDC.64 UR42, c[0x0][0x228] ;  /* 0x00008a00002a7ab9 */ /* 0x000fe20000000a00 */
[----:B------:R-:W-:Y:S01]  /*3a330*/  LOP3.LUT R241, R241, 0x7fffffff, RZ, 0xc0, !PT ;  /* 0x7ffffffff1f17812 */ /* 0x000fe200078ec0ff */
[----:B------:R-:W-:Y:S01]  /*3a340*/  VIADD R188, R5, 0x12 ;  /* 0x0000001205bc7836 */ /* 0x000fe20000000000 */
[----:B------:R-:W-:-:S02]  /*3a350*/  LOP3.LUT R238, R238, 0xffdfffff, RZ, 0xc0, !PT ;  /* 0xffdfffffeeee7812 */ /* 0x000fc400078ec0ff */
[----:B------:R-:W-:Y:S02]  /*3a360*/  LOP3.LUT R242, R242, 0x7fffffff, RZ, 0xc0, !PT ;  /* 0x7ffffffff2f27812 */ /* 0x000fe400078ec0ff */
[----:B------:R-:W-:Y:S02]  /*3a370*/  @P2 LOP3.LUT R238, R238, 0x200000, RZ, 0xfc, !PT ;  /* 0x00200000eeee2812 */ /* 0x000fe400078efcff */
[----:B------:R-:W-:Y:S01]  /*3a380*/  ISETP.LT.AND P2, PT, R7, UR36, !P1 ;  /* 0x0000002407007c0c */ /* 0x000fe2000cf41270 */
[----:B------:R-:W-:Y:S01]  /*3a390*/  ULDC UR36, c[0x0][0x228] ;  /* 0x00008a0000247ab9 */ /* 0x000fe20000000800 */
[----:B------:R-:W-:Y:S01]  /*3a3a0*/  ISETP.LT.AND P1, PT, R6, UR38, !P1 ;  /* 0x0000002606007c0c */ /* 0x000fe2000cf21270 */
[----:B------:R-:W-:Y:S01]  /*3a3b0*/  ULDC UR38, c[0x0][0x228] ;  /* 0x00008a0000267ab9 */ /* 0x000fe20000000800 */
[----:B------:R-:W-:Y:S02]  /*3a3c0*/  LOP3.LUT R238, R238, 0xfffbffff, RZ, 0xc0, !PT ;  /* 0xfffbffffeeee7812 */ /* 0x000fe400078ec0ff */
[----:B------:R-:W-:Y:S01]  /*3a3d0*/  ISETP.LT.AND P0, PT, R5, UR43, !P0 ;  /* 0x0000002b05007c0c */ /* 0x000fe2000c701270 */
[----:B------:R-:W-:Y:S01]  /*3a3e0*/  ULDC UR43, c[0x0][0x228] ;  /* 0x00008a00002b7ab9 */ /* 0x000fe20000000800 */
[----:B------:R-:W-:-:S02]  /*3a3f0*/  LOP3.LUT R243, R243, 0x7fffffff, RZ, 0xc0, !PT ;  /* 0x7ffffffff3f37812 */ /* 0x000fc400078ec0ff */
[----:B------:R-:W-:Y:S02]  /*3a400*/  LOP3.LUT R244, R244, 0x7fffffff, RZ, 0xc0, !PT ;  /* 0x7ffffffff4f47812 */ /* 0x000fe400078ec0ff */
[----:B------:R-:W-:Y:S02]  /*3a410*/  LOP3.LUT R245, R245, 0x7fffffff, RZ, 0xc0, !PT ;  /* 0x7ffffffff5f57812 */ /* 0x000fe400078ec0ff */
[----:B------:R-:W-:Y:S02]  /*3a420*/  @P2 LOP3.LUT R238, R238, 0x40000, RZ, 0xfc, !PT ;  /* 0x00040000eeee2812 */ /* 0x000fe400078efcff */
[----:B------:R-:W-:Y:S02]  /*3a430*/  LOP3.LUT R246, R246, 0x7fffffff, RZ, 0xc0, !PT ;  /* 0x7ffffffff6f67812 */ /* 0x000fe400078ec0ff */
[----:B------:R-:W-:Y:S02]  /*3a440*/  LOP3.LUT R238, R238, 0xfffdffff, RZ, 0xc0, !PT ;  /* 0xfffdffffeeee7812 */ /* 0x000fe400078ec0ff */
[----:B------:R-:W-:-:S02]  /*3a450*/  LOP3.LUT R247, R247, 0x7fffffff, RZ, 0xc0, !PT ;  /* 0x7ffffffff7f77812 */ /* 0x000fc400078ec0ff */
[----:B------:R-:W-:Y:S02]  /*3a460*/  @P1 LOP3.LUT R238, R238, 0x20000, RZ, 0xfc, !PT ;  /* 0x00020000eeee1812 */ /* 0x000fe400078efcff */
[----:B------:R-:W-:Y:S02]  /*3a470*/  ISETP.GE.AND P1, PT, R180, UR31, PT ;  /* 0x0000001fb4007c0c */ /* 0x000fe4000bf26270 */
[----:B------:R-:W-:Y:S02]  /*3a480*/  LOP3.LUT R238, R238, 0xffffbfff, RZ, 0xc0, !PT ;  /* 0xffffbfffeeee7812 */ /* 0x000fe400078ec0ff */
[----:B------:R-:W-:Y:S01]  /*3a490*/  ISETP.LT.AND P2, PT, R7, UR40, !P1 ;  /* 0x0000002807007c0c */ /* 0x000fe2000cf41270 */
[----:B------:R-:W-:Y:S01]  /*3a4a0*/  ULDC UR40, c[0x0][0x228] ;  /* 0x00008a0000287ab9 */ /* 0x000fe20000000800 */
[----:B------:R-:W-:Y:S01]  /*3a4b0*/  ISETP.LT.AND P1, PT, R6, UR32, !P1 ;  /* 0x0000002006007c0c */ /* 0x000fe2000cf21270 */
[----:B------:R-:W-:Y:S01]  /*3a4c0*/  ULDC UR32, c[0x0][0x228] ;  /* 0x00008a0000207ab9 */ /* 0x000fe20000000800 */
[----:B------:R-:W-:-:S02]  /*3a4d0*/  LOP3.LUT R248, R248, 0x7fffffff, RZ, 0xc0, !PT ;  /* 0x7ffffffff8f87812 */ /* 0x000fc400078ec0ff */
[----:B------:R-:W-:-:S07]  /*3a4e0*/  LOP3.LUT R249, R249, 0x7fffffff, RZ, 0xc0, !PT ;  /* 0x7ffffffff9f97812 */ /* 0x000fce00078ec0ff */
[----:B------:R-:W-:-:S04]  /*3a4f0*/  @P2 LOP3.LUT R238, R238, 0x4000, RZ, 0xfc, !PT ;  /* 0x00004000eeee2812 */ /* 0x000fc800078efcff */
[----:B------:R-:W-:-:S04]  /*3a500*/  LOP3.LUT R238, R238, 0xffffdfff, RZ, 0xc0, !PT ;  /* 0xffffdfffeeee7812 */ /* 0x000fc800078ec0ff */
[----:B------:R-:W-:Y:S02]  /*3a510*/  @P1 LOP3.LUT R238, R238, 0x2000, RZ, 0xfc, !PT ;  /* 0x00002000eeee1812 */ /* 0x000fe400078efcff */
[----:B------:R-:W-:Y:S02]  /*3a520*/  ISETP.GE.AND P1, PT, R187, UR7, PT ;  /* 0x00000007bb007c0c */ /* 0x000fe4000bf26270 */
[----:B------:R-:W-:Y:S02]  /*3a530*/  LOP3.LUT R238, R238, 0xfbffffff, RZ, 0xc0, !PT ;  /* 0xfbffffffeeee7812 */ /* 0x000fe400078ec0ff */
[----:B------:R-:W-:Y:S01]  /*3a540*/  ISETP.LT.AND P2, PT, R7, UR60, !P1 ;  /* 0x0000003c07007c0c */ /* 0x000fe2000cf41270 */
[----:B------:R-:W-:Y:S01]  /*3a550*/  ULDC UR60, c[0x0][0x228] ;  /* 0x00008a00003c7ab9 */ /* 0x000fe20000000800 */
[----:B------:R-:W-:Y:S01]  /*3a560*/  ISETP.LT.AND P1, PT, R6, UR5, !P1 ;  /* 0x0000000506007c0c */ /* 0x000fe2000cf21270 */
[----:B------:R-:W-:-:S10]  /*3a570*/  ULDC UR5, c[0x0][0x228] ;  /* 0x00008a0000057ab9 */ /* 0x000fd40000000800 */
[----:B------:R-:W-:-:S04]  /*3a580*/  @P2 LOP3.LUT R238, R238, 0x4000000, RZ, 0xfc, !PT ;  /* 0x04000000eeee2812 */ /* 0x000fc800078efcff */
[----:B------:R-:W-:-:S04]  /*3a590*/  LOP3.LUT R238, R238, 0xfeffffff, RZ, 0xc0, !PT ;  /* 0xfeffffffeeee7812 */ /* 0x000fc800078ec0ff */
[----:B------:R-:W-:Y:S02]  /*3a5a0*/  @P1 LOP3.LUT R238, R238, 0x1000000, RZ, 0xfc, !PT ;  /* 0x01000000eeee1812 */ /* 0x000fe400078efcff */
[----:B------:R-:W-:Y:S02]  /*3a5b0*/  ISETP.GE.AND P1, PT, R185, UR17, PT ;  /* 0x00000011b9007c0c */ /* 0x000fe4000bf26270 */
[----:B------:R-:W-:Y:S02]  /*3a5c0*/  LOP3.LUT R238, R238, 0xff7fffff, RZ, 0xc0, !PT ;  /* 0xff7fffffeeee7812 */ /* 0x000fe400078ec0ff */
[----:B------:R-:W-:Y:S01]  /*3a5d0*/  ISETP.LT.AND P3, PT, R7, UR6, !P1 ;  /* 0x0000000607007c0c */ /* 0x000fe2000cf61270 */
[----:B------:R-:W-:Y:S01]  /*3a5e0*/  ULDC.64 UR6, c[0x0][0x228] ;  /* 0x00008a0000067ab9 */ /* 0x000fe20000000a00 */
[----:B------:R-:W-:Y:S02]  /*3a5f0*/  ISETP.LT.AND P2, PT, R6, UR8, !P1 ;  /* 0x0000000806007c0c */ /* 0x000fe4000cf41270 */
[----:B------:R-:W-:-:S09]  /*3a600*/  ISETP.GE.AND P1, PT, R183, UR21, PT ;  /* 0x00000015b7007c0c */ /* 0x000fd2000bf26270 */
[----:B------:R-:W-:Y:S02]  /*3a610*/  @P3 LOP3.LUT R238, R238, 0x800000, RZ, 0xfc, !PT ;  /* 0x00800000eeee3812 */ /* 0x000fe400078efcff */
[----:B------:R-:W-:Y:S01]  /*3a620*/  ISETP.LT.AND P3, PT, R7, UR9, !P1 ;  /* 0x0000000907007c0c */ /* 0x000fe2000cf61270 */
[----:B------:R-:W-:Y:S01]  /*3a630*/  ULDC.64 UR8, c[0x0][0x228] ;  /* 0x00008a0000087ab9 */ /* 0x000fe20000000a00 */
[----:B------:R-:W-:-:S04]  /*3a640*/  LOP3.LUT R238, R238, 0xffbfffff, RZ, 0xc0, !PT ;  /* 0xffbfffffeeee7812 */ /* 0x000fc800078ec0ff */
[----:B------:R-:W-:Y:S02]  /*3a650*/  @P2 LOP3.LUT R238, R238, 0x400000, RZ, 0xfc, !PT ;  /* 0x00400000eeee2812 */ /* 0x000fe400078efcff */
[----:B------:R-:W-:Y:S01]  /*3a660*/  ISETP.LT.AND P2, PT, R6, UR10, !P1 ;  /* 0x0000000a06007c0c */ /* 0x000fe2000cf41270 */
[----:B------:R-:W-:Y:S01]  /*3a670*/  ULDC.64 UR10, c[0x0][0x228] ;  /* 0x00008a00000a7ab9 */ /* 0x000fe20000000a00 */
[----:B------:R-:W-:Y:S02]  /*3a680*/  LOP3.LUT R238, R238, 0xffefffff, RZ, 0xc0, !PT ;  /* 0xffefffffeeee7812 */ /* 0x000fe400078ec0ff */
[----:B------:R-:W-:Y:S02]  /*3a690*/  ISETP.GE.AND P1, PT, R181, UR27, PT ;  /* 0x0000001bb5007c0c */ /* 0x000fe4000bf26270 */
[----:B------:R-:W-:Y:S02]  /*3a6a0*/  @P3 LOP3.LUT R238, R238, 0x100000, RZ, 0xfc, !PT ;  /* 0x00100000eeee3812 */ /* 0x000fe400078efcff */
[----:B------:R-:W-:-:S02]  /*3a6b0*/  ISETP.LT.AND P3, PT, R7, UR12, !P1 ;  /* 0x0000000c07007c0c */ /* 0x000fc4000cf61270 */
        /* <DEDUP_REMOVED lines=13> */
[----:B------:R-:W-:Y:S01]  /*3a790*/  ISETP.GE.AND P1, PT, R178, UR35, PT ;  /* 0x00000023b2007c0c */ /* 0x000fe2000bf26270 */
[----:B------:R-:W-:Y:S01]  /*3a7a0*/  ULDC UR35, c[0x0][0x228] ;  /* 0x00008a0000237ab9 */ /* 0x000fe20000000800 */
[----:B------:R-:W-:-:S04]  /*3a7b0*/  @P3 LOP3.LUT R238, R238, 0x1000, RZ, 0xfc, !PT ;  /* 0x00001000eeee3812 */ /* 0x000fc800078efcff */
[----:B------:R-:W-:-:S04]  /*3a7c0*/  LOP3.LUT R238, R238, 0xfffff7ff, RZ, 0xc0, !PT ;  /* 0xfffff7ffeeee7812 */ /* 0x000fc800078ec0ff */
[----:B------:R-:W-:Y:S02]  /*3a7d0*/  @P2 LOP3.LUT R238, R238, 0x800, RZ, 0xfc, !PT ;  /* 0x00000800eeee2812 */ /* 0x000fe400078efcff */
[----:B------:R-:W-:Y:S02]  /*3a7e0*/  ISETP.LT.AND P2, PT, R7, UR6, !P1 ;  /* 0x0000000607007c0c */ /* 0x000fe4000cf41270 */
[----:B------:R-:W-:Y:S01]  /*3a7f0*/  ISETP.LT.AND P1, PT, R6, UR61, !P1 ;  /* 0x0000003d06007c0c */ /* 0x000fe2000cf21270 */
[----:B------:R-:W-:Y:S01]  /*3a800*/  ULDC UR61, c[0x0][0x228] ;  /* 0x00008a00003d7ab9 */ /* 0x000fe20000000800 */
        /* <DEDUP_REMOVED lines=9> */
[----:B------:R-:W-:Y:S01]  /*3a8a0*/  ULDC UR26, c[0x0][0x228] ;  /* 0x00008a00001a7ab9 */ /* 0x000fe20000000800 */
[----:B------:R-:W-:Y:S01]  /*3a8b0*/  ISETP.GE.AND P1, PT, R176, UR37, PT ;  /* 0x00000025b0007c0c */ /* 0x000fe2000bf26270 */
[----:B------:R-:W-:-:S08]  /*3a8c0*/  ULDC UR37, c[0x0][0x228] ;  /* 0x00008a0000257ab9 */ /* 0x000fd00000000800 */
[----:B------:R-:W-:Y:S02]  /*3a8d0*/  @P3 LOP3.LUT R238, R238, 0x100, RZ, 0xfc, !PT ;  /* 0x00000100eeee3812 */ /* 0x000fe400078efcff */
[----:B------:R-:W-:Y:S02]  /*3a8e0*/  ISETP.LT.AND P3, PT, R7, UR10, !P1 ;  /* 0x0000000a07007c0c */ /* 0x000fe4000cf61270 */
        /* <DEDUP_REMOVED lines=17> */
[----:B------:R-:W-:Y:S01]  /*3aa00*/  ULDC UR41, c[0x0][0x228] ;  /* 0x00008a0000297ab9 */ /* 0x000fe20000000800 */
[----:B------:R-:W-:Y:S02]  /*3aa10*/  LOP3.LUT R238, R238, 0xfffffffb, RZ, 0xc0, !PT ;  /* 0xfffffffbeeee7812 */ /* 0x000fe400078ec0ff */
[----:B------:R-:W-:Y:S02]  /*3aa20*/  ISETP.LT.AND P2, PT, R7, UR14, !P1 ;  /* 0x0000000e07007c0c */ /* 0x000fe4000cf41270 */
[----:B------:R-:W-:Y:S01]  /*3aa30*/  ISETP.LT.AND P1, PT, R6, UR26, !P1 ;  /* 0x0000001a06007c0c */ /* 0x000fe2000cf21270 */
[----:B------:R-:W-:-:S10]  /*3aa40*/  ULDC UR26, c[0x0][0x228] ;  /* 0x00008a00001a7ab9 */ /* 0x000fd40000000800 */
[----:B------:R-:W-:-:S04]  /*3aa50*/  @P2 LOP3.LUT R238, R238, 0x4, RZ, 0xfc, !PT ;  /* 0x00000004eeee2812 */ /* 0x000fc800078efcff */
[----:B------:R-:W-:-:S04]  /*3aa60*/  LOP3.LUT R238, R238, 0xfffffffd, RZ, 0xc0, !PT ;  /* 0xfffffffdeeee7812 */ /* 0x000fc800078ec0ff */
[----:B------:R-:W-:Y:S02]  /*3aa70*/  @P1 LOP3.LUT R238, R238, 0x2, RZ, 0xfc, !PT ;  /* 0x00000002eeee1812 */ /* 0x000fe400078efcff */
[----:B------:R-:W-:Y:S02]  /*3aa80*/  ISETP.GE.AND P1, PT, R173, UR33, PT ;  /* 0x00000021ad007c0c */ /* 0x000fe4000bf26270 */
[----:B------:R-:W-:Y:S02]  /*3aa90*/  LOP3.LUT R238, R238, 0xfffffffe, RZ, 0xc0, !PT ;  /* 0xfffffffeeeee7812 */ /* 0x000fe400078ec0ff */
[----:B------:R-:W-:Y:S02]  /*3aaa0*/  ISETP.LT.AND P2, PT, R7, UR16, !P1 ;  /* 0x0000001007007c0c */ /* 0x000fe4000cf41270 */
[----:B------:R-:W-:Y:S01]  /*3aab0*/  ISETP.LT.AND P1, PT, R6, UR26, !P1 ;  /* 0x0000001a06007c0c */ /* 0x000fe2000cf21270 */
[----:B------:R-:W-:-:S10]  /*3aac0*/  ULDC.64 UR26, c[0x0][0x228] ;  /* 0x00008a00001a7ab9 */ /* 0x000fd40000000a00 */
[----:B------:R-:W-:Y:S02]  /*3aad0*/  @P2 LOP3.LUT R238, R238, 0x1, RZ, 0xfc, !PT ;  /* 0x00000001eeee2812 */ /* 0x000fe400078efcff */
[----:B------:R-:W-:Y:S02]  /*3aae0*/  @P1 LOP3.LUT R239, R239, 0x80000000, RZ, 0xfc, !PT ;  /* 0x80000000efef1812 */ /* 0x000fe400078efcff */
[----:B------:R-:W-:Y:S01]  /*3aaf0*/  ISETP.GE.AND P1, PT, R172, UR7, PT ;  /* 0x00000007ac007c0c */ /* 0x000fe2000bf26270 */
[----:B------:R-:W-:Y:S01]  /*3ab00*/  ULDC.64 UR6, c[0x0][0x228] ;  /* 0x00008a0000067ab9 */ /* 0x000fe20000000a00 */
        /* <DEDUP_REMOVED lines=41> */
[----:B------:R-:W-:-:S08]  /*3ada0*/  ULDC.64 UR16, c[0x0][0x228] ;  /* 0x00008a0000107ab9 */ /* 0x000fd00000000a00 */
        /* <DEDUP_REMOVED lines=8> */
[----:B------:R-:W-:Y:S01]  /*3ae30*/  ULDC.64 UR26, c[0x0][0x228] ;  /* 0x00008a00001a7ab9 */ /* 0x000fe20000000a00 */
        /* <DEDUP_REMOVED lines=13> */
[----:B------:R-:W-:Y:S02]  /*3af10*/  ISETP.LT.AND P2, PT, R6, UR22, !P1 ;  /* 0x0000001606007c0c */ /* 0x000fe4000cf41270 */
        /* <DEDUP_REMOVED lines=8> */
[----:B------:R-:W-:Y:S01]  /*3afa0*/  ULDC UR44, c[0x0][0x228] ;  /* 0x00008a00002c7ab9 */ /* 0x000fe20000000800 */
[----:B------:R-:W-:Y:S02]  /*3afb0*/  LOP3.LUT R239, R239, 0xffffbfff, RZ, 0xc0, !PT ;  /* 0xffffbfffefef7812 */ /* 0x000fe400078ec0ff */
[----:B------:R-:W-:Y:S01]  /*3afc0*/  ISETP.GE.AND P1, PT, R163, UR11, PT ;  /* 0x0000000ba3007c0c */ /* 0x000fe2000bf26270 */
[----:B------:R-:W-:Y:S01]  /*3afd0*/  ULDC.64 UR10, c[0x0][0x228] ;  /* 0x00008a00000a7ab9 */ /* 0x000fe20000000a00 */
        /* <DEDUP_REMOVED lines=58> */
[----:B------:R-:W-:Y:S01]  /*3b380*/  ISETP.LT.AND P2, PT, R7, UR6, !P1 ;  /* 0x0000000607007c0c */ /* 0x000fe2000cf41270 */
[----:B------:R-:W-:Y:S01]  /*3b390*/  ULDC UR6, c[0x0][0x228] ;  /* 0x00008a0000067ab9 */ /* 0x000fe20000000800 */
[----:B------:R-:W-:Y:S01]  /*3b3a0*/  ISETP.LT.AND P1, PT, R6, UR51, !P1 ;  /* 0x0000003306007c0c */ /* 0x000fe2000cf21270 */
[----:B------:R-:W-:-:S10]  /*3b3b0*/  ULDC UR51, c[0x0][0x228] ;  /* 0x00008a0000337ab9 */ /* 0x000fd40000000800 */
[----:B------:R-:W-:Y:S02]  /*3b3c0*/  @P2 LOP3.LUT R239, R239, 0x1, RZ, 0xfc, !PT ;  /* 0x00000001efef2812 */ /* 0x000fe400078efcff */
        /* <DEDUP_REMOVED lines=52> */
[----:B------:R-:W-:Y:S01]  /*3b710*/  ULDC UR7, c[0x0][0x228] ;  /* 0x00008a0000077ab9 */ /* 0x000fe20000000800 */
        /* <DEDUP_REMOVED lines=95> */
[----:B------:R-:W-:Y:S02]  /*3bd10*/  @P2 LOP3.LUT R240, R240, 0x1, RZ, 0xfc, !PT ;  /* 0x00000001f0f02812 */ /* 0x000fe400078efcff */
        /* <DEDUP_REMOVED lines=283> */
[----:B------:R-:W-:Y:S02]  /*3ced0*/  @P2 LOP3.LUT R242, R242, 0x1, RZ, 0xfc, !PT ;  /* 0x00000001f2f22812 */ /* 0x000fe400078efcff */
        /* <DEDUP_REMOVED lines=104> */
[----:B------:R-:W-:-:S11]  /*3d560*/  ISETP.LT.AND P1, PT, R6, UR18, !P1 ;  /* 0x0000001206007c0c */ /* 0x000fd6000cf21270 */
        /* <DEDUP_REMOVED lines=324> */
[----:B------:R-:W-:Y:S02]  /*3e9b0*/  @P2 LOP3.LUT R245, R245, 0x1, RZ, 0xfc, !PT ;  /* 0x00000001f5f52812 */ /* 0x000fe400078efcff */
        /* <DEDUP_REMOVED lines=24> */
[----:B------:R-:W-:-:S08]  /*3eb40*/  ULDC.64 UR32, c[0x0][0x228] ;  /* 0x00008a0000207ab9 */ /* 0x000fd00000000a00 */
[----:B------:R-:W-:Y:S02]  /*3eb50*/  @P3 LOP3.LUT R246, R246, 0x4000000, RZ, 0xfc, !PT ;  /* 0x04000000f6f63812 */ /* 0x000fe400078efcff */
[----:B------:R-:W-:Y:S02]  /*3eb60*/  ISETP.LT.AND P3, PT, R7, UR24, !P1 ;  /* 0x0000001807007c0c */ /* 0x000fe4000cf61270 */
        /* <DEDUP_REMOVED lines=86> */
[----:B------:R-:W-:Y:S01]  /*3f0d0*/  ULDC.64 UR8, c[0x0][0x228] ;  /* 0x00008a0000087ab9 */ /* 0x000fe20000000a00 */
        /* <DEDUP_REMOVED lines=19> */
[----:B------:R-:W-:Y:S02]  /*3f210*/  @P2 LOP3.LUT R246, R246, 0x1, RZ, 0xfc, !PT ;  /* 0x00000001f6f62812 */ /* 0x000fe400078efcff */
[----:B------:R-:W-:Y:S02]  /*3f220*/  @P1 LOP3.LUT R247, R247, 0x80000000, RZ, 0xfc, !PT ;  /* 0x80000000f7f71812 */ /* 0x000fe400078efcff */
[----:B------:R-:W-:Y:S01]  /*3f230*/  ISETP.GE.AND P1, PT, R44, UR25, PT ;  /* 0x000000192c007c0c */ /* 0x000fe2000bf26270 */
[----:B------:R-:W-:Y:S01]  /*3f240*/  ULDC.64 UR24, c[0x0][0x228] ;  /* 0x00008a0000187ab9 */ /* 0x000fe20000000a00 */
[----:B------:R-:W-:Y:S02]  /*3f250*/  LOP3.LUT R247, R247, 0xbfffffff, RZ, 0xc0, !PT ;  /* 0xbffffffff7f77812 */ /* 0x000fe400078ec0ff */
[----:B------:R-:W-:Y:S02]  /*3f260*/  ISETP.LT.AND P3, PT, R7, UR10, !P1 ;  /* 0x0000000a07007c0c */ /* 0x000fe4000cf61270 */
[----:B------:R-:W-:-:S02]  /*3f270*/  ISETP.LT.AND P2, PT, R6, UR14, !P1 ;  /* 0x0000000e06007c0c */ /* 0x000fc4000cf41270 */
        /* <DEDUP_REMOVED lines=218> */
[----:B------:R-:W-:-:S04]  /*40020*/  LOP3.LUT R248, R248, 0xfffff7ff, RZ, 0xc0, !PT ;  /* 0xfffff7fff8f87812 */ /* 0x000fc800078ec0ff */
[----:B------:R-:W-:-:S05]  /*40030*/  LOP3.LUT R248, R248, 0xffffefff, RZ, 0xc0, !PT ;  /* 0xffffeffff8f87812 */ /* 0x000fca00078ec0ff */
[----:B------:R-:W-:-:S04]  /*40040*/  @P2 LOP3.LUT R248, R248, 0x1000, RZ, 0xfc, !PT ;  /* 0x00001000f8f82812 */ /* 0x000fc800078efcff */
        /* <DEDUP_REMOVED lines=8> */
[----:B------:R-:W-:-:S02]  /*400d0*/  ULDC.64 UR32, c[0x0][0x228] ;  /* 0x00008a0000207ab9 */ /* 0x000fc40000000a00 */
[----:B------:R-:W-:-:S06]  /*400e0*/  ISETP.GE.AND P6, PT, R5, UR33, PT ;  /* 0x0000002105007c0c */ /* 0x000fcc000bfc6270 */
[----:B------:R-:W-:-:S04]  /*400f0*/  @P3 LOP3.LUT R248, R248, 0x400, RZ, 0xfc, !PT ;  /* 0x00000400f8f83812 */ /* 0x000fc800078efcff */
[----:B------:R-:W-:-:S04]  /*40100*/  LOP3.LUT R248, R248, 0xfffffdff, RZ, 0xc0, !PT ;  /* 0xfffffdfff8f87812 */ /* 0x000fc800078ec0ff */
[----:B------:R-:W-:Y:S02]  /*40110*/  @P2 LOP3.LUT R248, R248, 0x200, RZ, 0xfc, !PT ;  /* 0x00000200f8f82812 */ /* 0x000fe400078efcff */
[----:B------:R-:W-:Y:S02]  /*40120*/  ISETP.LT.AND P2, PT, R7, UR26, !P1 ;  /* 0x0000001a07007c0c */ /* 0x000fe4000cf41270 */
[----:B------:R-:W-:Y:S01]  /*40130*/  ISETP.LT.AND P1, PT, R6, UR52, !P1 ;  /* 0x0000003406007c0c */ /* 0x000fe2000cf21270 */
[----:B------:R-:W-:Y:S01]  /*40140*/  ULDC.64 UR52, c[0x0][0x228] ;  /* 0x00008a0000347ab9 */ /* 0x000fe20000000a00 */
[----:B------:R-:W-:Y:S02]  /*40150*/  LOP3.LUT R248, R248, 0xfffffeff, RZ, 0xc0, !PT ;  /* 0xfffffefff8f87812 */ /* 0x000fe400078ec0ff */
[----:B------:R-:W-:-:S07]  /*40160*/  ISETP.GE.AND P5, PT, R8, UR53, PT ;  /* 0x0000003508007c0c */ /* 0x000fce000bfa6270 */
        /* <DEDUP_REMOVED lines=8> */
[----:B------:R-:W-:Y:S02]  /*401f0*/  ISETP.LT.AND P2, PT, R6, UR54, !P1 ;  /* 0x0000003606007c0c */ /* 0x000fe4000cf41270 */
[----:B------:R-:W-:Y:S01]  /*40200*/  ISETP.GE.AND P1, PT, R15, UR35, PT ;  /* 0x000000230f007c0c */ /* 0x000fe2000bf26270 */
[----:B------:R-:W-:-:S08]  /*40210*/  ULDC.64 UR34, c[0x0][0x228] ;  /* 0x00008a0000227ab9 */ /* 0x000fd00000000a00 */
[----:B------:R-:W-:-:S04]  /*40220*/  @P3 LOP3.LUT R248, R248, 0x40, RZ, 0xfc, !PT ;  /* 0x00000040f8f83812 */ /* 0x000fc800078efcff */
[----:B------:R-:W-:-:S04]  /*40230*/  LOP3.LUT R248, R248, 0xffffffdf, RZ, 0xc0, !PT ;  /* 0xffffffdff8f87812 */ /* 0x000fc800078ec0ff */
        /* <DEDUP_REMOVED lines=25> */
[----:B------:R-:W-:Y:S02]  /*403d0*/  @P2 LOP3.LUT R248, R248, 0x1, RZ, 0xfc, !PT ;  /* 0x00000001f8f82812 */ /* 0x000fe400078efcff */
[----:B------:R-:W-:Y:S02]  /*403e0*/  @P1 LOP3.LUT R249, R249, 0x80000000, RZ, 0xfc, !PT ;  /* 0x80000000f9f91812 */ /* 0x000fe400078efcff */
[----:B------:R-:W-:Y:S01]  /*403f0*/  ISETP.GE.AND P1, PT, R188, UR9, PT ;  /* 0x00000009bc007c0c */ /* 0x000fe2000bf26270 */
[----:B------:R-:W-:Y:S01]  /*40400*/  VIADD R188, R5, 0x11 ;  /* 0x0000001105bc7836 */ /* 0x000fe20000000000 */
[----:B------:R-:W-:Y:S01]  /*40410*/  LOP3.LUT R249, R249, 0xbfffffff, RZ, 0xc0, !PT ;  /* 0xbffffffff9f97812 */ /* 0x000fe200078ec0ff */
[----:B------:R-:W-:Y:S01]  /*40420*/  ULDC.64 UR8, c[0x0][0x228] ;  /* 0x00008a0000087ab9 */ /* 0x000fe20000000a00 */
[----:B------:R-:W-:Y:S02]  /*40430*/  ISETP.LT.AND P3, PT, R7, UR44, !P1 ;  /* 0x0000002c07007c0c */ /* 0x000fe4000cf61270 */
[----:B------:R-:W-:-:S02]  /*40440*/  ISETP.LT.AND P2, PT, R6, UR61, !P1 ;  /* 0x0000003d06007c0c */ /* 0x000fc4000cf41270 */
[----:B------:R-:W-:Y:S01]  /*40450*/  ISETP.GE.AND P1, PT, R188, UR27, PT ;  /* 0x0000001bbc007c0c */ /* 0x000fe2000bf26270 */
[----:B------:R-:W-:Y:S01]  /*40460*/  VIADD R188, R5, 0x10 ;  /* 0x0000001005bc7836 */ /* 0x000fe20000000000 */
[----:B------:R-:W-:Y:S02]  /*40470*/  ULDC.64 UR26, c[0x0][0x228] ;  /* 0x00008a00001a7ab9 */ /* 0x000fe40000000a00 */
[----:B------:R-:W-:-:S05]  /*40480*/  ISETP.LT.AND P4, PT, R7, UR26, !P5 ;  /* 0x0000001a07007c0c */ /* 0x000fca000ef81270 */
        /* <DEDUP_REMOVED lines=11> */
[----:B------:R-:W-:Y:S01]  /*40540*/  VIADD R188, R5, 0xf ;  /* 0x0000000f05bc7836 */ /* 0x000fe20000000000 */
[----:B------:R-:W-:Y:S02]  /*40550*/  LOP3.LUT R249, R249, 0xfbffffff, RZ, 0xc0, !PT ;  /* 0xfbfffffff9f97812 */ /* 0x000fe400078ec0ff */
[----:B------:R-:W-:Y:S02]  /*40560*/  ISETP.LT.AND P2, PT, R7, UR12, !P1 ;  /* 0x0000000c07007c0c */ /* 0x000fe4000cf41270 */
[C---:B------:R-:W-:Y:S01]  /*40570*/  ISETP.LT.AND P1, PT, R6.reuse, UR40, !P1 ;  /* 0x0000002806007c0c */ /* 0x040fe2000cf21270 */
[----:B------:R-:W-:Y:S02]  /*40580*/  ULDC.64 UR40, c[0x0][0x228] ;  /* 0x00008a0000287ab9 */ /* 0x000fe40000000a00 */
[----:B------:R-:W-:-:S08]  /*40590*/  ISETP.LT.AND P5, PT, R6, UR40, !P5 ;  /* 0x0000002806007c0c */ /* 0x000fd0000efa1270 */
[----:B------:R-:W-:-:S04]  /*405a0*/  @P2 LOP3.LUT R249, R249, 0x4000000, RZ, 0xfc, !PT ;  /* 0x04000000f9f92812 */ /* 0x000fc800078efcff */
[----:B------:R-:W-:-:S04]  /*405b0*/  LOP3.LUT R249, R249, 0xfdffffff, RZ, 0xc0, !PT ;  /* 0xfdfffffff9f97812 */ /* 0x000fc800078ec0ff */
[----:B------:R-:W-:Y:S02]  /*405c0*/  @P1 LOP3.LUT R249, R249, 0x2000000, RZ, 0xfc, !PT ;  /* 0x02000000f9f91812 */ /* 0x000fe400078efcff */
[----:B------:R-:W-:Y:S01]  /*405d0*/  ISETP.GE.AND P1, PT, R188, UR19, PT ;  /* 0x00000013bc007c0c */ /* 0x000fe2000bf26270 */
[----:B------:R-:W-:Y:S01]  /*405e0*/  VIADD R188, R5, 0xe ;  /* 0x0000000e05bc7836 */ /* 0x000fe20000000000 */
[----:B------:R-:W-:Y:S02]  /*405f0*/  LOP3.LUT R249, R249, 0xfeffffff, RZ, 0xc0, !PT ;  /* 0xfefffffff9f97812 */ /* 0x000fe400078ec0ff */
[C---:B------:R-:W-:Y:S02]  /*40600*/  ISETP.LT.AND P2, PT, R7.reuse, UR46, !P1 ;  /* 0x0000002e07007c0c */ /* 0x040fe4000cf41270 */
[----:B------:R-:W-:Y:S01]  /*40610*/  ISETP.LT.AND P1, PT, R6, UR18, !P1 ;  /* 0x0000001206007c0c */ /* 0x000fe2000cf21270 */
        /* <DEDUP_REMOVED lines=10> */
[----:B------:R-:W-:Y:S01]  /*406c0*/  ULDC UR22, c[0x0][0x228] ;  /* 0x00008a0000167ab9 */ /* 0x000fe20000000800 */
[----:B------:R-:W-:Y:S01]  /*406d0*/  ISETP.GE.AND P1, PT, R188, UR23, PT ;  /* 0x00000017bc007c0c */ /* 0x000fe2000bf26270 */
[----:B------:R-:W-:-:S08]  /*406e0*/  VIADD R188, R5, 0xc ;  /* 0x0000000c05bc7836 */ /* 0x000fd00000000000 */
[----:B------:R-:W-:Y:S02]  /*406f0*/  @P3 LOP3.LUT R249, R249, 0x400000, RZ, 0xfc, !PT ;  /* 0x00400000f9f93812 */ /* 0x000fe400078efcff */
[----:B------:R-:W-:Y:S02]  /*40700*/  ISETP.LT.AND P3, PT, R7, UR48, !P1 ;  /* 0x0000003007007c0c */ /* 0x000fe4000cf61270 */
[----:B------:R-:W-:-:S04]  /*40710*/  LOP3.LUT R249, R249, 0xffdfffff, RZ, 0xc0, !PT ;  /* 0xffdffffff9f97812 */ /* 0x000fc800078ec0ff */
[----:B------:R-:W-:Y:S02]  /*40720*/  @P2 LOP3.LUT R249, R249, 0x200000, RZ, 0xfc, !PT ;  /* 0x00200000f9f92812 */ /* 0x000fe400078efcff */
[----:B------:R-:W-:Y:S01]  /*40730*/  ISETP.LT.AND P2, PT, R6, UR10, !P1 ;  /* 0x0000000a06007c0c */ /* 0x000fe2000cf41270 */
[----:B------:R-:W-:Y:S01]  /*40740*/  ULDC UR10, c[0x0][0x228] ;  /* 0x00008a00000a7ab9 */ /* 0x000fe20000000800 */
[----:B------:R-:W-:Y:S02]  /*40750*/  LOP3.LUT R249, R249, 0xffefffff, RZ, 0xc0, !PT ;  /* 0xffeffffff9f97812 */ /* 0x000fe400078ec0ff */
[----:B------:R-:W-:Y:S01]  /*40760*/  ISETP.GE.AND P1, PT, R188, UR45, PT ;  /* 0x0000002dbc007c0c */ /* 0x000fe2000bf26270 */
[----:B------:R-:W-:Y:S01]  /*40770*/  VIADD R188, R5, 0xb ;  /* 0x0000000b05bc7836 */ /* 0x000fe20000000000 */
        /* <DEDUP_REMOVED lines=22> */
[----:B------:R-:W-:Y:S02]  /*408e0*/  ISETP.LT.AND P2, PT, R7, UR50, !P1 ;  /* 0x0000003207007c0c */ /* 0x000fe4000cf41270 */
[----:B------:R-:W-:Y:S02]  /*408f0*/  LOP3.LUT R249, R249, 0xffffbfff, RZ, 0xc0, !PT ;  /* 0xffffbffff9f97812 */ /* 0x000fe400078ec0ff */
[----:B------:R-:W-:Y:S01]  /*40900*/  ISETP.GE.AND P1, PT, R188, UR47, PT ;  /* 0x0000002fbc007c0c */ /* 0x000fe2000bf26270 */
[----:B------:R-:W-:-:S08]  /*40910*/  VIADD R188, R5, 0x8 ;  /* 0x0000000805bc7836 */ /* 0x000fd00000000000 */
[----:B------:R-:W-:Y:S02]  /*40920*/  @P2 LOP3.LUT R249, R249, 0x4000, RZ, 0xfc, !PT ;  /* 0x00004000f9f92812 */ /* 0x000fe400078efcff */
[----:B------:R-:W-:Y:S02]  /*40930*/  ISETP.LT.AND P2, PT, R7, UR14, !P1 ;  /* 0x0000000e07007c0c */ /* 0x000fe4000cf41270 */
[----:B------:R-:W-:-:S04]  /*40940*/  LOP3.LUT R249, R249, 0xffffdfff, RZ, 0xc0, !PT ;  /* 0xffffdffff9f97812 */ /* 0x000fc800078ec0ff */
[----:B------:R-:W-:Y:S02]  /*40950*/  @P3 LOP3.LUT R249, R249, 0x2000, RZ, 0xfc, !PT ;  /* 0x00002000f9f93812 */ /* 0x000fe400078efcff */
[----:B------:R-:W-:Y:S02]  /*40960*/  ISETP.LT.AND P3, PT, R6, UR10, !P1 ;  /* 0x0000000a06007c0c */ /* 0x000fe4000cf61270 */
        /* <DEDUP_REMOVED lines=41> */
[----:B------:R-:W-:Y:S02]  /*40c00*/  LOP3.LUT R249, R249, 0xfffffffd, RZ, 0xc0, !PT ;  /* 0xfffffffdf9f97812 */ /* 0x000fe400078ec0ff */
[----:B------:R-:W-:Y:S02]  /*40c10*/  ISETP.LT.AND P1, PT, R6, UR38, !P1 ;  /* 0x0000002606007c0c */ /* 0x000fe4000cf21270 */
[----:B------:R-:W-:Y:S02]  /*40c20*/  @P3 LOP3.LUT R249, R249, 0x2, RZ, 0xfc, !PT ;  /* 0x00000002f9f93812 */ /* 0x000fe400078efcff */
[----:B------:R-:W-:Y:S02]  /*40c30*/  ISETP.GE.AND P3, PT, R9, UR21, PT ;  /* 0x0000001509007c0c */ /* 0x000fe4000bf66270 */
[----:B------:R-:W-:-:S04]  /*40c40*/  LOP3.LUT R249, R249, 0xfffffffe, RZ, 0xc0, !PT ;  /* 0xfffffffef9f97812 */ /* 0x000fc800078ec0ff */
[----:B------:R-:W-:Y:S02]  /*40c50*/  @P2 LOP3.LUT R249, R249, 0x1, RZ, 0xfc, !PT ;  /* 0x00000001f9f92812 */ /* 0x000fe400078efcff */
[----:B------:R-:W-:Y:S02]  /*40c60*/  ISETP.LT.AND P2, PT, R7, UR8, !P3 ;  /* 0x0000000807007c0c */ /* 0x000fe4000df41270 */
[----:B------:R-:W-:Y:S01]  /*40c70*/  ISETP.LT.AND P3, PT, R6, UR60, !P3 ;  /* 0x0000003c06007c0c */ /* 0x000fe2000df61270 */
[----:B------:R-:W2:Y:S01]  /*40c80*/  LDL.LU R192, [R1+0xdb0] ;  /* 0x000db00001c07983 */ /* 0x000ea20000300800 */
[----:B------:R-:W-:Y:S01]  /*40c90*/  ULDC.64 UR10, c[0x0][0x228] ;  /* 0x00008a00000a7ab9 */ /* 0x000fe20000000a00 */
[----:B------:R-:W-:Y:S01]  /*40ca0*/  ULDC.64 UR12, c[0x0][0x228] ;  /* 0x00008a00000c7ab9 */ /* 0x000fe20000000a00 */
[----:B------:R-:W-:Y:S01]  /*40cb0*/  ULDC.64 UR20, c[0x0][0x228] ;  /* 0x00008a0000147ab9 */ /* 0x000fe20000000a00 */
[----:B------:R-:W3:Y:S01]  /*40cc0*/  LDL.LU R191, [R1+0xda8] ;  /* 0x000da80001bf7983 */ /* 0x000ee20000300800 */
[----:B------:R-:W-:Y:S01]  /*40cd0*/  ULDC.64 UR16, c[0x0][0x228] ;  /* 0x00008a0000107ab9 */ /* 0x000fe20000000a00 */
[----:B------:R-:W-:Y:S01]  /*40ce0*/  ULDC.64 UR14, c[0x0][0x228] ;  /* 0x00008a00000e7ab9 */ /* 0x000fe20000000a00 */
[----:B------:R-:W-:Y:S01]  /*40cf0*/  ULDC.64 UR28, c[0x0][0x228] ;  /* 0x00008a00001c7ab9 */ /* 0x000fe20000000a00 */
[----:B------:R-:W4:Y:S01]  /*40d00*/  LDL.LU R190, [R1+0xda4] ;  /* 0x000da40001be7983 */ /* 0x000f220000300800 */
[----:B------:R-:W-:Y:S01]  /*40d10*/  ULDC.64 UR24, c[0x0][0x228] ;  /* 0x00008a0000187ab9 */ /* 0x000fe20000000a00 */
[----:B------:R-:W-:Y:S01]  /*40d20*/  ULDC.64 UR22, c[0x0][0x228] ;  /* 0x00008a0000167ab9 */ /* 0x000fe20000000a00 */
[----:B------:R-:W-:Y:S01]  /*40d30*/  ULDC.64 UR30, c[0x0][0x228] ;  /* 0x00008a00001e7ab9 */ /* 0x000fe20000000a00 */
[----:B0-----:R-:W4:Y:S04]  /*40d40*/  LDL.LU R189, [R1+0xcec] ;  /* 0x000cec0001bd7983 */ /* 0x001f280000300800 */
[----:B------:R-:W4:Y:S01]  /*40d50*/  LDL.LU R188, [R1+0xce4] ;  /* 0x000ce40001bc7983 */ /* 0x000f220000300800 */
[----:B------:R-:W0:Y:S03]  /*40d60*/  S2R R194, SR_TID.X ;  /* 0x0000000000c27919 */ /* 0x000e260000002100 */
[----:B------:R-:W4:Y:S04]  /*40d70*/  LDL.LU R200, [R1+0x734] ;  /* 0x0007340001c87983 */ /* 0x000f280000300800 */
[----:B------:R-:W-:Y:S04]  /*40d80*/  STL.64 [R1+0x12d8], R230 ;  /* 0x0012d8e601007387 */ /* 0x000fe80000100a00 */
[----:B------:R-:W-:Y:S04]  /*40d90*/  STL.64 [R1+0x12d0], R228 ;  /* 0x0012d0e401007387 */ /* 0x000fe80000100a00 */
[----:B------:R1:W-:Y:S04]  /*40da0*/  STL [R1+0x12cc], R235 ;  /* 0x0012cceb01007387 */ /* 0x0003e80000100800 */
[----:B------:R-:W-:Y:S04]  /*40db0*/  STL [R1+0x12c8], R236 ;  /* 0x0012c8ec01007387 */ /* 0x000fe80000100800 */
[----:B------:R1:W-:Y:S04]  /*40dc0*/  STL [R1+0x12c4], R250 ;  /* 0x0012c4fa01007387 */ /* 0x0003e80000100800 */
[----:B------:R-:W-:Y:S01]  /*40dd0*/  STL [R1+0x12c0], R5 ;  /* 0x0012c00501007387 */ /* 0x000fe20000100800 */
[----:B0-----:R-:W-:-:S03]  /*40de0*/  IMAD.SHL.U32 R193, R194, 0x80, RZ ;  /* 0x00000080c2c17824 */ /* 0x001fc600078e00ff */
[----:B------:R0:W-:Y:S01]  /*40df0*/  STL.64 [R1+0x12b8], R6 ;  /* 0x0012b80601007387 */ /* 0x0001e20000100a00 */
[----:B------:R-:W-:Y:S01]  /*40e00*/  IMAD.SHL.U32 R194, R194, 0x10, RZ ;  /* 0x00000010c2c27824 */ /* 0x000fe200078e00ff */
[----:B------:R-:W-:Y:S02]  /*40e10*/  LOP3.LUT R193, R193, 0x800, RZ, 0xc0, !PT ;  /* 0x00000800c1c17812 */ /* 0x000fe400078ec0ff */
[----:B------:R-:W4:Y:S02]  /*40e20*/  LDL.LU R199, [R1+0x40] ;  /* 0x0000400001c77983 */ /* 0x000f240000300800 */
[----:B------:R-:W-:Y:S02]  /*40e30*/  LOP3.LUT R194, R194, 0xf0, RZ, 0xc0, !PT ;  /* 0x000000f0c2c27812 */ /* 0x000fe400078ec0ff */
[----:B------:R-:W4:Y:S02]  /*40e40*/  LDL.LU R198, [R1+0x544] ;  /* 0x0005440001c67983 */ /* 0x000f240000300800 */
[----:B------:R-:W-:-:S02]  /*40e50*/  IADD3 R237, R193, UR4, R194 ;  /* 0x00000004c1ed7c10 */ /* 0x000fc4000fffe0c2 */
[----:B------:R-:W4:Y:S04]  /*40e60*/  LDL.LU R197, [R1+0x3c] ;  /* 0x00003c0001c57983 */ /* 0x000f280000300800 */
[----:B------:R-:W4:Y:S04]  /*40e70*/  LDL.LU R196, [R1+0x51c] ;  /* 0x00051c0001c47983 */ /* 0x000f280000300800 */
[----:B------:R-:W4:Y:S04]  /*40e80*/  LDL.LU R195, [R1+0x38] ;  /* 0x0000380001c37983 */ /* 0x000f280000300800 */
[----:B------:R-:W4:Y:S04]  /*40e90*/  LDL.LU R194, [R1+0x428] ;  /* 0x0004280001c27983 */ /* 0x000f280000300800 */
[----:B------:R-:W4:Y:S01]  /*40ea0*/  LDL.LU R193, [R1+0xee8] ;  /* 0x000ee80001c17983 */ /* 0x000f220000300800 */
[----:B------:R-:W-:Y:S01]  /*40eb0*/  BAR.SYNC.DEFER_BLOCKING 0x0 ;  /* 0x0000000000007b1d */ /* 0x000fe20000010000 */
[----:B--2---:R-:W-:-:S05]  /*40ec0*/  LOP3.LUT R13, R192, 0xffff, RZ, 0xc0, !PT ;  /* 0x0000ffffc00d7812 */ /* 0x004fca00078ec0ff */
[----:B------:R-:W2:Y:S01]  /*40ed0*/  LDL.LU R192, [R1+0xdb8] ;  /* 0x000db80001c07983 */ /* 0x000ea20000300800 */
[----:B---3--:R-:W-:-:S03]  /*40ee0*/  LOP3.LUT R8, R191, 0xffff, RZ, 0xc0, !PT ;  /* 0x0000ffffbf087812 */ /* 0x008fc600078ec0ff */
[----:B------:R-:W3:Y:S01]  /*40ef0*/  LDL.LU R191, [R1+0xdb4] ;  /* 0x000db40001bf7983 */ /* 0x000ee20000300800 */
[----:B----4-:R-:W-:-:S03]  /*40f00*/  LOP3.LUT R9, R190, 0xffff, RZ, 0xc0, !PT ;  /* 0x0000ffffbe097812 */ /* 0x010fc600078ec0ff */
[----:B------:R-:W4:Y:S01]  /*40f10*/  LDL.LU R190, [R1+0xd2c] ;  /* 0x000d2c0001be7983 */ /* 0x000f220000300800 */
[----:B------:R-:W-:-:S03]  /*40f20*/  LOP3.LUT R14, R189, 0xffff, RZ, 0xc0, !PT ;  /* 0x0000ffffbd0e7812 */ /* 0x000fc600078ec0ff */
[----:B------:R-:W4:Y:S01]  /*40f30*/  LDL.LU R189, [R1+0xcf8] ;  /* 0x000cf80001bd7983 */ /* 0x000f220000300800 */
[----:B------:R-:W-:-:S03]  /*40f40*/  LOP3.LUT R10, R188, 0xffff, RZ, 0xc0, !PT ;  /* 0x0000ffffbc0a7812 */ /* 0x000fc600078ec0ff */
[----:B------:R-:W4:Y:S04]  /*40f50*/  LDL.LU R188, [R1+0xcf0] ;  /* 0x000cf00001bc7983 */ /* 0x000f280000300800 */
[----:B------:R-:W4:Y:S04]  /*40f60*/  LDL.LU R206, [R1+0x34] ;  /* 0x0000340001ce7983 */ /* 0x000f280000300800 */
[----:B------:R-:W4:Y:S04]  /*40f70*/  LDL.LU R205, [R1+0x538] ;  /* 0x0005380001cd7983 */ /* 0x000f280000300800 */
[----:B------:R-:W4:Y:S04]  /*40f80*/  LDL.LU R204, [R1+0x60] ;  /* 0x0000600001cc7983 */ /* 0x000f280000300800 */
[----:B------:R-:W4:Y:S01]  /*40f90*/  LDL.LU R203, [R1+0x740] ;  /* 0x0007400001cb7983 */ /* 0x000f220000300800 */
[----:B------:R-:W-:-:S02]  /*40fa0*/  LOP3.LUT R11, R200, 0xffff, RZ, 0xc0, !PT ;  /* 0x0000ffffc80b7812 */ /* 0x000fc400078ec0ff */
[----:B------:R-:W0:Y:S01]  /*40fb0*/  S2R R200, SR_TID.X ;  /* 0x0000000000c87919 */ /* 0x000e220000002100 */
[----:B------:R-:W-:Y:S02]  /*40fc0*/  SHF.R.U32.HI R12, RZ, 0x8, R13 ;  /* 0x00000008ff0c7819 */ /* 0x000fe4000001160d */
[--C-:B------:R-:W-:Y:S01]  /*40fd0*/  PRMT R223, R13, 0x3340, R14.reuse ;  /* 0x000033400ddf7816 */ /* 0x100fe2000000000e */
[----:B------:R-:W4:Y:S01]  /*40fe0*/  LDL.LU R202, [R1+0x5c] ;  /* 0x00005c0001ca7983 */ /* 0x000f220000300800 */
[----:B------:R-:W-:Y:S02]  /*40ff0*/  SHF.R.U32.HI R13, RZ, 0x8, R14 ;  /* 0x00000008ff0d7819 */ /* 0x000fe4000001160e */
[----:B------:R-:W-:Y:S01]  /*41000*/  SHF.R.U32.HI R14, RZ, 0x8, R8 ;  /* 0x00000008ff0e7819 */ /* 0x000fe20000011608 */
[----:B------:R-:W4:Y:S01]  /*41010*/  LDL.LU R201, [R1+0x71c] ;  /* 0x00071c0001c97983 */ /* 0x000f220000300800 */
[----:B-1----:R-:W-:Y:S02]  /*41020*/  PRMT R235, R8, 0x3340, R10 ;  /* 0x0000334008eb7816 */ /* 0x002fe4000000000a */
[----:B------:R-:W-:-:S02]  /*41030*/  PRMT R250, R9, 0x3340, R11 ;  /* 0x0000334009fa7816 */ /* 0x000fc4000000000b */
[----:B------:R-:W-:Y:S02]  /*41040*/  SHF.R.U32.HI R8, RZ, 0x8, R9 ;  /* 0x00000008ff087819 */ /* 0x000fe40000011609 */
[----:B------:R-:W-:Y:S02]  /*41050*/  SHF.R.U32.HI R11, RZ, 0x8, R11 ;  /* 0x00000008ff0b7819 */ /* 0x000fe4000001160b */
[----:B------:R-:W-:Y:S02]  /*41060*/  SHF.R.U32.HI R10, RZ, 0x8, R10 ;  /* 0x00000008ff0a7819 */ /* 0x000fe4000001160a */
[----:B------:R-:W-:Y:S02]  /*41070*/  LOP3.LUT R8, R8, 0xffff, RZ, 0xc0, !PT ;  /* 0x0000ffff08087812 */ /* 0x000fe400078ec0ff */
[----:B------:R-:W-:Y:S02]  /*41080*/  LOP3.LUT R11, R11, 0xffff, RZ, 0xc0, !PT ;  /* 0x0000ffff0b0b7812 */ /* 0x000fe400078ec0ff */
[----:B------:R-:W-:-:S02]  /*41090*/  LOP3.LUT R14, R14, 0xffff, RZ, 0xc0, !PT ;  /* 0x0000ffff0e0e7812 */ /* 0x000fc400078ec0ff */
[----:B------:R-:W-:Y:S02]  /*410a0*/  LOP3.LUT R10, R10, 0xffff, RZ, 0xc0, !PT ;  /* 0x0000ffff0a0a7812 */ /* 0x000fe400078ec0ff */
[----:B------:R-:W-:Y:S02]  /*410b0*/  PRMT R236, R8, 0x3340, R11 ;  /* 0x0000334008ec7816 */ /* 0x000fe4000000000b */
[----:B0-----:R-:W-:Y:S02]  /*410c0*/  LOP3.LUT R9, R200, 0xe0, RZ, 0xc0, !PT ;  /* 0x000000e0c8097812 */ /* 0x001fe400078ec0ff */
[----:B------:R-:W-:Y:S02]  /*410d0*/  PRMT R8, R198, 0x5410, R199 ;  /* 0x00005410c6087816 */ /* 0x000fe400000000c7 */
[----:B------:R-:W4:Y:S01]  /*410e0*/  LDL.LU R199, [R1+0x58] ;  /* 0x0000580001c77983 */ /* 0x000f220000300800 */
[----:B------:R-:W-:Y:S01]  /*410f0*/  IMAD R237, R9, 0x8, R237 ;  /* 0x0000000809ed7824 */ /* 0x000fe200078e02ed */
[----:B------:R-:W-:-:S02]  /*41100*/  LOP3.LUT R12, R12, 0xffff, RZ, 0xc0, !PT ;  /* 0x0000ffff0c0c7812 */ /* 0x000fc400078ec0ff */
[----:B------:R-:W-:Y:S01]  /*41110*/  LOP3.LUT R13, R13, 0xffff, RZ, 0xc0, !PT ;  /* 0x0000ffff0d0d7812 */ /* 0x000fe200078ec0ff */
[----:B------:R-:W4:Y:S01]  /*41120*/  LDL.LU R198, [R1+0x718] ;  /* 0x0007180001c67983 */ /* 0x000f220000300800 */
[----:B------:R-:W-:Y:S02]  /*41130*/  PRMT R9, R196, 0x5410, R197 ;  /* 0x00005410c4097816 */ /* 0x000fe400000000c5 */
[----:B------:R-:W-:Y:S01]  /*41140*/  PRMT R227, R14, 0x3340, R10 ;  /* 0x000033400ee37816 */ /* 0x000fe2000000000a */
[----:B------:R-:W4:Y:S01]  /*41150*/  LDL.LU R197, [R1+0x50] ;  /* 0x0000500001c57983 */ /* 0x000f220000300800 */
[----:B------:R-:W-:-:S03]  /*41160*/  PRMT R10, R194, 0x5410, R195 ;  /* 0x00005410c20a7816 */ /* 0x000fc600000000c3 */
[----:B------:R-:W4:Y:S01]  /*41170*/  LDL.LU R196, [R1+0x700] ;  /* 0x0007000001c47983 */ /* 0x000f220000300800 */
[----:B------:R-:W-:Y:S02]  /*41180*/  PRMT R219, R12, 0x3340, R13 ;  /* 0x000033400cdb7816 */ /* 0x000fe4000000000d */
[----:B------:R-:W-:Y:S01]  /*41190*/  LOP3.LUT R74, R193, 0xffff, RZ, 0xc0, !PT ;  /* 0x0000ffffc14a7812 */ /* 0x000fe200078ec0ff */
[----:B------:R-:W4:Y:S04]  /*411a0*/  LDL.LU R195, [R1+0x4c] ;  /* 0x00004c0001c37983 */ /* 0x000f280000300800 */
[----:B------:R-:W4:Y:S04]  /*411b0*/  LDL.LU R194, [R1+0x6f0] ;  /* 0x0006f00001c27983 */ /* 0x000f280000300800 */
[----:B------:R-:W4:Y:S01]  /*411c0*/  LDL.LU R193, [R1+0x48] ;  /* 0x0000480001c17983 */ /* 0x000f220000300800 */
[----:B------:R-:W-:-:S02]  /*411d0*/  SHF.R.U32.HI R11, RZ, 0x8, R74 ;  /* 0x00000008ff0b7819 */ /* 0x000fc4000001164a */
[----:B--2---:R-:W-:Y:S02]  /*411e0*/  LOP3.LUT R12, R192, 0xffff, RZ, 0xc0, !PT ;  /* 0x0000ffffc00c7812 */ /* 0x004fe400078ec0ff */
[----:B------:R-:W2:Y:S01]  /*411f0*/  LDL.LU R192, [R1+0x6ec] ;  /* 0x0006ec0001c07983 */ /* 0x000ea20000300800 */
[----:B---3--:R-:W-:-:S03]  /*41200*/  LOP3.LUT R15, R191, 0xffff, RZ, 0xc0, !PT ;  /* 0x0000ffffbf0f7812 */ /* 0x008fc600078ec0ff */
[----:B------:R-:W3:Y:S01]  /*41210*/  LDL.LU R191, [R1+0x44] ;  /* 0x0000440001bf7983 */ /* 0x000ee20000300800 */
[----:B----4-:R-:W-:-:S03]  /*41220*/  LOP3.LUT R76, R190, 0xffff, RZ, 0xc0, !PT ;  /* 0x0000ffffbe4c7812 */ /* 0x010fc600078ec0ff */
[----:B------:R-:W3:Y:S01]  /*41230*/  LDL.LU R190, [R1+0x6d4] ;  /* 0x0006d40001be7983 */ /* 0x000ee20000300800 */
[----:B------:R-:W-:-:S03]  /*41240*/  LOP3.LUT R14, R189, 0xffff, RZ, 0xc0, !PT ;  /* 0x0000ffffbd0e7812 */ /* 0x000fc600078ec0ff */
[----:B------:R-:W4:Y:S01]  /*41250*/  LDL.LU R189, [R1+0x54] ;  /* 0x0000540001bd7983 */ /* 0x000f220000300800 */
[----:B------:R-:W-:-:S03]  /*41260*/  LOP3.LUT R16, R188, 0xffff, RZ, 0xc0, !PT ;  /* 0x0000ffffbc107812 */ /* 0x000fc600078ec0ff */
[----:B------:R-:W4:Y:S04]  /*41270*/  LDL.LU R188, [R1+0x710] ;  /* 0x0007100001bc7983 */ /* 0x000f280000300800 */
[----:B------:R-:W4:Y:S04]  /*41280*/  LDL.LU R220, [R1+0x80] ;  /* 0x0000800001dc7983 */ /* 0x000f280000300800 */
[----:B------:R-:W4:Y:S04]  /*41290*/  LDL.LU R218, [R1+0x790] ;  /* 0x0007900001da7983 */ /* 0x000f280000300800 */
[----:B------:R-:W4:Y:S04]  /*412a0*/  LDL.LU R217, [R1+0x7c] ;  /* 0x00007c0001d97983 */ /* 0x000f280000300800 */
[----:B------:R-:W4:Y:S04]  /*412b0*/  LDL.LU R216, [R1+0x78c] ;  /* 0x00078c0001d87983 */ /* 0x000f280000300800 */
[----:B------:R-:W4:Y:S01]  /*412c0*/  LDL.LU R215, [R1+0x78] ;  /* 0x0000780001d77983 */ /* 0x000f220000300800 */
[----:B------:R-:W-:-:S03]  /*412d0*/  SHF.R.U32.HI R13, RZ, 0x8, R12 ;  /* 0x00000008ff0d7819 */ /* 0x000fc6000001160c */
[----:B------:R-:W4:Y:S01]  /*412e0*/  LDL.LU R214, [R1+0x780] ;  /* 0x0007800001d67983 */ /* 0x000f220000300800 */
[----:B------:R-:W-:-:S03]  /*412f0*/  PRMT R6, R12, 0x3340, R14 ;  /* 0x000033400c067816 */ /* 0x000fc6000000000e */
[----:B------:R-:W4:Y:S01]  /*41300*/  LDL.LU R213, [R1+0x70] ;  /* 0x0000700001d57983 */ /* 0x000f220000300800 */
[----:B------:R-:W-:-:S03]  /*41310*/  SHF.R.U32.HI R12, RZ, 0x8, R15 ;  /* 0x00000008ff0c7819 */ /* 0x000fc6000001160f */
[----:B------:R-:W4:Y:S01]  /*41320*/  LDL.LU R212, [R1+0x768] ;  /* 0x0007680001d47983 */ /* 0x000f220000300800 */
[----:B------:R-:W-:-:S03]  /*41330*/  PRMT R7, R15, 0x3340, R16 ;  /* 0x000033400f077816 */ /* 0x000fc60000000010 */
[----:B------:R-:W4:Y:S01]  /*41340*/  LDL.LU R211, [R1+0x6c] ;  /* 0x00006c0001d37983 */ /* 0x000f220000300800 */
[----:B------:R-:W-:-:S03]  /*41350*/  SHF.R.U32.HI R15, RZ, 0x8, R16 ;  /* 0x00000008ff0f7819 */ /* 0x000fc60000011610 */
[----:B------:R-:W4:Y:S01]  /*41360*/  LDL.LU R210, [R1+0x764] ;  /* 0x0007640001d27983 */ /* 0x000f220000300800 */
[----:B------:R-:W-:-:S03]  /*41370*/  LOP3.LUT R16, R11, 0xffff, RZ, 0xc0, !PT ;  /* 0x0000ffff0b107812 */ /* 0x000fc600078ec0ff */
[----:B------:R-:W4:Y:S01]  /*41380*/  LDL.LU R209, [R1+0x68] ;  /* 0x0000680001d17983 */ /* 0x000f220000300800 */
[----:B------:R-:W-:-:S03]  /*41390*/  PRMT R11, R205, 0x5410, R206 ;  /* 0x00005410cd0b7816 */ /* 0x000fc600000000ce */
[----:B------:R-:W4:Y:S04]  /*413a0*/  LDL.LU R208, [R1+0x754] ;  /* 0x0007540001d07983 */ /* 0x000f280000300800 */
[----:B------:R-:W4:Y:S04]  /*413b0*/  LDL.LU R207, [R1+0x64] ;  /* 0x0000640001cf7983 */ /* 0x000f280000300800 */
[----:B------:R-:W4:Y:S01]  /*413c0*/  LDL.LU R206, [R1+0x6b8] ;  /* 0x0006b80001ce7983 */ /* 0x000f220000300800 */
[--C-:B------:R-:W-:Y:S02]  /*413d0*/  PRMT R74, R74, 0x3340, R76.reuse ;  /* 0x000033404a4a7816 */ /* 0x100fe4000000004c */
[----:B------:R-:W-:Y:S01]  /*413e0*/  SHF.R.U32.HI R76, RZ, 0x8, R76 ;  /* 0x00000008ff4c7819 */ /* 0x000fe2000001164c */
[----:B------:R-:W4:Y:S03]  /*413f0*/  LDL.LU R205, [R1+0x74] ;  /* 0x0000740001cd7983 */ /* 0x000f260000300800 */
[----:B------:R-:W-:-:S04]  /*41400*/  LOP3.LUT R76, R76, 0xffff, RZ, 0xc0, !PT ;  /* 0x0000ffff4c4c7812 */ /* 0x000fc800078ec0ff */
[----:B------:R-:W-:Y:S02]  /*41410*/  PRMT R76, R16, 0x3340, R76 ;  /* 0x00003340104c7816 */ /* 0x000fe4000000004c */
[----:B------:R-:W-:Y:S02]  /*41420*/  PRMT R16, R203, 0x5410, R204 ;  /* 0x00005410cb107816 */ /* 0x000fe400000000cc */
[----:B------:R-:W4:Y:S01]  /*41430*/  LDL.LU R204, [R1+0x784] ;  /* 0x0007840001cc7983 */ /* 0x000f220000300800 */
[----:B------:R-:W-:Y:S02]  /*41440*/  SHF.R.U32.HI R14, RZ, 0x8, R14 ;  /* 0x00000008ff0e7819 */ /* 0x000fe4000001160e */
[----:B------:R-:W-:Y:S01]  /*41450*/  LOP3.LUT R12, R12, 0xffff, RZ, 0xc0, !PT ;  /* 0x0000ffff0c0c7812 */ /* 0x000fe200078ec0ff */
[----:B------:R-:W4:Y:S01]  /*41460*/  LDL.LU R203, [R1+0x98] ;  /* 0x0000980001cb7983 */ /* 0x000f220000300800 */
[----:B------:R-:W-:Y:S02]  /*41470*/  LOP3.LUT R15, R15, 0xffff, RZ, 0xc0, !PT ;  /* 0x0000ffff0f0f7812 */ /* 0x000fe400078ec0ff */
[----:B------:R-:W-:-:S02]  /*41480*/  PRMT R17, R201, 0x5410, R202 ;  /* 0x00005410c9117816 */ /* 0x000fc400000000ca */
[----:B------:R-:W4:Y:S01]  /*41490*/  LDL.LU R202, [R1+0x7e4] ;  /* 0x0007e40001ca7983 */ /* 0x000f220000300800 */
[----:B------:R-:W-:Y:S02]  /*414a0*/  LOP3.LUT R13, R13, 0xffff, RZ, 0xc0, !PT ;  /* 0x0000ffff0d0d7812 */ /* 0x000fe400078ec0ff */
[----:B------:R-:W-:Y:S01]  /*414b0*/  LOP3.LUT R14, R14, 0xffff, RZ, 0xc0, !PT ;  /* 0x0000ffff0e0e7812 */ /* 0x000fe200078ec0ff */
[----:B------:R-:W4:Y:S01]  /*414c0*/  LDL.LU R201, [R1+0x94] ;  /* 0x0000940001c97983 */ /* 0x000f220000300800 */
[----:B------:R-:W-:Y:S02]  /*414d0*/  LOP3.LUT R252, R200, 0xff, RZ, 0xc0, !PT ;  /* 0x000000ffc8fc7812 */ /* 0x000fe400078ec0ff */
[----:B------:R-:W-:Y:S01]  /*414e0*/  PRMT R18, R198, 0x5410, R199 ;  /* 0x00005410c6127816 */ /* 0x000fe200000000c7 */
[----:B------:R-:W4:Y:S01]  /*414f0*/  LDL.LU R200, [R1+0x7d8] ;  /* 0x0007d80001c87983 */ /* 0x000f220000300800 */
[----:B------:R-:W-:Y:S02]  /*41500*/  PRMT R5, R12, 0x3340, R15 ;  /* 0x000033400c057816 */ /* 0x000fe4000000000f */
[----:B------:R-:W-:Y:S01]  /*41510*/  PRMT R12, R196, 0x5410, R197 ;  /* 0x00005410c40c7816 */ /* 0x000fe200000000c5 */
[----:B------:R-:W4:Y:S01]  /*41520*/  LDL.LU R199, [R1+0x558] ;  /* 0x0005580001c77983 */ /* 0x000f220000300800 */
[----:B------:R-:W-:-:S03]  /*41530*/  PRMT R251, R13, 0x3340, R14 ;  /* 0x000033400dfb7816 */ /* 0x000fc6000000000e */
[----:B------:R-:W4:Y:S01]  /*41540*/  LDL.LU R198, [R1+0x7d4] ;  /* 0x0007d40001c67983 */ /* 0x000f220000300800 */
[----:B------:R-:W-:-:S03]  /*41550*/  PRMT R13, R194, 0x5410, R195 ;  /* 0x00005410c20d7816 */ /* 0x000fc600000000c3 */
[----:B------:R-:W4:Y:S04]  /*41560*/  LDL.LU R197, [R1+0x90] ;  /* 0x0000900001c57983 */ /* 0x000f280000300800 */
[----:B------:R-:W4:Y:S04]  /*41570*/  LDL.LU R196, [R1+0x7c8] ;  /* 0x0007c80001c47983 */ /* 0x000f280000300800 */
[----:B------:R-:W4:Y:S04]  /*41580*/  LDL.LU R195, [R1+0x8c] ;  /* 0x00008c0001c37983 */ /* 0x000f280000300800 */
[----:B------:R-:W4:Y:S01]  /*41590*/  LDL.LU R194, [R1+0x7bc] ;  /* 0x0007bc0001c27983 */ /* 0x000f220000300800 */
[----:B--2---:R-:W-:-:S03]  /*415a0*/  PRMT R14, R192, 0x5410, R193 ;  /* 0x00005410c00e7816 */ /* 0x004fc600000000c1 */
[----:B------:R-:W2:Y:S04]  /*415b0*/  LDL.LU R193, [R1+0x88] ;  /* 0x0000880001c17983 */ /* 0x000ea80000300800 */
[----:B------:R-:W2:Y:S01]  /*415c0*/  LDL.LU R192, [R1+0x7b8] ;  /* 0x0007b80001c07983 */ /* 0x000ea20000300800 */
[----:B---3--:R-:W-:-:S03]  /*415d0*/  PRMT R15, R190, 0x5410, R191 ;  /* 0x00005410be0f7816 */ /* 0x008fc600000000bf */
[----:B------:R-:W3:Y:S04]  /*415e0*/  LDL.LU R191, [R1+0x84] ;  /* 0x0000840001bf7983 */ /* 0x000ee80000300800 */
[----:B------:R-:W3:Y:S01]  /*415f0*/  LDL.LU R190, [R1+0x6cc] ;  /* 0x0006cc0001be7983 */ /* 0x000ee20000300800 */
[----:B----4-:R-:W-:-:S03]  /*41600*/  PRMT R19, R188, 0x5410, R189 ;  /* 0x00005410bc137816 */ /* 0x010fc600000000bd */
[----:B------:R-:W4:Y:S04]  /*41610*/  LDL.LU R189, [R1+0x54c] ;  /* 0x00054c0001bd7983 */ /* 0x000f280000300800 */
[----:B------:R-:W4:Y:S01]  /*41620*/  LDL.LU R188, [R1+0x7d0] ;  /* 0x0007d00001bc7983 */ /* 0x000f220000300800 */
[----:B------:R-:W-:-:S03]  /*41630*/  PRMT R24, R218, 0x5410, R220 ;  /* 0x00005410da187816 */ /* 0x000fc600000000dc */
        /* <DEDUP_REMOVED lines=130> */
[----:B------:R-:W4:Y:S04]  /*41e60*/  LDL.LU R194, [R1+0xb74] ;  /* 0x000b740001c27983 */ /* 0x000f280000300800 */
[----:B------:R-:W-:Y:S01]  /*41e70*/  STSM.16.M88.4 [R237], R8 ;  /* 0x00000008ed007844 */ /* 0x000fe20000000200 */
[----:B------:R-:W-:Y:S01]  /*41e80*/  PRMT R56, R218, 0x5410, R220 ;  /* 0x00005410da387816 */ /* 0x000fe200000000dc */
[----:B------:R-:W-:Y:S01]  /*41e90*/  BAR.SYNC.DEFER_BLOCKING 0x0 ;  /* 0x0000000000007b1d */ /* 0x000fe20000010000 */
[----:B------:R-:W-:-:S02]  /*41ea0*/  LEA R252, R252, UR4, 0x4 ;  /* 0x00000004fcfc7c11 */ /* 0x000fc4000f8e20ff */
[----:B------:R-:W-:Y:S02]  /*41eb0*/  PRMT R74, R74, 0x5410, R76 ;  /* 0x000054104a4a7816 */ /* 0x000fe4000000004c */
[----:B------:R-:W-:Y:S01]  /*41ec0*/  PRMT R219, R223, 0x5410, R219 ;  /* 0x00005410dfdb7816 */ /* 0x000fe200000000db */
[----:B------:R-:W-:Y:S01]  /*41ed0*/  ULDC.64 UR4, c[0x0][0x228] ;  /* 0x00008a0000047ab9 */ /* 0x000fe20000000a00 */
[----:B------:R-:W-:Y:S01]  /*41ee0*/  LDS.128 R8, [R252] ;  /* 0x00000000fc087984 */ /* 0x000fe20000000c00 */
[----:B------:R-:W-:Y:S01]  /*41ef0*/  BAR.SYNC.DEFER_BLOCKING 0x0 ;  /* 0x0000000000007b1d */ /* 0x000fe20000010000 */
[----:B--2---:R-:W-:-:S05]  /*41f00*/  PRMT R62, R192, 0x5410, R193 ;  /* 0x00005410c03e7816 */ /* 0x004fca00000000c1 */
[----:B------:R-:W2:Y:S04]  /*41f10*/  LDL.LU R193, [R1+0x81c] ;  /* 0x00081c0001c17983 */ /* 0x000ea80000300800 */
[----:B------:R-:W2:Y:S01]  /*41f20*/  LDL.LU R192, [R1+0xb64] ;  /* 0x000b640001c07983 */ /* 0x000ea20000300800 */
[----:B---3--:R-:W-:-:S03]  /*41f30*/  PRMT R63, R190, 0x5410, R191 ;  /* 0x00005410be3f7816 */ /* 0x008fc600000000bf */
[----:B------:R-:W3:Y:S04]  /*41f40*/  LDL.LU R191, [R1+0x1c8] ;  /* 0x0001c80001bf7983 */ /* 0x000ee80000300800 */
[----:B------:R-:W3:Y:S01]  /*41f50*/  LDL.LU R190, [R1+0x74c] ;  /* 0x00074c0001be7983 */ /* 0x000ee20000300800 */
[----:B----4-:R-:W-:-:S03]  /*41f60*/  PRMT R67, R188, 0x5410, R189 ;  /* 0x00005410bc437816 */ /* 0x010fc600000000bd */
[----:B------:R-:W4:Y:S04]  /*41f70*/  LDL.LU R189, [R1+0xa58] ;  /* 0x000a580001bd7983 */ /* 0x000f280000300800 */
[----:B------:R-:W4:Y:S04]  /*41f80*/  LDL.LU R188, [R1+0xb94] ;  /* 0x000b940001bc7983 */ /* 0x000f280000300800 */
        /* <DEDUP_REMOVED lines=21> */
[----:B------:R-:W-:Y:S06]  /*420e0*/  BAR.SYNC.DEFER_BLOCKING 0x0 ;  /* 0x0000000000007b1d */ /* 0x000fec0000010000 */
[----:B------:R-:W-:Y:S02]  /*420f0*/  LDS.128 R12, [R252] ;  /* 0x00000000fc0c7984 */ /* 0x000fe40000000c00 */
[----:B------:R-:W-:Y:S01]  /*42100*/  BAR.SYNC.DEFER_BLOCKING 0x0 ;  /* 0x0000000000007b1d */ /* 0x000fe20000010000 */
[----:B------:R-:W-:-:S05]  /*42110*/  PRMT R71, R204, 0x5410, R205 ;  /* 0x00005410cc477816 */ /* 0x000fca00000000cd */
[----:B------:R-:W4:Y:S04]  /*42120*/  LDL.LU R205, [R1+0xa94] ;  /* 0x000a940001cd7983 */ /* 0x000f280000300800 */
[----:B------:R-:W4:Y:S04]  /*42130*/  LDL.LU R204, [R1+0xbd8] ;  /* 0x000bd80001cc7983 */ /* 0x000f280000300800 */
[----:B------:R-:W-:Y:S01]  /*42140*/  STSM.16.M88.4 [R237], R16 ;  /* 0x00000010ed007844 */ /* 0x000fe20000000200 */
[----:B------:R-:W-:Y:S06]  /*42150*/  BAR.SYNC.DEFER_BLOCKING 0x0 ;  /* 0x0000000000007b1d */ /* 0x000fec0000010000 */
[----:B------:R-:W-:Y:S02]  /*42160*/  LDS.128 R16, [R252] ;  /* 0x00000000fc107984 */ /* 0x000fe40000000c00 */
[----:B------:R-:W-:Y:S06]  /*42170*/  BAR.SYNC.DEFER_BLOCKING 0x0 ;  /* 0x0000000000007b1d */ /* 0x000fec0000010000 */
[----:B------:R-:W-:Y:S02]  /*42180*/  STSM.16.M88.4 [R237], R20 ;  /* 0x00000014ed007844 */ /* 0x000fe40000000200 */
[----:B------:R-:W-:Y:S06]  /*42190*/  BAR.SYNC.DEFER_BLOCKING 0x0 ;  /* 0x0000000000007b1d */ /* 0x000fec0000010000 */
[----:B------:R-:W-:Y:S02]  /*421a0*/  LDS.128 R20, [R252] ;  /* 0x00000000fc147984 */ /* 0x000fe40000000c00 */
[----:B------:R-:W-:Y:S01]  /*421b0*/  BAR.SYNC.DEFER_BLOCKING 0x0 ;  /* 0x0000000000007b1d */ /* 0x000fe20000010000 */
[----:B------:R-:W-:-:S02]  /*421c0*/  PRMT R80, R202, 0x5410, R203 ;  /* 0x00005410ca507816 */ /* 0x000fc400000000cb */
[----:B------:R-:W-:Y:S02]  /*421d0*/  PRMT R81, R200, 0x5410, R201 ;  /* 0x00005410c8517816 */ /* 0x000fe400000000c9 */
[----:B------:R-:W-:Y:S01]  /*421e0*/  PRMT R82, R198, 0x5410, R199 ;  /* 0x00005410c6527816 */ /* 0x000fe200000000c7 */
[----:B------:R-:W4:Y:S04]  /*421f0*/  LDL.LU R203, [R1+0xae0] ;  /* 0x000ae00001cb7983 */ /* 0x000f280000300800 */
[----:B------:R-:W4:Y:S01]  /*42200*/  LDL.LU R202, [R1+0xc40] ;  /* 0x000c400001ca7983 */ /* 0x000f220000300800 */
[----:B------:R-:W-:-:S03]  /*42210*/  PRMT R76, R196, 0x5410, R197 ;  /* 0x00005410c44c7816 */ /* 0x000fc600000000c5 */
[----:B------:R-:W4:Y:S04]  /*42220*/  LDL.LU R201, [R1+0xadc] ;  /* 0x000adc0001c97983 */ /* 0x000f280000300800 */
[----:B------:R-:W4:Y:S04]  /*42230*/  LDL.LU R200, [R1+0xc38] ;  /* 0x000c380001c87983 */ /* 0x000f280000300800 */
[----:B------:R-:W-:Y:S01]  /*42240*/  STSM.16.M88.4 [R237], R24 ;  /* 0x00000018ed007844 */ /* 0x000fe20000000200 */
[----:B------:R-:W-:Y:S01]  /*42250*/  BAR.SYNC.DEFER_BLOCKING 0x0 ;  /* 0x0000000000007b1d */ /* 0x000fe20000010000 */
[----:B------:R-:W-:-:S05]  /*42260*/  PRMT R77, R194, 0x5410, R195 ;  /* 0x00005410c24d7816 */ /* 0x000fca00000000c3 */
[----:B------:R-:W4:Y:S04]  /*42270*/  LDL.LU R199, [R1+0xacc] ;  /* 0x000acc0001c77983 */ /* 0x000f280000300800 */
[----:B------:R-:W4:Y:S04]  /*42280*/  LDL.LU R198, [R1+0xc24] ;  /* 0x000c240001c67983 */ /* 0x000f280000300800 */
[----:B------:R-:W4:Y:S04]  /*42290*/  LDL.LU R197, [R1+0xabc] ;  /* 0x000abc0001c57983 */ /* 0x000f280000300800 */
[----:B------:R-:W4:Y:S04]  /*422a0*/  LDL.LU R196, [R1+0xc18] ;  /* 0x000c180001c47983 */ /* 0x000f280000300800 */
[----:B------:R-:W-:Y:S01]  /*422b0*/  LDS.128 R24, [R252] ;  /* 0x00000000fc187984 */ /* 0x000fe20000000c00 */
[----:B------:R-:W-:Y:S06]  /*422c0*/  BAR.SYNC.DEFER_BLOCKING 0x0 ;  /* 0x0000000000007b1d */ /* 0x000fec0000010000 */
[----:B------:R-:W4:Y:S04]  /*422d0*/  LDL.LU R195, [R1+0xab8] ;  /* 0x000ab80001c37983 */ /* 0x000f280000300800 */
[----:B------:R-:W4:Y:S01]  /*422e0*/  LDL.LU R194, [R1+0xc10] ;  /* 0x000c100001c27983 */ /* 0x000f220000300800 */
[----:B--2---:R-:W-:-:S03]  /*422f0*/  PRMT R78, R192, 0x5410, R193 ;  /* 0x00005410c04e7816 */ /* 0x004fc600000000c1 */
[----:B------:R-:W2:Y:S04]  /*42300*/  LDL.LU R193, [R1+0xaac] ;  /* 0x000aac0001c17983 */ /* 0x000ea80000300800 */
[----:B------:R-:W2:Y:S01]  /*42310*/  LDL.LU R192, [R1+0xc0c] ;  /* 0x000c0c0001c07983 */ /* 0x000ea20000300800 */
[----:B---3--:R-:W-:-:S03]  /*42320*/  PRMT R79, R190, 0x5410, R191 ;  /* 0x00005410be4f7816 */ /* 0x008fc600000000bf */
[----:B------:R-:W3:Y:S04]  /*42330*/  LDL.LU R191, [R1+0x494] ;  /* 0x0004940001bf7983 */ /* 0x000ee80000300800 */
[----:B------:R-:W3:Y:S04]  /*42340*/  LDL.LU R190, [R1+0x774] ;  /* 0x0007740001be7983 */ /* 0x000ee80000300800 */
[----:B------:R-:W-:Y:S01]  /*42350*/  STSM.16.M88.4 [R237], R28 ;  /* 0x0000001ced007844 */ /* 0x000fe20000000200 */
[----:B----4-:R-:W-:Y:S01]  /*42360*/  PRMT R83, R188, 0x5410, R189 ;  /* 0x00005410bc537816 */ /* 0x010fe200000000bd */
[----:B------:R-:W-:Y:S06]  /*42370*/  BAR.SYNC.DEFER_BLOCKING 0x0 ;  /* 0x0000000000007b1d */ /* 0x000fec0000010000 */
[----:B------:R-:W4:Y:S04]  /*42380*/  LDL.LU R189, [R1+0xad0] ;  /* 0x000ad00001bd7983 */ /* 0x000f280000300800 */
[----:B------:R-:W4:Y:S04]  /*42390*/  LDL.LU R188, [R1+0xc2c] ;  /* 0x000c2c0001bc7983 */ /* 0x000f280000300800 */
[----:B------:R-:W-:Y:S01]  /*423a0*/  LDS.128 R28, [R252] ;  /* 0x00000000fc1c7984 */ /* 0x000fe20000000c00 */
        /* <DEDUP_REMOVED lines=11> */
[----:B------:R-:W-:-:S02]  /*42460*/  PRMT R85, R210, 0x5410, R211 ;  /* 0x00005410d2557816 */ /* 0x000fc400000000d3 */
[----:B------:R-:W-:-:S03]  /*42470*/  PRMT R86, R208, 0x5410, R209 ;  /* 0x00005410d0567816 */ /* 0x000fc600000000d1 */
[----:B------:R-:W4:Y:S04]  /*42480*/  LDL.LU R215, [R1+0xb04] ;  /* 0x000b040001d77983 */ /* 0x000f280000300800 */
[----:B------:R-:W4:Y:S04]  /*42490*/  LDL.LU R214, [R1+0xc54] ;  /* 0x000c540001d67983 */ /* 0x000f280000300800 */
[----:B------:R-:W4:Y:S04]  /*424a0*/  LDL.LU R213, [R1+0xaf4] ;  /* 0x000af40001d57983 */ /* 0x000f280000300800 */
[----:B------:R-:W4:Y:S04]  /*424b0*/  LDL.LU R212, [R1+0xc4c] ;  /* 0x000c4c0001d47983 */ /* 0x000f280000300800 */
[----:B------:R-:W-:Y:S01]  /*424c0*/  LDS.128 R32, [R252] ;  /* 0x00000000fc207984 */ /* 0x000fe20000000c00 */
[----:B------:R-:W-:Y:S01]  /*424d0*/  BAR.SYNC.DEFER_BLOCKING 0x0 ;  /* 0x0000000000007b1d */ /* 0x000fe20000010000 */
[----:B------:R-:W-:-:S05]  /*424e0*/  PRMT R87, R206, 0x5410, R207 ;  /* 0x00005410ce577816 */ /* 0x000fca00000000cf */
[----:B------:R-:W4:Y:S04]  /*424f0*/  LDL.LU R211, [R1+0xae8] ;  /* 0x000ae80001d37983 */ /* 0x000f280000300800 */
[----:B------:R-:W4:Y:S04]  /*42500*/  LDL.LU R210, [R1+0xc48] ;  /* 0x000c480001d27983 */ /* 0x000f280000300800 */
[----:B------:R-:W4:Y:S04]  /*42510*/  LDL.LU R209, [R1+0xae4] ;  /* 0x000ae40001d17983 */ /* 0x000f280000300800 */
[----:B------:R-:W4:Y:S04]  /*42520*/  LDL.LU R208, [R1+0xc44] ;  /* 0x000c440001d07983 */ /* 0x000f280000300800 */
        /* <DEDUP_REMOVED lines=28> */
[----:B--2---:R-:W-:-:S03]  /*426f0*/  PRMT R94, R192, 0x5410, R193 ;  /* 0x00005410c05e7816 */ /* 0x004fc600000000c1 */
[----:B------:R-:W2:Y:S04]  /*42700*/  LDL.LU R199, [R1+0xb34] ;  /* 0x000b340001c77983 */ /* 0x000ea80000300800 */
[----:B------:R-:W2:Y:S04]  /*42710*/  LDL.LU R198, [R1+0xc6c] ;  /* 0x000c6c0001c67983 */ /* 0x000ea80000300800 */
[----:B------:R-:W2:Y:S04]  /*42720*/  LDL.LU R197, [R1+0xb28] ;  /* 0x000b280001c57983 */ /* 0x000ea80000300800 */
[----:B------:R-:W2:Y:S04]  /*42730*/  LDL.LU R196, [R1+0xc68] ;  /* 0x000c680001c47983 */ /* 0x000ea80000300800 */
[----:B------:R-:W-:Y:S01]  /*42740*/  LDS.128 R48, [R252] ;  /* 0x00000000fc307984 */ /* 0x000fe20000000c00 */
[----:B------:R-:W-:Y:S01]  /*42750*/  BAR.SYNC.DEFER_BLOCKING 0x0 ;  /* 0x0000000000007b1d */ /* 0x000fe20000010000 */
[----:B---3--:R-:W-:-:S05]  /*42760*/  PRMT R95, R190, 0x5410, R191 ;  /* 0x00005410be5f7816 */ /* 0x008fca00000000bf */
[----:B------:R-:W3:Y:S04]  /*42770*/  LDL.LU R195, [R1+0xb24] ;  /* 0x000b240001c37983 */ /* 0x000ee80000300800 */
[----:B------:R-:W3:Y:S04]  /*42780*/  LDL.LU R194, [R1+0xc64] ;  /* 0x000c640001c27983 */ /* 0x000ee80000300800 */
[----:B------:R-:W3:Y:S04]  /*42790*/  LDL.LU R193, [R1+0xb1c] ;  /* 0x000b1c0001c17983 */ /* 0x000ee80000300800 */
[----:B------:R-:W3:Y:S04]  /*427a0*/  LDL.LU R192, [R1+0xc60] ;  /* 0x000c600001c07983 */ /* 0x000ee80000300800 */
[----:B------:R-:W3:Y:S04]  /*427b0*/  LDL.LU R191, [R1+0x4cc] ;  /* 0x0004cc0001bf7983 */ /* 0x000ee80000300800 */
[----:B------:R-:W3:Y:S04]  /*427c0*/  LDL.LU R190, [R1+0x794] ;  /* 0x0007940001be7983 */ /* 0x000ee80000300800 */
[----:B------:R-:W-:Y:S01]  /*427d0*/  STSM.16.M88.4 [R237], R52 ;  /* 0x00000034ed007844 */ /* 0x000fe20000000200 */
[----:B------:R-:W-:Y:S01]  /*427e0*/  BAR.SYNC.DEFER_BLOCKING 0x0 ;  /* 0x0000000000007b1d */ /* 0x000fe20000010000 */
[----:B----4-:R-:W-:-:S05]  /*427f0*/  PRMT R99, R188, 0x5410, R189 ;  /* 0x00005410bc637816 */ /* 0x010fca00000000bd */
        /* <DEDUP_REMOVED lines=43> */
[----:B------:R-:W-:Y:S06]  /*42ab0*/  BAR.SYNC.DEFER_BLOCKING 0x0 ;  /* 0x0000000000007b1d */ /* 0x000fec0000010000 */
[----:B------:R-:W-:Y:S02]  /*42ac0*/  STSM.16.M88.4 [R237], R72 ;  /* 0x00000048ed007844 */ /* 0x000fe40000000200 */
[----:B------:R-:W-:Y:S01]  /*42ad0*/  BAR.SYNC.DEFER_BLOCKING 0x0 ;  /* 0x0000000000007b1d */ /* 0x000fe20000010000 */
[----:B------:R-:W-:-:S02]  /*42ae0*/  PRMT R112, R202, 0x5410, R203 ;  /* 0x00005410ca707816 */ /* 0x000fc400000000cb */
[----:B------:R-:W-:Y:S02]  /*42af0*/  PRMT R113, R200, 0x5410, R201 ;  /* 0x00005410c8717816 */ /* 0x000fe400000000c9 */
[----:B--2---:R-:W-:Y:S01]  /*42b00*/  PRMT R114, R198, 0x5410, R199 ;  /* 0x00005410c6727816 */ /* 0x004fe200000000c7 */
[----:B------:R-:W2:Y:S04]  /*42b10*/  LDL.LU R203, [R1+0xbcc] ;  /* 0x000bcc0001cb7983 */ /* 0x000ea80000300800 */
[----:B------:R-:W2:Y:S01]  /*42b20*/  LDL.LU R202, [R1+0xde8] ;  /* 0x000de80001ca7983 */ /* 0x000ea20000300800 */
[----:B------:R-:W-:-:S03]  /*42b30*/  PRMT R108, R196, 0x5410, R197 ;  /* 0x00005410c46c7816 */ /* 0x000fc600000000c5 */
[----:B------:R-:W2:Y:S04]  /*42b40*/  LDL.LU R201, [R1+0xbc4] ;  /* 0x000bc40001c97983 */ /* 0x000ea80000300800 */
[----:B------:R-:W2:Y:S04]  /*42b50*/  LDL.LU R200, [R1+0xde4] ;  /* 0x000de40001c87983 */ /* 0x000ea80000300800 */
[----:B------:R-:W-:Y:S01]  /*42b60*/  LDS.128 R72, [R252] ;  /* 0x00000000fc487984 */ /* 0x000fe20000000c00 */
[----:B------:R-:W-:Y:S01]  /*42b70*/  BAR.SYNC.DEFER_BLOCKING 0x0 ;  /* 0x0000000000007b1d */ /* 0x000fe20000010000 */
[----:B---3--:R-:W-:-:S02]  /*42b80*/  PRMT R109, R194, 0x5410, R195 ;  /* 0x00005410c26d7816 */ /* 0x008fc400000000c3 */
[----:B------:R-:W-:-:S03]  /*42b90*/  PRMT R110, R192, 0x5410, R193 ;  /* 0x00005410c06e7816 */ /* 0x000fc600000000c1 */
[----:B------:R-:W3:Y:S04]  /*42ba0*/  LDL.LU R199, [R1+0xbb0] ;  /* 0x000bb00001c77983 */ /* 0x000ee80000300800 */
[----:B------:R-:W3:Y:S04]  /*42bb0*/  LDL.LU R198, [R1+0xdd4] ;  /* 0x000dd40001c67983 */ /* 0x000ee80000300800 */
[----:B------:R-:W3:Y:S04]  /*42bc0*/  LDL.LU R197, [R1+0xbac] ;  /* 0x000bac0001c57983 */ /* 0x000ee80000300800 */
[----:B------:R-:W3:Y:S01]  /*42bd0*/  LDL.LU R196, [R1+0xdc8] ;  /* 0x000dc80001c47983 */ /* 0x000ee20000300800 */
[----:B------:R-:W-:-:S03]  /*42be0*/  PRMT R111, R190, 0x5410, R191 ;  /* 0x00005410be6f7816 */ /* 0x000fc600000000bf */
        /* <DEDUP_REMOVED lines=12> */
[----:B------:R-:W-:Y:S06]  /*42cb0*/  BAR.SYNC.DEFER_BLOCKING 0x0 ;  /* 0x0000000000007b1d */ /* 0x000fec0000010000 */
[----:B------:R-:W-:Y:S02]  /*42cc0*/  STSM.16.M88.4 [R237], R80 ;  /* 0x00000050ed007844 */ /* 0x000fe40000000200 */
        /* <DEDUP_REMOVED lines=9> */
[----:B------:R-:W-:Y:S01]  /*42d60*/  LDS.128 R80, [R252] ;  /* 0x00000000fc507984 */ /* 0x000fe20000000c00 */
[----:B------:R-:W-:Y:S01]  /*42d70*/  BAR.SYNC.DEFER_BLOCKING 0x0 ;  /* 0x0000000000007b1d */ /* 0x000fe20000010000 */
[----:B------:R-:W-:-:S02]  /*42d80*/  PRMT R117, R210, 0x5410, R211 ;  /* 0x00005410d2757816 */ /* 0x000fc400000000d3 */
[----:B------:R-:W-:-:S03]  /*42d90*/  PRMT R118, R208, 0x5410, R209 ;  /* 0x00005410d0767816 */ /* 0x000fc600000000d1 */
[----:B------:R-:W4:Y:S04]  /*42da0*/  LDL.LU R215, [R1+0xc00] ;  /* 0x000c000001d77983 */ /* 0x000f280000300800 */
[----:B------:R-:W4:Y:S04]  /*42db0*/  LDL.LU R214, [R1+0xedc] ;  /* 0x000edc0001d67983 */ /* 0x000f280000300800 */
[----:B------:R-:W4:Y:S04]  /*42dc0*/  LDL.LU R213, [R1+0xbf4] ;  /* 0x000bf40001d57983 */ /* 0x000f280000300800 */
[----:B------:R-:W4:Y:S01]  /*42dd0*/  LDL.LU R212, [R1+0xecc] ;  /* 0x000ecc0001d47983 */ /* 0x000f220000300800 */
[----:B------:R-:W-:-:S03]  /*42de0*/  PRMT R119, R206, 0x5410, R207 ;  /* 0x00005410ce777816 */ /* 0x000fc600000000cf */
        /* <DEDUP_REMOVED lines=23> */
[----:B--2---:R-:W-:-:S02]  /*42f60*/  PRMT R128, R202, 0x5410, R203 ;  /* 0x00005410ca807816 */ /* 0x004fc400000000cb */
[----:B------:R-:W-:Y:S02]  /*42f70*/  PRMT R129, R200, 0x5410, R201 ;  /* 0x00005410c8817816 */ /* 0x000fe400000000c9 */
[----:B---3--:R-:W-:Y:S01]  /*42f80*/  PRMT R130, R198, 0x5410, R199 ;  /* 0x00005410c6827816 */ /* 0x008fe200000000c7 */
[----:B------:R-:W2:Y:S04]  /*42f90*/  LDL.LU R203, [R1+0xc3c] ;  /* 0x000c3c0001cb7983 */ /* 0x000ea80000300800 */
[----:B------:R-:W2:Y:S01]  /*42fa0*/  LDL.LU R202, [R1+0xf24] ;  /* 0x000f240001ca7983 */ /* 0x000ea20000300800 */
[----:B------:R-:W-:-:S03]  /*42fb0*/  PRMT R124, R196, 0x5410, R197 ;  /* 0x00005410c47c7816 */ /* 0x000fc600000000c5 */
[----:B------:R-:W3:Y:S04]  /*42fc0*/  LDL.LU R201, [R1+0xc34] ;  /* 0x000c340001c97983 */ /* 0x000ee80000300800 */
[----:B------:R-:W3:Y:S04]  /*42fd0*/  LDL.LU R200, [R1+0xf20] ;  /* 0x000f200001c87983 */ /* 0x000ee80000300800 */
[----:B------:R-:W-:Y:S01]  /*42fe0*/  LDS.128 R96, [R252] ;  /* 0x00000000fc607984 */ /* 0x000fe20000000c00 */
[----:B------:R-:W-:Y:S01]  /*42ff0*/  BAR.SYNC.DEFER_BLOCKING 0x0 ;  /* 0x0000000000007b1d */ /* 0x000fe20000010000 */
[----:B------:R-:W-:-:S02]  /*43000*/  PRMT R125, R194, 0x5410, R195 ;  /* 0x00005410c27d7816 */ /* 0x000fc400000000c3 */
        /* <DEDUP_REMOVED lines=47> */
[----:B------:R-:W-:Y:S06]  /*43300*/  BAR.SYNC.DEFER_BLOCKING 0x0 ;  /* 0x0000000000007b1d */ /* 0x000fec0000010000 */
[----:B------:R-:W-:Y:S02]  /*43310*/  STSM.16.M88.4 [R237], R112 ;  /* 0x00000070ed007844 */ /* 0x000fe40000000200 */
[----:B------:R-:W-:Y:S01]  /*43320*/  BAR.SYNC.DEFER_BLOCKING 0x0 ;  /* 0x0000000000007b1d */ /* 0x000fe20000010000 */
[----:B------:R-:W-:-:S05]  /*43330*/  PRMT R139, R204, 0x5410, R205 ;  /* 0x00005410cc8b7816 */ /* 0x000fca00000000cd */
[----:B------:R-:W4:Y:S04]  /*43340*/  LDL.LU R205, [R1+0xd20] ;  /* 0x000d200001cd7983 */ /* 0x000f280000300800 */
[----:B------:R-:W4:Y:S04]  /*43350*/  LDL.LU R204, [R1+0xf4c] ;  /* 0x000f4c0001cc7983 */ /* 0x000f280000300800 */
[----:B------:R-:W-:Y:S01]  /*43360*/  LDS.128 R112, [R252] ;  /* 0x00000000fc707984 */ /* 0x000fe20000000c00 */
        /* <DEDUP_REMOVED lines=8> */
[----:B---3--:R-:W-:Y:S02]  /*433f0*/  PRMT R145, R200, 0x5410, R201 ;  /* 0x00005410c8917816 */ /* 0x008fe400000000c9 */
[----:B------:R-:W-:Y:S01]  /*43400*/  PRMT R146, R198, 0x5410, R199 ;  /* 0x00005410c6927816 */ /* 0x000fe200000000c7 */
        /* <DEDUP_REMOVED lines=83> */
[----:B------:R-:W2:Y:S04]  /*43940*/  LDL.LU R197, [R1+0xd84] ;  /* 0x000d840001c57983 */ /* 0x000ea80000300800 */
[----:B------:R-:W2:Y:S01]  /*43950*/  LDL.LU R196, [R1+0x1048] ;  /* 0x0010480001c47983 */ /* 0x000ea20000300800 */
        /* <DEDUP_REMOVED lines=57> */
[----:B---3--:R-:W-:-:S03]  /*43cf0*/  PRMT R173, R194, 0x5410, R195 ;  /* 0x00005410c2ad7816 */ /* 0x008fc600000000c3 */
[----:B------:R-:W-:Y:S01]  /*43d00*/  LDS.128 R168, [R252] ;  /* 0x00000000fca87984 */ /* 0x000fe20000000c00 */
[----:B------:R-:W-:Y:S02]  /*43d10*/  PRMT R174, R192, 0x5410, R193 ;  /* 0x00005410c0ae7816 */ /* 0x000fe400000000c1 */
[----:B------:R-:W-:Y:S01]  /*43d20*/  PRMT R175, R190, 0x5410, R191 ;  /* 0x00005410beaf7816 */ /* 0x000fe200000000bf */
[----:B------:R-:W-:Y:S01]  /*43d30*/  BAR.SYNC.DEFER_BLOCKING 0x0 ;  /* 0x0000000000007b1d */ /* 0x000fe20000010000 */
[----:B------:R-:W-:Y:S02]  /*43d40*/  PRMT R176, R202, 0x5410, R203 ;  /* 0x00005410cab07816 */ /* 0x000fe400000000cb */
[----:B------:R-:W-:Y:S02]  /*43d50*/  PRMT R177, R200, 0x5410, R201 ;  /* 0x00005410c8b17816 */ /* 0x000fe400000000c9 */
[----:B------:R-:W-:Y:S01]  /*43d60*/  PRMT R178, R198, 0x5410, R199 ;  /* 0x00005410c6b27816 */ /* 0x000fe200000000c7 */
[----:B------:R-:W2:Y:S04]  /*43d70*/  LDL.LU R203, [R1+0xed8] ;  /* 0x000ed80001cb7983 */ /* 0x000ea80000300800 */
[----:B------:R-:W2:Y:S04]  /*43d80*/  LDL.LU R202, [R1+0x10d4] ;  /* 0x0010d40001ca7983 */ /* 0x000ea80000300800 */
[----:B------:R-:W3:Y:S04]  /*43d90*/  LDL.LU R201, [R1+0xed0] ;  /* 0x000ed00001c97983 */ /* 0x000ee80000300800 */
[----:B------:R-:W3:Y:S04]  /*43da0*/  LDL.LU R200, [R1+0x10d0] ;  /* 0x0010d00001c87983 */ /* 0x000ee80000300800 */
[----:B------:R-:W-:Y:S01]  /*43db0*/  STSM.16.M88.4 [R237], R172 ;  /* 0x000000aced007844 */ /* 0x000fe20000000200 */
[----:B------:R-:W-:Y:S06]  /*43dc0*/  BAR.SYNC.DEFER_BLOCKING 0x0 ;  /* 0x0000000000007b1d */ /* 0x000fec0000010000 */
[----:B------:R-:W3:Y:S04]  /*43dd0*/  LDL.LU R199, [R1+0xec4] ;  /* 0x000ec40001c77983 */ /* 0x000ee80000300800 */
[----:B------:R-:W3:Y:S04]  /*43de0*/  LDL.LU R198, [R1+0x10c4] ;  /* 0x0010c40001c67983 */ /* 0x000ee80000300800 */
[----:B------:R-:W3:Y:S04]  /*43df0*/  LDL.LU R197, [R1+0xdf8] ;  /* 0x000df80001c57983 */ /* 0x000ee80000300800 */
[----:B------:R-:W3:Y:S04]  /*43e00*/  LDL.LU R196, [R1+0x10c0] ;  /* 0x0010c00001c47983 */ /* 0x000ee80000300800 */
[----:B------:R-:W3:Y:S04]  /*43e10*/  LDL.LU R195, [R1+0xdf4] ;  /* 0x000df40001c37983 */ /* 0x000ee80000300800 */
[----:B------:R-:W3:Y:S01]  /*43e20*/  LDL.LU R194, [R1+0x10bc] ;  /* 0x0010bc0001c27983 */ /* 0x000ee20000300800 */
[----:B----4-:R-:W-:-:S03]  /*43e30*/  PRMT R179, R188, 0x5410, R189 ;  /* 0x00005410bcb37816 */ /* 0x010fc600000000bd */
[----:B------:R-:W4:Y:S04]  /*43e40*/  LDL.LU R193, [R1+0xdf0] ;  /* 0x000df00001c17983 */ /* 0x000f280000300800 */
[----:B------:R-:W4:Y:S04]  /*43e50*/  LDL.LU R192, [R1+0x10b0] ;  /* 0x0010b00001c07983 */ /* 0x000f280000300800 */
[----:B------:R-:W4:Y:S04]  /*43e60*/  LDL.LU R191, [R1+0x6c8] ;  /* 0x0006c80001bf7983 */ /* 0x000f280000300800 */
[----:B------:R-:W4:Y:S04]  /*43e70*/  LDL.LU R190, [R1+0x818] ;  /* 0x0008180001be7983 */ /* 0x000f280000300800 */
[----:B------:R-:W4:Y:S04]  /*43e80*/  LDL.LU R189, [R1+0xec8] ;  /* 0x000ec80001bd7983 */ /* 0x000f280000300800 */
[----:B------:R-:W4:Y:S04]  /*43e90*/  LDL.LU R188, [R1+0x10c8] ;  /* 0x0010c80001bc7983 */ /* 0x000f280000300800 */
[----:B------:R-:W-:Y:S01]  /*43ea0*/  LDS.128 R172, [R252] ;  /* 0x00000000fcac7984 */ /* 0x000fe20000000c00 */
[----:B------:R-:W-:Y:S06]  /*43eb0*/  BAR.SYNC.DEFER_BLOCKING 0x0 ;  /* 0x0000000000007b1d */ /* 0x000fec0000010000 */
[----:B------:R-:W-:Y:S02]  /*43ec0*/  STSM.16.M88.4 [R237], R176 ;  /* 0x000000b0ed007844 */ /* 0x000fe40000000200 */
[----:B------:R-:W-:Y:S01]  /*43ed0*/  BAR.SYNC.DEFER_BLOCKING 0x0 ;  /* 0x0000000000007b1d */ /* 0x000fe20000010000 */
[----:B------:R-:W-:-:S02]  /*43ee0*/  PRMT R180, R212, 0x5410, R213 ;  /* 0x00005410d4b47816 */ /* 0x000fc400000000d5 */
[----:B------:R-:W-:-:S03]  /*43ef0*/  PRMT R181, R210, 0x5410, R211 ;  /* 0x00005410d2b57816 */ /* 0x000fc600000000d3 */
[----:B------:R-:W-:Y:S01]  /*43f00*/  LDS.128 R176, [R252] ;  /* 0x00000000fcb07984 */ /* 0x000fe20000000c00 */
[----:B------:R-:W-:Y:S02]  /*43f10*/  PRMT R182, R208, 0x5410, R209 ;  /* 0x00005410d0b67816 */ /* 0x000fe400000000d1 */
[----:B------:R-:W-:Y:S01]  /*43f20*/  PRMT R183, R206, 0x5410, R207 ;  /* 0x00005410ceb77816 */ /* 0x000fe200000000cf */
[----:B------:R-:W-:Y:S06]  /*43f30*/  BAR.SYNC.DEFER_BLOCKING 0x0 ;  /* 0x0000000000007b1d */ /* 0x000fec0000010000 */
[----:B------:R-:W-:Y:S02]  /*43f40*/  STSM.16.M88.4 [R237], R180 ;  /* 0x000000b4ed007844 */ /* 0x000fe40000000200 */
[----:B------:R-:W-:Y:S06]  /*43f50*/  BAR.SYNC.DEFER_BLOCKING 0x0 ;  /* 0x0000000000007b1d */ /* 0x000fec0000010000 */
[----:B------:R-:W0:Y:S01]  /*43f60*/  LDS.128 R180, [R252] ;  /* 0x00000000fcb47984 */ /* 0x000e220000000c00 */
[----:B------:R-:W-:-:S02]  /*43f70*/  PRMT R184, R218, 0x5410, R220 ;  /* 0x00005410dab87816 */ /* 0x000fc400000000dc */
[----:B------:R-:W-:Y:S02]  /*43f80*/  PRMT R185, R216, 0x5410, R217 ;  /* 0x00005410d8b97816 */ /* 0x000fe400000000d9 */
[----:B------:R-:W-:Y:S02]  /*43f90*/  PRMT R186, R214, 0x5410, R215 ;  /* 0x00005410d6ba7816 */ /* 0x000fe400000000d7 */
[----:B------:R-:W-:Y:S01]  /*43fa0*/  PRMT R187, R204, 0x5410, R205 ;  /* 0x00005410ccbb7816 */ /* 0x000fe200000000cd */
[----:B------:R-:W-:Y:S06]  /*43fb0*/  BAR.SYNC.DEFER_BLOCKING 0x0 ;  /* 0x0000000000007b1d */ /* 0x000fec0000010000 */
[----:B0-----:R-:W-:Y:S04]  /*43fc0*/  STL.64 [R1+0x50], R180 ;  /* 0x000050b401007387 */ /* 0x001fe80000100a00 */
[----:B------:R-:W-:Y:S04]  /*43fd0*/  STL.64 [R1+0x58], R182 ;  /* 0x000058b601007387 */ /* 0x000fe80000100a00 */
        /* <DEDUP_REMOVED lines=16> */
[----:B------:R2:W-:Y:S01]  /*440e0*/  STSM.16.M88.4 [R237], R184 ;  /* 0x000000b8ed007844 */ /* 0x0005e20000000200 */
[----:B------:R-:W-:Y:S01]  /*440f0*/  BAR.SYNC.DEFER_BLOCKING 0x0 ;  /* 0x0000000000007b1d */ /* 0x000fe20000010000 */
[----:B--2---:R-:W-:-:S05]  /*44100*/  PRMT R184, R202, 0x5410, R203 ;  /* 0x00005410cab87816 */ /* 0x004fca00000000cb */
[----:B------:R-:W2:Y:S01]  /*44110*/  LDL.LU R203, [R1+0xf3c] ;  /* 0x000f3c0001cb7983 */ /* 0x000ea20000300800 */
[----:B---3--:R-:W-:-:S03]  /*44120*/  PRMT R185, R200, 0x5410, R201 ;  /* 0x00005410c8b97816 */ /* 0x008fc600000000c9 */
[----:B------:R-:W2:Y:S04]  /*44130*/  LDL.LU R202, [R1+0x110c] ;  /* 0x00110c0001ca7983 */ /* 0x000ea80000300800 */
[----:B------:R-:W3:Y:S04]  /*44140*/  LDL.LU R201, [R1+0xf38] ;  /* 0x000f380001c97983 */ /* 0x000ee80000300800 */
[----:B------:R-:W3:Y:S01]  /*44150*/  LDL.LU R200, [R1+0x1108] ;  /* 0x0011080001c87983 */ /* 0x000ee20000300800 */
[----:B------:R-:W-:-:S03]  /*44160*/  PRMT R186, R198, 0x5410, R199 ;  /* 0x00005410c6ba7816 */ /* 0x000fc600000000c7 */
[----:B------:R-:W2:Y:S04]  /*44170*/  LDL.LU R199, [R1+0xf30] ;  /* 0x000f300001c77983 */ /* 0x000ea80000300800 */
[----:B------:R-:W2:Y:S01]  /*44180*/  LDL.LU R198, [R1+0x1100] ;  /* 0x0011000001c67983 */ /* 0x000ea20000300800 */
[----:B------:R-:W-:-:S03]  /*44190*/  PRMT R180, R196, 0x5410, R197 ;  /* 0x00005410c4b47816 */ /* 0x000fc600000000c5 */
[----:B------:R-:W3:Y:S04]  /*441a0*/  LDL.LU R197, [R1+0xf2c] ;  /* 0x000f2c0001c57983 */ /* 0x000ee80000300800 */
[----:B------:R-:W0:Y:S01]  /*441b0*/  LDS.128 R228, [R252] ;  /* 0x00000000fce47984 */ /* 0x000e220000000c00 */
[----:B------:R-:W-:Y:S02]  /*441c0*/  PRMT R181, R194, 0x5410, R195 ;  /* 0x00005410c2b57816 */ /* 0x000fe400000000c3 */
[----:B----4-:R-:W-:Y:S02]  /*441d0*/  PRMT R182, R192, 0x5410, R193 ;  /* 0x00005410c0b67816 */ /* 0x010fe400000000c1 */
[----:B------:R-:W-:Y:S01]  /*441e0*/  PRMT R183, R190, 0x5410, R191 ;  /* 0x00005410beb77816 */ /* 0x000fe200000000bf */
[----:B------:R-:W-:Y:S01]  /*441f0*/  BAR.SYNC.DEFER_BLOCKING 0x0 ;  /* 0x0000000000007b1d */ /* 0x000fe20000010000 */
[----:B------:R-:W-:-:S05]  /*44200*/  PRMT R187, R188, 0x5410, R189 ;  /* 0x00005410bcbb7816 */ /* 0x000fca00000000bd */
[----:B------:R-:W3:Y:S04]  /*44210*/  LDL.LU R188, [R1+0x10fc] ;  /* 0x0010fc0001bc7983 */ /* 0x000ee80000300800 */
[----:B------:R-:W4:Y:S04]  /*44220*/  LDL.LU R196, [R1+0xf28] ;  /* 0x000f280001c47983 */ /* 0x000f280000300800 */
[----:B------:R-:W4:Y:S04]  /*44230*/  LDL.LU R189, [R1+0x10f8] ;  /* 0x0010f80001bd7983 */ /* 0x000f280000300800 */
[----:B------:R-:W2:Y:S04]  /*44240*/  LDL.LU R195, [R1+0xf1c] ;  /* 0x000f1c0001c37983 */ /* 0x000ea80000300800 */
[----:B------:R-:W2:Y:S04]  /*44250*/  LDL.LU R190, [R1+0x10f4] ;  /* 0x0010f40001be7983 */ /* 0x000ea80000300800 */
[----:B------:R-:W2:Y:S04]  /*44260*/  LDL.LU R194, [R1+0x6e8] ;  /* 0x0006e80001c27983 */ /* 0x000ea80000300800 */
[----:B------:R-:W2:Y:S04]  /*44270*/  LDL.LU R191, [R1+0xa50] ;  /* 0x000a500001bf7983 */ /* 0x000ea80000300800 */
[----:B------:R-:W2:Y:S04]  /*44280*/  LDL.LU R193, [R1+0xf34] ;  /* 0x000f340001c17983 */ /* 0x000ea80000300800 */
[----:B------:R-:W2:Y:S04]  /*44290*/  LDL.LU R192, [R1+0x1104] ;  /* 0x0011040001c07983 */ /* 0x000ea80000300800 */
[----:B------:R-:W-:Y:S01]  /*442a0*/  STSM.16.M88.4 [R237], R180 ;  /* 0x000000b4ed007844 */ /* 0x000fe20000000200 */
[----:B------:R-:W-:Y:S06]  /*442b0*/  BAR.SYNC.DEFER_BLOCKING 0x0 ;  /* 0x0000000000007b1d */ /* 0x000fec0000010000 */
[----:B------:R-:W1:Y:S02]  /*442c0*/  LDS.128 R180, [R252] ;  /* 0x00000000fcb47984 */ /* 0x000e640000000c00 */
[----:B------:R-:W-:Y:S06]  /*442d0*/  BAR.SYNC.DEFER_BLOCKING 0x0 ;  /* 0x0000000000007b1d */ /* 0x000fec0000010000 */
[----:B------:R-:W-:Y:S04]  /*442e0*/  STSM.16.M88.4 [R237], R184 ;  /* 0x000000b8ed007844 */ /* 0x000fe80000000200 */
[----:B0-----:R-:W-:Y:S04]  /*442f0*/  STL.64 [R1+0x40], R228 ;  /* 0x000040e401007387 */ /* 0x001fe80000100a00 */
[----:B------:R0:W-:Y:S04]  /*44300*/  STL.64 [R1+0x48], R230 ;  /* 0x000048e601007387 */ /* 0x0001e80000100a00 */
[----:B0-----:R-:W2:Y:S04]  /*44310*/  LDL.LU.64 R230, [R1+0x12d8] ;  /* 0x0012d80001e67983 */ /* 0x001ea80000300a00 */
[----:B------:R-:W2:Y:S04]  /*44320*/  LDL.LU.64 R228, [R1+0x12d0] ;  /* 0x0012d00001e47983 */ /* 0x000ea80000300a00 */
[----:B-1----:R0:W-:Y:S04]  /*44330*/  STL.64 [R1+0x30], R180 ;  /* 0x000030b401007387 */ /* 0x0021e80000100a00 */
[----:B------:R1:W-:Y:S01]  /*44340*/  STL.64 [R1+0x38], R182 ;  /* 0x000038b601007387 */ /* 0x0003e20000100a00 */
[----:B0-----:R-:W-:-:S02]  /*44350*/  PRMT R180, R212, 0x5410, R213 ;  /* 0x00005410d4b47816 */ /* 0x001fc400000000d5 */
[----:B-1----:R-:W-:Y:S02]  /*44360*/  PRMT R183, R206, 0x5410, R207 ;  /* 0x00005410ceb77816 */ /* 0x002fe400000000cf */
[----:B------:R-:W-:Y:S01]  /*44370*/  PRMT R187, R204, 0x5410, R205 ;  /* 0x00005410ccbb7816 */ /* 0x000fe200000000cd */
[----:B------:R-:W-:Y:S01]  /*44380*/  BAR.SYNC.DEFER_BLOCKING 0x0 ;  /* 0x0000000000007b1d */ /* 0x000fe20000010000 */
[----:B------:R-:W-:Y:S02]  /*44390*/  PRMT R181, R210, 0x5410, R211 ;  /* 0x00005410d2b57816 */ /* 0x000fe400000000d3 */
[----:B------:R-:W-:-:S03]  /*443a0*/  PRMT R182, R208, 0x5410, R209 ;  /* 0x00005410d0b67816 */ /* 0x000fc600000000d1 */
[----:B------:R-:W0:Y:S02]  /*443b0*/  LDS.128 R204, [R252] ;  /* 0x00000000fccc7984 */ /* 0x000e240000000c00 */
[----:B------:R-:W-:Y:S06]  /*443c0*/  BAR.SYNC.DEFER_BLOCKING 0x0 ;  /* 0x0000000000007b1d */ /* 0x000fec0000010000 */
[----:B------:R-:W-:Y:S02]  /*443d0*/  STSM.16.M88.4 [R237], R180 ;  /* 0x000000b4ed007844 */ /* 0x000fe40000000200 */
[----:B------:R-:W-:Y:S01]  /*443e0*/  BAR.SYNC.DEFER_BLOCKING 0x0 ;  /* 0x0000000000007b1d */ /* 0x000fe20000010000 */
[----:B------:R-:W-:-:S02]  /*443f0*/  PRMT R184, R218, 0x5410, R220 ;  /* 0x00005410dab87816 */ /* 0x000fc400000000dc */
[----:B------:R-:W-:-:S03]  /*44400*/  PRMT R185, R216, 0x5410, R217 ;  /* 0x00005410d8b97816 */ /* 0x000fc600000000d9 */
[----:B------:R-:W1:Y:S01]  /*44410*/  LDS.128 R180, [R252] ;  /* 0x00000000fcb47984 */ /* 0x000e620000000c00 */
[----:B------:R-:W-:Y:S01]  /*44420*/  PRMT R186, R214, 0x5410, R215 ;  /* 0x00005410d6ba7816 */ /* 0x000fe200000000d7 */
[----:B------:R-:W-:Y:S06]  /*44430*/  BAR.SYNC.DEFER_BLOCKING 0x0 ;  /* 0x0000000000007b1d */ /* 0x000fec0000010000 */
[----:B------:R2:W-:Y:S04]  /*44440*/  STSM.16.M88.4 [R237], R184 ;  /* 0x000000b8ed007844 */ /* 0x0005e80000000200 */
[----:B0-----:R-:W-:Y:S04]  /*44450*/  STL.64 [R1+0x20], R204 ;  /* 0x000020cc01007387 */ /* 0x001fe80000100a00 */
[----:B------:R-:W-:Y:S04]  /*44460*/  STL.64 [R1+0x28], R206 ;  /* 0x000028ce01007387 */ /* 0x000fe80000100a00 */
[----:B-1----:R-:W-:Y:S04]  /*44470*/  STL.64 [R1+0x10], R180 ;  /* 0x000010b401007387 */ /* 0x002fe80000100a00 */
[----:B------:R-:W-:Y:S01]  /*44480*/  STL.64 [R1+0x18], R182 ;  /* 0x000018b601007387 */ /* 0x000fe20000100a00 */
[----:B------:R-:W-:Y:S01]  /*44490*/  BAR.SYNC.DEFER_BLOCKING 0x0 ;  /* 0x0000000000007b1d */ /* 0x000fe20000010000 */
[----:B----4-:R-:W-:-:S02]  /*444a0*/  PRMT R189, R189, 0x5410, R196 ;  /* 0x00005410bdbd7816 */ /* 0x010fc400000000c4 */
[----:B---3--:R-:W-:-:S03]  /*444b0*/  PRMT R188, R188, 0x5410, R197 ;  /* 0x00005410bcbc7816 */ /* 0x008fc600000000c5 */
[----:B------:R-:W3:Y:S04]  /*444c0*/  LDL.LU R225, [R1+0xf74] ;  /* 0x000f740001e17983 */ /* 0x000ee80000300800 */
[----:B------:R-:W3:Y:S04]  /*444d0*/  LDL.LU R196, [R1+0x1128] ;  /* 0x0011280001c47983 */ /* 0x000ee80000300800 */
[----:B------:R-:W0:Y:S01]  /*444e0*/  LDS.128 R180, [R252] ;  /* 0x00000000fcb47984 */ /* 0x000e220000000c00 */
[----:B--2---:R-:W-:Y:S02]  /*444f0*/  PRMT R186, R198, 0x5410, R199 ;  /* 0x00005410c6ba7816 */ /* 0x004fe400000000c7 */
[----:B------:R-:W-:-:S02]  /*44500*/  PRMT R187, R192, 0x5410, R193 ;  /* 0x00005410c0bb7816 */ /* 0x000fc400000000c1 */
[----:B------:R-:W-:Y:S02]  /*44510*/  PRMT R191, R191, 0x5410, R194 ;  /* 0x00005410bfbf7816 */ /* 0x000fe400000000c2 */
[----:B------:R-:W-:Y:S01]  /*44520*/  PRMT R190, R190, 0x5410, R195 ;  /* 0x00005410bebe7816 */ /* 0x000fe200000000c3 */
[----:B------:R-:W-:Y:S06]  /*44530*/  BAR.SYNC.DEFER_BLOCKING 0x0 ;  /* 0x0000000000007b1d */ /* 0x000fec0000010000 */
[----:B0-----:R-:W-:Y:S04]  /*44540*/  STL.64 [R1+0x70], R180 ;  /* 0x000070b401007387 */ /* 0x001fe80000100a00 */
[----:B------:R-:W-:Y:S04]  /*44550*/  STL.64 [R1+0x78], R182 ;  /* 0x000078b601007387 */ /* 0x000fe80000100a00 */
[----:B------:R-:W2:Y:S04]  /*44560*/  LDL.LU R224, [R1+0xf70] ;  /* 0x000f700001e07983 */ /* 0x000ea80000300800 */
[----:B------:R-:W2:Y:S04]  /*44570*/  LDL.LU R197, [R1+0x1124] ;  /* 0x0011240001c57983 */ /* 0x000ea80000300800 */
        /* <DEDUP_REMOVED lines=32> */
[----:B------:R-:W0:Y:S02]  /*44780*/  LDS.128 R180, [R252] ;  /* 0x00000000fcb47984 */ /* 0x000e240000000c00 */
[----:B------:R-:W-:Y:S06]  /*44790*/  BAR.SYNC.DEFER_BLOCKING 0x0 ;  /* 0x0000000000007b1d */ /* 0x000fec0000010000 */
[----:B------:R-:W-:Y:S02]  /*447a0*/  STSM.16.M88.4 [R237], R184 ;  /* 0x000000b8ed007844 */ /* 0x000fe40000000200 */
[----:B------:R-:W-:Y:S06]  /*447b0*/  BAR.SYNC.DEFER_BLOCKING 0x0 ;  /* 0x0000000000007b1d */ /* 0x000fec0000010000 */
[----:B0-----:R-:W-:Y:S04]  /*447c0*/  STL.64 [R1+0x1298], R180 ;  /* 0x001298b401007387 */ /* 0x001fe80000100a00 */
[----:B------:R-:W-:Y:S04]  /*447d0*/  STL.64 [R1+0x1288], R182 ;  /* 0x001288b601007387 */ /* 0x000fe80000100a00 */
[----:B------:R-:W0:Y:S01]  /*447e0*/  LDS.128 R180, [R252] ;  /* 0x00000000fcb47984 */ /* 0x000e220000000c00 */
[----:B---3--:R-:W-:-:S03]  /*447f0*/  PRMT R196, R196, 0x5410, R225 ;  /* 0x00005410c4c47816 */ /* 0x008fc600000000e1 */
[----:B0-----:R-:W-:Y:S04]  /*44800*/  STL [R1], R180 ;  /* 0x000000b401007387 */ /* 0x001fe80000100800 */
[----:B------:R0:W-:Y:S01]  /*44810*/  STL.64 [R1+0x8], R182 ;  /* 0x000008b601007387 */ /* 0x0001e20000100a00 */
[----:B--2---:R-:W-:Y:S02]  /*44820*/  PRMT R192, R192, 0x5410, R221 ;  /* 0x00005410c0c07816 */ /* 0x004fe400000000dd */
[----:B----4-:R-:W-:Y:S02]  /*44830*/  PRMT R193, R193, 0x5410, R220 ;  /* 0x00005410c1c17816 */ /* 0x010fe400000000dc */
[----:B------:R-:W-:Y:S02]  /*44840*/  PRMT R194, R194, 0x5410, R218 ;  /* 0x00005410c2c27816 */ /* 0x000fe400000000da */
[----:B------:R-:W-:Y:S01]  /*44850*/  PRMT R195, R195, 0x5410, R217 ;  /* 0x00005410c3c37816 */ /* 0x000fe200000000d9 */
[----:B------:R-:W-:Y:S06]  /*44860*/  BAR.SYNC.DEFER_BLOCKING 0x0 ;  /* 0x0000000000007b1d */ /* 0x000fec0000010000 */
[----:B------:R-:W-:Y:S02]  /*44870*/  STSM.16.M88.4 [R237], R192 ;  /* 0x000000c0ed007844 */ /* 0x000fe40000000200 */
[----:B------:R-:W-:Y:S06]  /*44880*/  BAR.SYNC.DEFER_BLOCKING 0x0 ;  /* 0x0000000000007b1d */ /* 0x000fec0000010000 */
[----:B------:R-:W1:Y:S01]  /*44890*/  LDS.128 R184, [R252] ;  /* 0x00000000fcb87984 */ /* 0x000e620000000c00 */
[----:B------:R-:W-:-:S02]  /*448a0*/  PRMT R197, R197, 0x5410, R224 ;  /* 0x00005410c5c57816 */ /* 0x000fc400000000e0 */
[----:B------:R-:W-:Y:S02]  /*448b0*/  PRMT R198, R198, 0x5410, R222 ;  /* 0x00005410c6c67816 */ /* 0x000fe400000000de */
[----:B------:R-:W-:Y:S01]  /*448c0*/  PRMT R199, R199, 0x5410, R216 ;  /* 0x00005410c7c77816 */ /* 0x000fe200000000d8 */
[----:B------:R-:W-:Y:S01]  /*448d0*/  BAR.SYNC.DEFER_BLOCKING 0x0 ;  /* 0x0000000000007b1d */ /* 0x000fe20000010000 */
[----:B------:R-:W-:Y:S02]  /*448e0*/  PRMT R200, R200, 0x5410, R212 ;  /* 0x00005410c8c87816 */ /* 0x000fe400000000d4 */
[----:B------:R-:W-:Y:S02]  /*448f0*/  PRMT R206, R206, 0x5410, R213 ;  /* 0x00005410cece7816 */ /* 0x000fe400000000d5 */
[----:B------:R-:W-:Y:S02]  /*44900*/  PRMT R205, R205, 0x5410, R214 ;  /* 0x00005410cdcd7816 */ /* 0x000fe400000000d6 */
[----:B------:R-:W-:-:S02]  /*44910*/  PRMT R203, R203, 0x5410, R209 ;  /* 0x00005410cbcb7816 */ /* 0x000fc400000000d1 */
[----:B------:R-:W-:Y:S02]  /*44920*/  PRMT R202, R202, 0x5410, R210 ;  /* 0x00005410caca7816 */ /* 0x000fe400000000d2 */
[----:B------:R-:W-:Y:S01]  /*44930*/  PRMT R207, R207, 0x5410, R208 ;  /* 0x00005410cfcf7816 */ /* 0x000fe200000000d0 */
[----:B------:R2:W-:Y:S01]  /*44940*/  STSM.16.M88.4 [R237], R196 ;  /* 0x000000c4ed007844 */ /* 0x0005e20000000200 */
[----:B------:R-:W-:Y:S02]  /*44950*/  PRMT R201, R201, 0x5410, R211 ;  /* 0x00005410c9c97816 */ /* 0x000fe400000000d3 */
[----:B------:R-:W-:Y:S01]  /*44960*/  PRMT R204, R204, 0x5410, R215 ;  /* 0x00005410cccc7816 */ /* 0x000fe200000000d7 */
[----:B0-----:R-:W-:Y:S01]  /*44970*/  IMAD.MOV.U32 R182, RZ, RZ, R181 ;  /* 0x000000ffffb67224 */ /* 0x001fe200078e00b5 */
[----:B------:R-:W-:Y:S06]  /*44980*/  BAR.SYNC.DEFER_BLOCKING 0x0 ;  /* 0x0000000000007b1d */ /* 0x000fec0000010000 */
[----:B-1----:R-:W-:Y:S04]  /*44990*/  STL.64 [R1+0x1270], R184 ;  /* 0x001270b801007387 */ /* 0x002fe80000100a00 */
[----:B------:R0:W-:Y:S04]  /*449a0*/  STL.64 [R1+0x1260], R186 ;  /* 0x001260ba01007387 */ /* 0x0001e80000100a00 */
[----:B------:R-:W3:Y:S04]  /*449b0*/  LDL.LU R212, [R1+0x1160] ;  /* 0x0011600001d47983 */ /* 0x000ee80000300800 */
[----:B------:R-:W4:Y:S04]  /*449c0*/  LDL.LU R213, [R1+0x115c] ;  /* 0x00115c0001d57983 */ /* 0x000f280000300800 */
[----:B--2---:R-:W2:Y:S04]  /*449d0*/  LDL.LU R196, [R1+0x1004] ;  /* 0x0010040001c47983 */ /* 0x004ea80000300800 */
[----:B------:R-:W2:Y:S04]  /*449e0*/  LDL.LU R214, [R1+0x1158] ;  /* 0x0011580001d67983 */ /* 0x000ea80000300800 */
[----:B------:R-:W3:Y:S04]  /*449f0*/  LDL.LU R197, [R1+0xffc] ;  /* 0x000ffc0001c57983 */ /* 0x000ee80000300800 */
[----:B------:R-:W3:Y:S04]  /*44a00*/  LDL.LU R208, [R1+0x1150] ;  /* 0x0011500001d07983 */ /* 0x000ee80000300800 */
[----:B------:R-:W4:Y:S04]  /*44a10*/  LDL.LU R198, [R1+0xfec] ;  /* 0x000fec0001c67983 */ /* 0x000f280000300800 */
[----:B------:R-:W4:Y:S04]  /*44a20*/  LDL.LU R209, [R1+0x114c] ;  /* 0x00114c0001d17983 */ /* 0x000f280000300800 */
[----:B------:R-:W4:Y:S04]  /*44a30*/  LDL.LU R199, [R1+0xfe8] ;  /* 0x000fe80001c77983 */ /* 0x000f280000300800 */
[----:B------:R-:W4:Y:S04]  /*44a40*/  LDL.LU R210, [R1+0x1148] ;  /* 0x0011480001d27983 */ /* 0x000f280000300800 */
[----:B0-----:R-:W4:Y:S04]  /*44a50*/  LDL.LU R186, [R1+0x724] ;  /* 0x0007240001ba7983 */ /* 0x001f280000300800 */
[----:B------:R-:W4:Y:S04]  /*44a60*/  LDL.LU R211, [R1+0xa74] ;  /* 0x000a740001d37983 */ /* 0x000f280000300800 */
[----:B------:R-:W4:Y:S04]  /*44a70*/  LDL.LU R187, [R1+0x1000] ;  /* 0x0010000001bb7983 */ /* 0x000f280000300800 */
[----:B------:R-:W4:Y:S04]  /*44a80*/  LDL.LU R215, [R1+0x1154] ;  /* 0x0011540001d77983 */ /* 0x000f280000300800 */
[----:B------:R-:W4:Y:S04]  /*44a90*/  LDL.LU R180, [R1+0x1040] ;  /* 0x0010400001b47983 */ /* 0x000f280000300800 */
[----:B------:R-:W4:Y:S04]  /*44aa0*/  LDL.LU R220, [R1+0x117c] ;  /* 0x00117c0001dc7983 */ /* 0x000f280000300800 */
[----:B------:R-:W4:Y:S04]  /*44ab0*/  LDL.LU R181, [R1+0x103c] ;  /* 0x00103c0001b57983 */ /* 0x000f280000300800 */
[----:B------:R-:W4:Y:S04]  /*44ac0*/  LDL.LU R221, [R1+0x1178] ;  /* 0x0011780001dd7983 */ /* 0x000f280000300800 */
[----:B------:R-:W0:Y:S04]  /*44ad0*/  LDS.128 R188, [R252] ;  /* 0x00000000fcbc7984 */ /* 0x000e280000000c00 */
        /* <DEDUP_REMOVED lines=10> */
[----:B0-----:R0:W-:Y:S01]  /*44b80*/  STL.64 [R1+0x1258], R188 ;  /* 0x001258bc01007387 */ /* 0x0011e20000100a00 */
[----:B------:R-:W-:Y:S06]  /*44b90*/  BAR.SYNC.DEFER_BLOCKING 0x0 ;  /* 0x0000000000007b1d */ /* 0x000fec0000010000 */
[----:B0-----:R-:W4:Y:S04]  /*44ba0*/  LDL.LU R188, [R1+0x1014] ;  /* 0x0010140001bc7983 */ /* 0x001f280000300800 */
[----:B------:R-:W4:Y:S04]  /*44bb0*/  LDL.LU R189, [R1+0x1008] ;  /* 0x0010080001bd7983 */ /* 0x000f280000300800 */
[----:B------:R-:W-:Y:S01]  /*44bc0*/  STSM.16.M88.4 [R237], R200 ;  /* 0x000000c8ed007844 */ /* 0x000fe20000000200 */
[----:B------:R-:W-:Y:S06]  /*44bd0*/  BAR.SYNC.DEFER_BLOCKING 0x0 ;  /* 0x0000000000007b1d */ /* 0x000fec0000010000 */
[----:B------:R-:W0:Y:S02]  /*44be0*/  LDS.128 R192, [R252] ;  /* 0x00000000fcc07984 */ /* 0x000e240000000c00 */
[----:B------:R-:W-:Y:S06]  /*44bf0*/  BAR.SYNC.DEFER_BLOCKING 0x0 ;  /* 0x0000000000007b1d */ /* 0x000fec0000010000 */
[----:B------:R-:W-:Y:S02]  /*44c00*/  STSM.16.M88.4 [R237], R204 ;  /* 0x000000cced007844 */ /* 0x000fe40000000200 */
[----:B------:R-:W-:Y:S06]  /*44c10*/  BAR.SYNC.DEFER_BLOCKING 0x0 ;  /* 0x0000000000007b1d */ /* 0x000fec0000010000 */
[----:B------:R-:W-:Y:S04]  /*44c20*/  STL.64 [R1+0x1250], R190 ;  /* 0x001250be01007387 */ /* 0x000fe80000100a00 */
[----:B0-----:R-:W-:Y:S04]  /*44c30*/  STL.64 [R1+0x1248], R192 ;  /* 0x001248c001007387 */ /* 0x001fe80000100a00 */
[----:B------:R-:W-:Y:S01]  /*44c40*/  STL.64 [R1+0x1240], R194 ;  /* 0x001240c201007387 */ /* 0x000fe20000100a00 */
[----:B--2---:R-:W-:-:S02]  /*44c50*/  PRMT R214, R214, 0x5410, R196 ;  /* 0x00005410d6d67816 */ /* 0x004fc400000000c4 */
[----:B---3--:R-:W-:Y:S02]  /*44c60*/  PRMT R208, R208, 0x5410, R197 ;  /* 0x00005410d0d07816 */ /* 0x008fe400000000c5 */
[----:B----4-:R-:W-:Y:S02]  /*44c70*/  PRMT R209, R209, 0x5410, R198 ;  /* 0x00005410d1d17816 */ /* 0x010fe400000000c6 */
[----:B------:R-:W-:Y:S02]  /*44c80*/  PRMT R210, R210, 0x5410, R199 ;  /* 0x00005410d2d27816 */ /* 0x000fe400000000c7 */
[----:B------:R-:W0:Y:S01]  /*44c90*/  LDS.128 R196, [R252] ;  /* 0x00000000fcc47984 */ /* 0x000e220000000c00 */
[----:B------:R-:W-:Y:S01]  /*44ca0*/  PRMT R211, R211, 0x5410, R186 ;  /* 0x00005410d3d37816 */ /* 0x000fe200000000ba */
[----:B------:R-:W-:Y:S06]  /*44cb0*/  BAR.SYNC.DEFER_BLOCKING 0x0 ;  /* 0x0000000000007b1d */ /* 0x000fec0000010000 */
[----:B------:R-:W-:Y:S02]  /*44cc0*/  STSM.16.M88.4 [R237], R208 ;  /* 0x000000d0ed007844 */ /* 0x000fe40000000200 */
[----:B------:R-:W-:Y:S06]  /*44cd0*/  BAR.SYNC.DEFER_BLOCKING 0x0 ;  /* 0x0000000000007b1d */ /* 0x000fec0000010000 */
[----:B------:R-:W1:Y:S01]  /*44ce0*/  LDS.128 R200, [R252] ;  /* 0x00000000fcc87984 */ /* 0x000e620000000c00 */
[----:B------:R-:W-:-:S03]  /*44cf0*/  PRMT R220, R220, 0x5410, R180 ;  /* 0x00005410dcdc7816 */ /* 0x000fc600000000b4 */
[----:B0-----:R-:W-:Y:S01]  /*44d00*/  STL.64 [R1+0x1238], R196 ;  /* 0x001238c401007387 */ /* 0x001fe20000100a00 */
[----:B------:R-:W-:-:S03]  /*44d10*/  PRMT R221, R221, 0x5410, R181 ;  /* 0x00005410dddd7816 */ /* 0x000fc600000000b5 */
[----:B------:R-:W-:Y:S04]  /*44d20*/  STL.64 [R1+0x1230], R198 ;  /* 0x001230c601007387 */ /* 0x000fe80000100a00 */
[----:B-1----:R0:W-:Y:S04]  /*44d30*/  STL.64 [R1+0x1228], R200 ;  /* 0x001228c801007387 */ /* 0x0021e80000100a00 */
[----:B------:R-:W-:Y:S04]  /*44d40*/  STL.64 [R1+0x1220], R202 ;  /* 0x001220ca01007387 */ /* 0x000fe80000100a00 */
[----:B------:R-:W2:Y:S04]  /*44d50*/  LDL.LU R180, [R1+0x1074] ;  /* 0x0010740001b47983 */ /* 0x000ea80000300800 */
[----:B------:R-:W2:Y:S04]  /*44d60*/  LDL.LU R181, [R1+0x1198] ;  /* 0x0011980001b57983 */ /* 0x000ea80000300800 */
[----:B0-----:R-:W3:Y:S01]  /*44d70*/  LDL.LU R200, [R1+0x1070] ;  /* 0x0010700001c87983 */ /* 0x001ee20000300800 */
[----:B------:R-:W-:-:S03]  /*44d80*/  PRMT R223, R224, 0x5410, R225 ;  /* 0x00005410e0df7816 */ /* 0x000fc600000000e1 */
[----:B------:R-:W3:Y:S04]  /*44d90*/  LDL.LU R201, [R1+0x1194] ;  /* 0x0011940001c97983 */ /* 0x000ee80000300800 */
[----:B------:R-:W4:Y:S04]  /*44da0*/  LDL.LU R198, [R1+0x106c] ;  /* 0x00106c0001c67983 */ /* 0x000f280000300800 */
[----:B------:R-:W4:Y:S04]  /*44db0*/  LDL.LU R197, [R1+0x1190] ;  /* 0x0011900001c57983 */ /* 0x000f280000300800 */
[----:B------:R-:W3:Y:S01]  /*44dc0*/  LDL.LU R194, [R1+0x1064] ;  /* 0x0010640001c27983 */ /* 0x000ee20000300800 */
[----:B------:R-:W-:-:S03]  /*44dd0*/  PRMT R218, R218, 0x5410, R226 ;  /* 0x00005410dada7816 */ /* 0x000fc600000000e2 */
[----:B------:R-:W3:Y:S01]  /*44de0*/  LDL.LU R224, [R1+0x1188] ;  /* 0x0011880001e07983 */ /* 0x000ee20000300800 */
[----:B------:R-:W-:-:S03]  /*44df0*/  PRMT R212, R212, 0x5410, R188 ;  /* 0x00005410d4d47816 */ /* 0x000fc600000000bc */
[----:B------:R-:W3:Y:S01]  /*44e00*/  LDL.LU R195, [R1+0x1058] ;  /* 0x0010580001c37983 */ /* 0x000ee20000300800 */
[----:B------:R-:W-:-:S03]  /*44e10*/  PRMT R213, R213, 0x5410, R189 ;  /* 0x00005410d5d57816 */ /* 0x000fc600000000bd */
[----:B------:R-:W3:Y:S04]  /*44e20*/  LDL.LU R225, [R1+0x1184] ;  /* 0x0011840001e17983 */ /* 0x000ee80000300800 */
[----:B------:R-:W3:Y:S04]  /*44e30*/  LDL.LU R190, [R1+0x1054] ;  /* 0x0010540001be7983 */ /* 0x000ee80000300800 */
[----:B------:R-:W3:Y:S04]  /*44e40*/  LDL.LU R226, [R1+0x1180] ;  /* 0x0011800001e27983 */ /* 0x000ee80000300800 */
[----:B------:R-:W3:Y:S04]  /*44e50*/  LDL.LU R188, [R1+0x1068] ;  /* 0x0010680001bc7983 */ /* 0x000ee80000300800 */
[----:B------:R-:W3:Y:S01]  /*44e60*/  LDL.LU R189, [R1+0x118c] ;  /* 0x00118c0001bd7983 */ /* 0x000ee20000300800 */
[----:B------:R-:W-:Y:S01]  /*44e70*/  PRMT R215, R215, 0x5410, R187 ;  /* 0x00005410d7d77816 */ /* 0x000fe200000000bb */
[----:B------:R-:W-:Y:S06]  /*44e80*/  BAR.SYNC.DEFER_BLOCKING 0x0 ;  /* 0x0000000000007b1d */ /* 0x000fec0000010000 */
[----:B------:R-:W-:Y:S02]  /*44e90*/  STSM.16.M88.4 [R237], R212 ;  /* 0x000000d4ed007844 */ /* 0x000fe40000000200 */
[----:B------:R-:W-:Y:S01]  /*44ea0*/  BAR.SYNC.DEFER_BLOCKING 0x0 ;  /* 0x0000000000007b1d */ /* 0x000fe20000010000 */
[----:B------:R-:W-:-:S02]  /*44eb0*/  PRMT R216, R216, 0x5410, R185 ;  /* 0x00005410d8d87816 */ /* 0x000fc400000000b9 */
[----:B------:R-:W-:-:S03]  /*44ec0*/  PRMT R217, R217, 0x5410, R183 ;  /* 0x00005410d9d97816 */ /* 0x000fc600000000b7 */
[----:B------:R-:W0:Y:S02]  /*44ed0*/  LDS.128 R204, [R252] ;  /* 0x00000000fccc7984 */ /* 0x000e240000000c00 */
[----:B------:R-:W-:Y:S06]  /*44ee0*/  BAR.SYNC.DEFER_BLOCKING 0x0 ;  /* 0x0000000000007b1d */ /* 0x000fec0000010000 */
[----:B------:R-:W-:Y:S02]  /*44ef0*/  STSM.16.M88.4 [R237], R216 ;  /* 0x000000d8ed007844 */ /* 0x000fe40000000200 */
[----:B------:R-:W-:Y:S06]  /*44f00*/  BAR.SYNC.DEFER_BLOCKING 0x0 ;  /* 0x0000000000007b1d */ /* 0x000fec0000010000 */
[----:B------:R-:W1:Y:S04]  /*44f10*/  LDS.128 R208, [R252] ;  /* 0x00000000fcd07984 */ /* 0x000e680000000c00 */
[----:B0-----:R-:W-:Y:S04]  /*44f20*/  STL.64 [R1+0x1218], R204 ;  /* 0x001218cc01007387 */ /* 0x001fe80000100a00 */
[----:B------:R-:W-:Y:S01]  /*44f30*/  STL.64 [R1+0x1210], R206 ;  /* 0x001210ce01007387 */ /* 0x000fe20000100a00 */
[----:B------:R-:W-:Y:S01]  /*44f40*/  BAR.SYNC.DEFER_BLOCKING 0x0 ;  /* 0x0000000000007b1d */ /* 0x000fe20000010000 */
[----:B------:R-:W-:-:S05]  /*44f50*/  PRMT R222, R222, 0x5410, R184 ;  /* 0x00005410dede7816 */ /* 0x000fca00000000b8 */
[----:B-1----:R-:W-:Y:S04]  /*44f60*/  STL.64 [R1+0x1208], R208 ;  /* 0x001208d001007387 */ /* 0x002fe80000100a00 */
[----:B------:R-:W-:Y:S04]  /*44f70*/  STL.64 [R1+0x1200], R210 ;  /* 0x001200d201007387 */ /* 0x000fe80000100a00 */
[----:B------:R-:W3:Y:S04]  /*44f80*/  LDL.LU R199, [R1+0x10a8] ;  /* 0x0010a80001c77983 */ /* 0x000ee80000300800 */
[----:B------:R-:W3:Y:S04]  /*44f90*/  LDL.LU R196, [R1+0x11b0] ;  /* 0x0011b00001c47983 */ /* 0x000ee80000300800 */
[----:B------:R-:W3:Y:S04]  /*44fa0*/  LDL.LU R192, [R1+0x10a0] ;  /* 0x0010a00001c07983 */ /* 0x000ee80000300800 */
[----:B------:R-:W3:Y:S04]  /*44fb0*/  LDL.LU R193, [R1+0x11ac] ;  /* 0x0011ac0001c17983 */ /* 0x000ee80000300800 */
[----:B------:R-:W3:Y:S04]  /*44fc0*/  LDL.LU R191, [R1+0x109c] ;  /* 0x00109c0001bf7983 */ /* 0x000ee80000300800 */
[----:B------:R-:W3:Y:S04]  /*44fd0*/  LDL.LU R186, [R1+0x11a8] ;  /* 0x0011a80001ba7983 */ /* 0x000ee80000300800 */
[----:B------:R-:W3:Y:S04]  /*44fe0*/  LDL.LU R187, [R1+0x1090] ;  /* 0x0010900001bb7983 */ /* 0x000ee80000300800 */
[----:B------:R-:W3:Y:S04]  /*44ff0*/  LDL.LU R184, [R1+0x11a4] ;  /* 0x0011a40001b87983 */ /* 0x000ee80000300800 */
[----:B------:R2:W-:Y:S04]  /*45000*/  STSM.16.M88.4 [R237], R220 ;  /* 0x000000dced007844 */ /* 0x0005e80000000200 */
[----:B------:R-:W3:Y:S04]  /*45010*/  LDL.LU R185, [R1+0x108c] ;  /* 0x00108c0001b97983 */ /* 0x000ee80000300800 */
[----:B------:R-:W3:Y:S01]  /*45020*/  LDL.LU R183, [R1+0x11a0] ;  /* 0x0011a00001b77983 */ /* 0x000ee20000300800 */
[----:B------:R-:W-:Y:S01]  /*45030*/  PRMT R227, R235, 0x5410, R227 ;  /* 0x00005410ebe37816 */ /* 0x000fe200000000e3 */
[----:B------:R-:W-:Y:S06]  /*45040*/  BAR.SYNC.DEFER_BLOCKING 0x0 ;  /* 0x0000000000007b1d */ /* 0x000fec0000010000 */
[----:B------:R-:W0:Y:S01]  /*45050*/  LDS.128 R212, [R252] ;  /* 0x00000000fcd47984 */ /* 0x000e220000000c00 */
[----:B--2---:R-:W-:-:S03]  /*45060*/  PRMT R220, R181, 0x5410, R180 ;  /* 0x00005410b5dc7816 */ /* 0x004fc600000000b4 */
[----:B------:R-:W2:Y:S04]  /*45070*/  LDL.LU R180, [R1+0x1084] ;  /* 0x0010840001b47983 */ /* 0x000ea80000300800 */
[----:B------:R-:W2:Y:S04]  /*45080*/  LDL.LU R181, [R1+0x119c] ;  /* 0x00119c0001b57983 */ /* 0x000ea80000300800 */
[----:B------:R-:W2:Y:S01]  /*45090*/  LDL.LU R235, [R1+0x12cc] ;  /* 0x0012cc0001eb7983 */ /* 0x000ea20000300800 */
[----:B----4-:R-:W-:-:S03]  /*450a0*/  PRMT R222, R197, 0x5410, R198 ;  /* 0x00005410c5de7816 */ /* 0x010fc600000000c6 */
[----:B------:R-:W4:Y:S01]  /*450b0*/  LDL.LU R197, [R1+0x10b8] ;  /* 0x0010b80001c57983 */ /* 0x000f220000300800 */
[----:B---3--:R-:W-:-:S03]  /*450c0*/  PRMT R224, R224, 0x5410, R194 ;  /* 0x00005410e0e07816 */ /* 0x008fc600000000c2 */
[----:B------:R-:W4:Y:S01]  /*450d0*/  LDL.LU R194, [R1+0x11bc] ;  /* 0x0011bc0001c27983 */ /* 0x000f220000300800 */
[----:B------:R-:W-:-:S03]  /*450e0*/  PRMT R225, R225, 0x5410, R195 ;  /* 0x00005410e1e17816 */ /* 0x000fc600000000c3 */
[----:B------:R-:W3:Y:S01]  /*450f0*/  LDL.LU R195, [R1+0x10b4] ;  /* 0x0010b40001c37983 */ /* 0x000ee20000300800 */
[----:B------:R-:W-:Y:S01]  /*45100*/  PRMT R226, R226, 0x5410, R190 ;  /* 0x00005410e2e27816 */ /* 0x000fe200000000be */
[----:B------:R-:W-:Y:S01]  /*45110*/  BAR.SYNC.DEFER_BLOCKING 0x0 ;  /* 0x0000000000007b1d */ /* 0x000fe20000010000 */
[----:B------:R-:W-:-:S05]  /*45120*/  PRMT R223, R189, 0x5410, R188 ;  /* 0x00005410bddf7816 */ /* 0x000fca00000000bc */
[----:B------:R-:W3:Y:S04]  /*45130*/  LDL.LU R190, [R1+0x11b8] ;  /* 0x0011b80001be7983 */ /* 0x000ee80000300800 */
[----:B------:R-:W4:Y:S04]  /*45140*/  LDL.LU R188, [R1+0x10ac] ;  /* 0x0010ac0001bc7983 */ /* 0x000f280000300800 */
[----:B------:R-:W4:Y:S04]  /*45150*/  LDL.LU R189, [R1+0x11b4] ;  /* 0x0011b40001bd7983 */ /* 0x000f280000300800 */
[----:B------:R1:W-:Y:S01]  /*45160*/  STSM.16.M88.4 [R237], R224 ;  /* 0x000000e0ed007844 */ /* 0x0003e20000000200 */
[----:B------:R-:W-:Y:S01]  /*45170*/  BAR.SYNC.DEFER_BLOCKING 0x0 ;  /* 0x0000000000007b1d */ /* 0x000fe20000010000 */
[----:B------:R-:W-:-:S05]  /*45180*/  PRMT R221, R201, 0x5410, R200 ;  /* 0x00005410c9dd7816 */ /* 0x000fca00000000c8 */
[----:B------:R-:W0:Y:S02]  /*45190*/  LDS.128 R216, [R252] ;  /* 0x00000000fcd87984 */ /* 0x000e240000000c00 */
[----:B------:R-:W-:Y:S06]  /*451a0*/  BAR.SYNC.DEFER_BLOCKING 0x0 ;  /* 0x0000000000007b1d */ /* 0x000fec0000010000 */
[----:B------:R-:W-:Y:S02]  /*451b0*/  STSM.16.M88.4 [R237], R220 ;  /* 0x000000dced007844 */ /* 0x000fe40000000200 */
[----:B------:R-:W-:Y:S01]  /*451c0*/  BAR.SYNC.DEFER_BLOCKING 0x0 ;  /* 0x0000000000007b1d */ /* 0x000fe20000010000 */
[----:B-1----:R-:W-:-:S05]  /*451d0*/  PRMT R227, R250, 0x5410, R236 ;  /* 0x00005410fae37816 */ /* 0x002fca00000000ec */
[----:B------:R-:W1:Y:S01]  /*451e0*/  LDS.128 R220, [R252] ;  /* 0x00000000fcdc7984 */ /* 0x000e620000000c00 */
[----:B------:R-:W-:-:S03]  /*451f0*/  PRMT R203, R6, 0x5410, R251 ;  /* 0x0000541006cb7816 */ /* 0x000fc600000000fb */
[----:B0-----:R-:W-:Y:S04]  /*45200*/  STL.64 [R1+0x11d0], R212 ;  /* 0x0011d0d401007387 */ /* 0x001fe80000100a00 */
[----:B------:R-:W-:Y:S04]  /*45210*/  STL.64 [R1+0x11c0], R214 ;  /* 0x0011c0d601007387 */ /* 0x000fe80000100a00 */
[----:B------:R-:W-:Y:S04]  /*45220*/  STL.64 [R1+0x11d8], R216 ;  /* 0x0011d8d801007387 */ /* 0x000fe80000100a00 */
[----:B------:R-:W-:Y:S04]  /*45230*/  STL.64 [R1+0x11c8], R218 ;  /* 0x0011c8da01007387 */ /* 0x000fe80000100a00 */
[----:B------:R-:W3:Y:S04]  /*45240*/  LDL.LU R236, [R1+0x12c8] ;  /* 0x0012c80001ec7983 */ /* 0x000ee80000300800 */
[----:B------:R-:W3:Y:S01]  /*45250*/  LDL.LU R250, [R1+0x12c4] ;  /* 0x0012c40001fa7983 */ /* 0x000ee20000300800 */
[----:B------:R-:W-:-:S02]  /*45260*/  PRMT R224, R184, 0x5410, R187 ;  /* 0x00005410b8e07816 */ /* 0x000fc400000000bb */
[----:B------:R-:W-:Y:S02]  /*45270*/  PRMT R225, R183, 0x5410, R185 ;  /* 0x00005410b7e17816 */ /* 0x000fe400000000b9 */
[----:B------:R-:W-:Y:S02]  /*45280*/  PRMT R200, R196, 0x5410, R199 ;  /* 0x00005410c4c87816 */ /* 0x000fe400000000c7 */
[----:B------:R-:W-:Y:S02]  /*45290*/  PRMT R201, R193, 0x5410, R192 ;  /* 0x00005410c1c97816 */ /* 0x000fe400000000c0 */
[----:B------:R-:W-:Y:S01]  /*452a0*/  PRMT R202, R186, 0x5410, R191 ;  /* 0x00005410baca7816 */ /* 0x000fe200000000bf */
[----:B------:R-:W-:Y:S06]  /*452b0*/  BAR.SYNC.DEFER_BLOCKING 0x0 ;  /* 0x0000000000007b1d */ /* 0x000fec0000010000 */
[----:B------:R-:W3:Y:S04]  /*452c0*/  LDL.LU.64 R192, [R1+0xe30] ;  /* 0x000e300001c07983 */ /* 0x000ee80000300a00 */
[----:B------:R-:W3:Y:S04]  /*452d0*/  LDL.LU R191, [R1+0xea8] ;  /* 0x000ea80001bf7983 */ /* 0x000ee80000300800 */
[----:B------:R-:W3:Y:S04]  /*452e0*/  LDL.LU R186, [R1+0x10cc] ;  /* 0x0010cc0001ba7983 */ /* 0x000ee80000300800 */
[----:B------:R-:W3:Y:S01]  /*452f0*/  LDL.LU R187, [R1+0xe2c] ;  /* 0x000e2c0001bb7983 */ /* 0x000ee20000300800 */
[----:B--2---:R-:W-:-:S03]  /*45300*/  PRMT R226, R181, 0x5410, R180 ;  /* 0x00005410b5e27816 */ /* 0x004fc600000000b4 */
[----:B------:R-:W2:Y:S04]  /*45310*/  LDL.LU R181, [R1+0xf78] ;  /* 0x000f780001b57983 */ /* 0x000ea80000300800 */
[----:B------:R-:W-:Y:S01]  /*45320*/  STSM.16.M88.4 [R237], R224 ;  /* 0x000000e0ed007844 */ /* 0x000fe20000000200 */
[----:B------:R-:W-:Y:S06]  /*45330*/  BAR.SYNC.DEFER_BLOCKING 0x0 ;  /* 0x0000000000007b1d */ /* 0x000fec0000010000 */
[----:B------:R-:W2:Y:S04]  /*45340*/  LDL.LU.64 R184, [R1+0xe38] ;  /* 0x000e380001b87983 */ /* 0x000ea80000300a00 */
[----:B------:R-:W0:Y:S01]  /*45350*/  LDS.128 R204, [R252] ;  /* 0x00000000fccc7984 */ /* 0x000e220000000c00 */
[----:B------:R-:W-:Y:S06]  /*45360*/  BAR.SYNC.DEFER_BLOCKING 0x0 ;  /* 0x0000000000007b1d */ /* 0x000fec0000010000 */
[----:B------:R-:W-:Y:S02]  /*45370*/  STSM.16.M88.4 [R237], R200 ;  /* 0x000000c8ed007844 */ /* 0x000fe40000000200 */
[----:B------:R-:W-:Y:S06]  /*45380*/  BAR.SYNC.DEFER_BLOCKING 0x0 ;  /* 0x0000000000007b1d */ /* 0x000fec0000010000 */
[----:B-1----:R-:W-:Y:S04]  /*45390*/  STL.64 [R1+0x11e8], R220 ;  /* 0x0011e8dc01007387 */ /* 0x002fe80000100a00 */
[----:B------:R-:W-:Y:S04]  /*453a0*/  STL.64 [R1+0x11e0], R222 ;  /* 0x0011e0de01007387 */ /* 0x000fe80000100a00 */
[----:B------:R-:W2:Y:S04]  /*453b0*/  LDL.LU R183, [R1+0xe28] ;  /* 0x000e280001b77983 */ /* 0x000ea80000300800 */
[----:B------:R-:W2:Y:S04]  /*453c0*/  LDL.LU R6, [R1+0xebc] ;  /* 0x000ebc0001067983 */ /* 0x000ea80000300800 */
[----:B------:R-:W1:Y:S04]  /*453d0*/  LDS.128 R224, [R252] ;  /* 0x00000000fce07984 */ /* 0x000e680000000c00 */
[----:B0-----:R-:W-:Y:S04]  /*453e0*/  STL.64 [R1+0x60], R204 ;  /* 0x000060cc01007387 */ /* 0x001fe80000100a00 */
[----:B------:R-:W-:Y:S01]  /*453f0*/  STL.64 [R1+0x68], R206 ;  /* 0x000068ce01007387 */ /* 0x000fe20000100a00 */
[----:B------:R-:W-:-:S03]  /*45400*/  PRMT R199, R7, 0x5410, R5 ;  /* 0x0000541007c77816 */ /* 0x000fc60000000005 */
[----:B------:R-:W2:Y:S01]  /*45410*/  LDL.LU R180, [R1+0xe24] ;  /* 0x000e240001b47983 */ /* 0x000ea20000300800 */
[----:B----4-:R-:W-:-:S03]  /*45420*/  PRMT R198, R189, 0x5410, R188 ;  /* 0x00005410bdc67816 */ /* 0x010fc600000000bc */
[----:B------:R-:W4:Y:S04]  /*45430*/  LDL.LU R5, [R1+0x12c0] ;  /* 0x0012c00001057983 */ /* 0x000f280000300800 */
[----:B------:R-:W4:Y:S04]  /*45440*/  LDL.LU.64 R188, [R1+0xe40] ;  /* 0x000e400001bc7983 */ /* 0x000f280000300a00 */
[----:B-1----:R-:W-:Y:S04]  /*45450*/  STL.64 [R1+0x11f8], R224 ;  /* 0x0011f8e001007387 */ /* 0x002fe80000100a00 */
[----:B------:R-:W-:Y:S04]  /*45460*/  STL.64 [R1+0x11f0], R226 ;  /* 0x0011f0e201007387 */ /* 0x000fe80000100a00 */
[----:B------:R-:W4:Y:S01]  /*45470*/  LDL.LU R7, [R1+0xe00] ;  /* 0x000e000001077983 */ /* 0x000f220000300800 */
[----:B------:R-:W-:-:S02]  /*45480*/  PRMT R196, R194, 0x5410, R197 ;  /* 0x00005410c2c47816 */ /* 0x000fc400000000c5 */
[----:B---3--:R-:W-:Y:S01]  /*45490*/  PRMT R197, R190, 0x5410, R195 ;  /* 0x00005410bec57816 */ /* 0x008fe200000000c3 */
[----:B------:R-:W-:Y:S01]  /*454a0*/  BAR.SYNC.DEFER_BLOCKING 0x0 ;  /* 0x0000000000007b1d */ /* 0x000fe20000010000 */
[----:B------:R-:W-:-:S05]  /*454b0*/  PRMT R251, R8, 0x7770, RZ ;  /* 0x0000777008fb7816 */ /* 0x000fca00000000ff */
[----:B------:R0:W-:Y:S02]  /*454c0*/  STSM.16.M88.4 [R237], R196 ;  /* 0x000000c4ed007844 */ /* 0x0001e40000000200 */
[----:B------:R-:W-:Y:S01]  /*454d0*/  BAR.SYNC.DEFER_BLOCKING 0x0 ;  /* 0x0000000000007b1d */ /* 0x000fe20000010000 */
[----:B0-----:R-:W-:-:S05]  /*454e0*/  PRMT R237, R8, 0x7771, RZ ;  /* 0x0000777108ed7816 */ /* 0x001fca00000000ff */
[----:B------:R-:W-:Y:S01]  /*454f0*/  @P0 STG.E.U8 desc[UR58][R192.64], R251 ;  /* 0x000000fbc0000986 */ /* 0x000fe2000c10113a */
[----:B------:R-:W-:-:S05]  /*45500*/  IADD3 R190, P0, R191, R2, RZ ;  /* 0x00000002bfbe7210 */ /* 0x000fca0007f1e0ff */
[----:B------:R-:W-:Y:S01]  /*45510*/  IMAD.X R191, R186, 0x1, R3, P0 ;  /* 0x00000001babf7824 */ /* 0x000fe200000e0603 */
[----:B------:R-:W-:-:S04]  /*45520*/  IADD3 R186, P0, R187, R2, RZ ;  /* 0x00000002bbba7210 */ /* 0x000fc80007f1e0ff */
[----:B------:R0:W-:Y:S02]  /*45530*/  @P6 STG.E.U8 desc[UR58][R190.64], R237 ;  /* 0x000000edbe006986 */ /* 0x0001e4000c10113a */
[C---:B0-----:R-:W-:Y:S01]  /*45540*/  PRMT R237, R8.reuse, 0x7772, RZ ;  /* 0x0000777208ed7816 */ /* 0x041fe200000000ff */
[----:B--2---:R-:W-:Y:S02]  /*45550*/  IMAD.X R187, R181, 0x1, R3, P0 ;  /* 0x00000001b5bb7824 */ /* 0x004fe400000e0603 */
[----:B------:R-:W2:Y:S01]  /*45560*/  LDL.LU R181, [R1+0xe04] ;  /* 0x000e040001b57983 */ /* 0x000ea20000300800 */
[----:B------:R-:W-:-:S03]  /*45570*/  PRMT R8, R8, 0x7773, RZ ;  /* 0x0000777308087816 */ /* 0x000fc600000000ff */
[----:B------:R0:W-:Y:S04]  /*45580*/  @P5 STG.E.U8 desc[UR58][R184.64], R237 ;  /* 0x000000edb8005986 */ /* 0x0001e8000c10113a */
[----:B------:R1:W-:Y:S01]  /*45590*/  @P4 STG.E.U8 desc[UR58][R186.64], R8 ;  /* 0x00000008ba004986 */ /* 0x0003e2000c10113a */
[----:B0-----:R-:W-:Y:S02]  /*455a0*/  PRMT R237, R9, 0x7770, RZ ;  /* 0x0000777009ed7816 */ /* 0x001fe400000000ff */
[----:B------:R-:W-:-:S05]  /*455b0*/  IADD3 R184, P0, R183, R2, RZ ;  /* 0x00000002b7b87210 */ /* 0x000fca0007f1e0ff */
[----:B------:R-:W-:Y:S02]  /*455c0*/  IMAD.X R185, R6, 0x1, R3, P0 ;  /* 0x0000000106b97824 */ /* 0x000fe400000e0603 */
[----:B------:R-:W3:Y:S01]  /*455d0*/  LDL.LU R6, [R1+0xe08] ;  /* 0x000e080001067983 */ /* 0x000ee20000300800 */
[----:B-1----:R-:W-:Y:S02]  /*455e0*/  SHF.R.S32.HI R8, RZ, 0x1f, R180 ;  /* 0x0000001fff087819 */ /* 0x002fe400000114b4 */
[----:B------:R-:W-:-:S05]  /*455f0*/  IADD3 R186, P0, R180, R0, RZ ;  /* 0x00000000b4ba7210 */ /* 0x000fca0007f1e0ff */
[----:B------:R-:W-:Y:S01]  /*45600*/  IMAD.X R187, R8, 0x1, R4, P0 ;  /* 0x0000000108bb7824 */ /* 0x000fe200000e0604 */
[----:B----4-:R0:W-:Y:S02]  /*45610*/  @P3 STG.E.U8 desc[UR58][R188.64], R237 ;  /* 0x000000edbc003986 */ /* 0x0101e4000c10113a */
[----:B0-----:R-:W-:Y:S02]  /*45620*/  IADD3 R188, P0, R180, R2, RZ ;  /* 0x00000002b4bc7210 */ /* 0x001fe40007f1e0ff */
[----:B------:R-:W4:Y:S03]  /*45630*/  LDL.LU R180, [R1+0xe0c] ;  /* 0x000e0c0001b47983 */ /* 0x000f260000300800 */
[----:B------:R-:W-:Y:S01]  /*45640*/  IMAD.X R189, R8, 0x1, R3, P0 ;  /* 0x0000000108bd7824 */ /* 0x000fe200000e0603 */
[C---:B------:R-:W-:Y:S02]  /*45650*/  PRMT R8, R9.reuse, 0x7771, RZ ;  /* 0x0000777109087816 */ /* 0x040fe400000000ff */
[----:B------:R-:W-:-:S03]  /*45660*/  PRMT R237, R9, 0x7772, RZ ;  /* 0x0000777209ed7816 */ /* 0x000fc600000000ff */
[----:B------:R0:W-:Y:S04]  /*45670*/  @P2 STG.E.U8 desc[UR58][R184.64], R8 ;  /* 0x00000008b8002986 */ /* 0x0001e8000c10113a */
[----:B------:R1:W-:Y:S01]  /*45680*/  @P1 STG.E.U8 desc[UR58][R186.64], R237 ;  /* 0x000000edba001986 */ /* 0x0003e2000c10113a */
[----:B0-----:R-:W-:Y:S02]  /*45690*/  SHF.R.S32.HI R8, RZ, 0x1f, R7 ;  /* 0x0000001fff087819 */ /* 0x001fe40000011407 */
[----:B------:R-:W-:-:S05]  /*456a0*/  IADD3 R184, P0, R7, R0, RZ ;  /* 0x0000000007b87210 */ /* 0x000fca0007f1e0ff */
[C---:B------:R-:W-:Y:S01]  /*456b0*/  IMAD.X R185, R8.reuse, 0x1, R4, P0 ;  /* 0x0000000108b97824 */ /* 0x040fe200000e0604 */
[----:B-1----:R-:W-:Y:S02]  /*456c0*/  IADD3 R186, P0, R7, R2, RZ ;  /* 0x0000000207ba7210 */ /* 0x002fe40007f1e0ff */
[----:B------:R-:W4:Y:S01]  /*456d0*/  LDL.LU R7, [R1+0xe10] ;  /* 0x000e100001077983 */ /* 0x000f220000300800 */
[C---:B------:R-:W-:Y:S02]  /*456e0*/  LOP3.LUT P4, RZ, R249.reuse, 0x1, RZ, 0xc0, !PT ;  /* 0x00000001f9ff7812 */ /* 0x040fe4000788c0ff */
[----:B------:R-:W-:Y:S01]  /*456f0*/  LOP3.LUT P5, RZ, R249, 0x2, RZ, 0xc0, !PT ;  /* 0x00000002f9ff7812 */ /* 0x000fe200078ac0ff */
[----:B------:R-:W-:Y:S01]  /*45700*/  IMAD.X R187, R8, 0x1, R3, P0 ;  /* 0x0000000108bb7824 */ /* 0x000fe200000e0603 */
[----:B------:R-:W-:Y:S02]  /*45710*/  PRMT R9, R9, 0x7773, RZ ;  /* 0x0000777309097816 */ /* 0x000fe400000000ff */
[----:B------:R-:W-:-:S02]  /*45720*/  PRMT R251, R10, 0x7770, RZ ;  /* 0x000077700afb7816 */ /* 0x000fc400000000ff */
[----:B------:R-:W-:-:S05]  /*45730*/  LOP3.LUT P6, RZ, R249, 0x4, RZ, 0xc0, !PT ;  /* 0x00000004f9ff7812 */ /* 0x000fca00078cc0ff */
[----:B------:R-:W-:Y:S04]  /*45740*/  @P4 STG.E.U8 desc[UR58][R188.64], R9 ;  /* 0x00000009bc004986 */ /* 0x000fe8000c10113a */
[----:B------:R0:W-:Y:S01]  /*45750*/  @P5 STG.E.U8 desc[UR58][R184.64], R251 ;  /* 0x000000fbb8005986 */ /* 0x0001e2000c10113a */
[C---:B------:R-:W-:Y:S02]  /*45760*/  LOP3.LUT P1, RZ, R249.reuse, 0x8, RZ, 0xc0, !PT ;  /* 0x00000008f9ff7812 */ /* 0x040fe4000782c0ff */
[C---:B------:R-:W-:Y:S02]  /*45770*/  LOP3.LUT P2, RZ, R249.reuse, 0x10, RZ, 0xc0, !PT ;  /* 0x00000010f9ff7812 */ /* 0x040fe4000784c0ff */
[----:B0-----:R-:W-:Y:S02]  /*45780*/  PRMT R251, R10, 0x7772, RZ ;  /* 0x000077720afb7816 */ /* 0x001fe400000000ff */
[----:B------:R-:W-:-:S02]  /*45790*/  LOP3.LUT P3, RZ, R249, 0x20, RZ, 0xc0, !PT ;  /* 0x00000020f9ff7812 */ /* 0x000fc4000786c0ff */
[C---:B------:R-:W-:Y:S02]  /*457a0*/  LOP3.LUT P4, RZ, R249.reuse, 0x40, RZ, 0xc0, !PT ;  /* 0x00000040f9ff7812 */ /* 0x040fe4000788c0ff */
[----:B------:R-:W-:Y:S02]  /*457b0*/  LOP3.LUT P5, RZ, R249, 0x80, RZ, 0xc0, !PT ;  /* 0x00000080f9ff7812 */ /* 0x000fe400078ac0ff */
[----:B--2---:R-:W-:Y:S02]  /*457c0*/  SHF.R.S32.HI R237, RZ, 0x1f, R181 ;  /* 0x0000001fffed7819 */ /* 0x004fe400000114b5 */
[----:B------:R-:W-:-:S05]  /*457d0*/  IADD3 R8, P0, R181, R0, RZ ;  /* 0x00000000b5087210 */ /* 0x000fca0007f1e0ff */
[----:B------:R-:W-:Y:S01]  /*457e0*/  IMAD.X R9, R237, 0x1, R4, P0 ;  /* 0x00000001ed097824 */ /* 0x000fe200000e0604 */
[----:B------:R-:W-:Y:S02]  /*457f0*/  IADD3 R184, P0, R181, R2, RZ ;  /* 0x00000002b5b87210 */ /* 0x000fe40007f1e0ff */
[----:B------:R-:W2:Y:S03]  /*45800*/  LDL.LU R181, [R1+0xe14] ;  /* 0x000e140001b57983 */ /* 0x000ea60000300800 */
[----:B------:R-:W-:Y:S01]  /*45810*/  IMAD.X R185, R237, 0x1, R3, P0 ;  /* 0x00000001edb97824 */ /* 0x000fe200000e0603 */
[----:B------:R-:W-:-:S05]  /*45820*/  PRMT R237, R10, 0x7771, RZ ;  /* 0x000077710aed7816 */ /* 0x000fca00000000ff */
[----:B------:R3:W-:Y:S01]  /*45830*/  @P6 STG.E.U8 desc[UR58][R186.64], R237 ;  /* 0x000000edba006986 */ /* 0x0007e2000c10113a */
[----:B------:R-:W-:-:S03]  /*45840*/  PRMT R10, R10, 0x7773, RZ ;  /* 0x000077730a0a7816 */ /* 0x000fc600000000ff */
[----:B------:R0:W-:Y:S04]  /*45850*/  @P1 STG.E.U8 desc[UR58][R8.64], R251 ;  /* 0x000000fb08001986 */ /* 0x0001e8000c10113a */
[----:B------:R4:W-:Y:S01]  /*45860*/  @P2 STG.E.U8 desc[UR58][R184.64], R10 ;  /* 0x0000000ab8002986 */ /* 0x0009e2000c10113a */
[----:B---3--:R-:W-:Y:S02]  /*45870*/  SHF.R.S32.HI R237, RZ, 0x1f, R6 ;  /* 0x0000001fffed7819 */ /* 0x008fe40000011406 */
[----:B------:R-:W-:-:S05]  /*45880*/  IADD3 R186, P0, R6, R0, RZ ;  /* 0x0000000006ba7210 */ /* 0x000fca0007f1e0ff */
[C---:B------:R-:W-:Y:S01]  /*45890*/  IMAD.X R187, R237.reuse, 0x1, R4, P0 ;  /* 0x00000001edbb7824 */ /* 0x040fe200000e0604 */
[----:B0-----:R-:W-:Y:S02]  /*458a0*/  IADD3 R8, P0, R6, R2, RZ ;  /* 0x0000000206087210 */ /* 0x001fe40007f1e0ff */
[----:B------:R-:W3:Y:S03]  /*458b0*/  LDL.LU R6, [R1+0xe18] ;  /* 0x000e180001067983 */ /* 0x000ee60000300800 */
[----:B------:R-:W-:Y:S01]  /*458c0*/  IMAD.X R9, R237, 0x1, R3, P0 ;  /* 0x00000001ed097824 */ /* 0x000fe200000e0603 */
[----:B------:R-:W-:-:S05]  /*458d0*/  PRMT R237, R11, 0x7770, RZ ;  /* 0x000077700bed7816 */ /* 0x000fca00000000ff */
[----:B------:R-:W-:Y:S01]  /*458e0*/  @P3 STG.E.U8 desc[UR58][R186.64], R237 ;  /* 0x000000edba003986 */ /* 0x000fe2000c10113a */
[----:B----4-:R-:W-:Y:S02]  /*458f0*/  SHF.R.S32.HI R10, RZ, 0x1f, R180 ;  /* 0x0000001fff0a7819 */ /* 0x010fe400000114b4 */
[----:B------:R-:W-:-:S05]  /*45900*/  IADD3 R184, P0, R180, R0, RZ ;  /* 0x00000000b4b87210 */ /* 0x000fca0007f1e0ff */
[----:B------:R-:W-:Y:S01]  /*45910*/  IMAD.X R185, R10, 0x1, R4, P0 ;  /* 0x000000010ab97824 */ /* 0x000fe200000e0604 */
[----:B------:R-:W-:Y:S02]  /*45920*/  IADD3 R188, P0, R180, R2, RZ ;  /* 0x00000002b4bc7210 */ /* 0x000fe40007f1e0ff */
[----:B------:R-:W4:Y:S03]  /*45930*/  LDL.LU R180, [R1+0xe1c] ;  /* 0x000e1c0001b47983 */ /* 0x000f260000300800 */
[----:B------:R-:W-:Y:S01]  /*45940*/  IMAD.X R189, R10, 0x1, R3, P0 ;  /* 0x000000010abd7824 */ /* 0x000fe200000e0603 */
[----:B------:R-:W-:-:S05]  /*45950*/  PRMT R10, R11, 0x7771, RZ ;  /* 0x000077710b0a7816 */ /* 0x000fca00000000ff */
[----:B------:R0:W-:Y:S02]  /*45960*/  @P4 STG.E.U8 desc[UR58][R8.64], R10 ;  /* 0x0000000a08004986 */ /* 0x0001e4000c10113a */
[----:B0-----:R-:W-:Y:S02]  /*45970*/  SHF.R.S32.HI R8, RZ, 0x1f, R7 ;  /* 0x0000001fff087819 */ /* 0x001fe40000011407 */
[----:B------:R-:W-:Y:S02]  /*45980*/  IADD3 R186, P0, R7, R0, RZ ;  /* 0x0000000007ba7210 */ /* 0x000fe40007f1e0ff */
[----:B------:R-:W-:-:S03]  /*45990*/  PRMT R9, R11, 0x7772, RZ ;  /* 0x000077720b097816 */ /* 0x000fc600000000ff */
[C---:B------:R-:W-:Y:S02]  /*459a0*/  IMAD.X R187, R8.reuse, 0x1, R4, P0 ;  /* 0x0000000108bb7824 */ /* 0x040fe400000e0604 */
[----:B------:R0:W-:Y:S02]  /*459b0*/  @P5 STG.E.U8 desc[UR58][R184.64], R9 ;  /* 0x00000009b8005986 */ /* 0x0001e4000c10113a */
[----:B0-----:R-:W-:Y:S02]  /*459c0*/  IADD3 R184, P0, R7, R2, RZ ;  /* 0x0000000207b87210 */ /* 0x001fe40007f1e0ff */
[----:B------:R-:W4:Y:S01]  /*459d0*/  LDL.LU R7, [R1+0xe20] ;  /* 0x000e200001077983 */ /* 0x000f220000300800 */
[C---:B------:R-:W-:Y:S02]  /*459e0*/  LOP3.LUT P6, RZ, R249.reuse, 0x100, RZ, 0xc0, !PT ;  /* 0x00000100f9ff7812 */ /* 0x040fe400078cc0ff */
[----:B------:R-:W-:Y:S02]  /*459f0*/  LOP3.LUT P1, RZ, R249, 0x200, RZ, 0xc0, !PT ;  /* 0x00000200f9ff7812 */ /* 0x000fe4000782c0ff */
[----:B------:R-:W-:Y:S01]  /*45a00*/  PRMT R11, R11, 0x7773, RZ ;  /* 0x000077730b0b7816 */ /* 0x000fe200000000ff */
[----:B------:R-:W-:Y:S01]  /*45a10*/  IMAD.X R185, R8, 0x1, R3, P0 ;  /* 0x0000000108b97824 */ /* 0x000fe200000e0603 */
[----:B------:R-:W-:-:S07]  /*45a20*/  LOP3.LUT P2, RZ, R249, 0x400, RZ, 0xc0, !PT ;  /* 0x00000400f9ff7812 */ /* 0x000fce000784c0ff */
[----:B------:R0:W-:Y:S01]  /*45a30*/  @P6 STG.E.U8 desc[UR58][R188.64], R11 ;  /* 0x0000000bbc006986 */ /* 0x0001e2000c10113a */
[----:B------:R-:W-:Y:S02]  /*45a40*/  LOP3.LUT P3, RZ, R249, 0x800, RZ, 0xc0, !PT ;  /* 0x00000800f9ff7812 */ /* 0x000fe4000786c0ff */
[----:B0-----:R-:W-:-:S05]  /*45a50*/  PRMT R11, R12, 0x7770, RZ ;  /* 0x000077700c0b7816 */ /* 0x001fca00000000ff */
[----:B------:R0:W-:Y:S01]  /*45a60*/  @P1 STG.E.U8 desc[UR58][R186.64], R11 ;  /* 0x0000000bba001986 */ /* 0x0001e2000c10113a */
[C---:B------:R-:W-:Y:S02]  /*45a70*/  LOP3.LUT P4, RZ, R249.reuse, 0x1000, RZ, 0xc0, !PT ;  /* 0x00001000f9ff7812 */ /* 0x040fe4000788c0ff */
[C---:B------:R-:W-:Y:S02]  /*45a80*/  LOP3.LUT P5, RZ, R249.reuse, 0x2000, RZ, 0xc0, !PT ;  /* 0x00002000f9ff7812 */ /* 0x040fe400078ac0ff */
[C---:B------:R-:W-:Y:S02]  /*45a90*/  LOP3.LUT P6, RZ, R249.reuse, 0x4000, RZ, 0xc0, !PT ;  /* 0x00004000f9ff7812 */ /* 0x040fe400078cc0ff */
[----:B------:R-:W-:Y:S02]  /*45aa0*/  LOP3.LUT P1, RZ, R249, 0x8000, RZ, 0xc0, !PT ;  /* 0x00008000f9ff7812 */ /* 0x000fe4000782c0ff */
[----:B------:R-:W-:Y:S02]  /*45ab0*/  PRMT R237, R13, 0x7770, RZ ;  /* 0x000077700ded7816 */ /* 0x000fe400000000ff */
[----:B--2---:R-:W-:-:S02]  /*45ac0*/  SHF.R.S32.HI R10, RZ, 0x1f, R181 ;  /* 0x0000001fff0a7819 */ /* 0x004fc400000114b5 */
[----:B------:R-:W-:-:S05]  /*45ad0*/  IADD3 R8, P0, R181, R0, RZ ;  /* 0x00000000b5087210 */ /* 0x000fca0007f1e0ff */
[C---:B------:R-:W-:Y:S01]  /*45ae0*/  IMAD.X R9, R10.reuse, 0x1, R4, P0 ;  /* 0x000000010a097824 */ /* 0x040fe200000e0604 */
[----:B0-----:R-:W-:Y:S02]  /*45af0*/  IADD3 R186, P0, R181, R2, RZ ;  /* 0x00000002b5ba7210 */ /* 0x001fe40007f1e0ff */
[----:B------:R-:W2:Y:S03]  /*45b00*/  LDL.LU R181, [R1+0x200] ;  /* 0x0002000001b57983 */ /* 0x000ea60000300800 */
[----:B------:R-:W-:Y:S01]  /*45b10*/  IMAD.X R187, R10, 0x1, R3, P0 ;  /* 0x000000010abb7824 */ /* 0x000fe200000e0603 */
[----:B------:R-:W-:-:S05]  /*45b20*/  PRMT R10, R12, 0x7771, RZ ;  /* 0x000077710c0a7816 */ /* 0x000fca00000000ff */
[----:B------:R0:W-:Y:S02]  /*45b30*/  @P2 STG.E.U8 desc[UR58][R184.64], R10 ;  /* 0x0000000ab8002986 */ /* 0x0001e4000c10113a */
[C---:B0-----:R-:W-:Y:S02]  /*45b40*/  PRMT R10, R12.reuse, 0x7772, RZ ;  /* 0x000077720c0a7816 */ /* 0x041fe400000000ff */
        /* <DEDUP_REMOVED lines=18> */
[----:B0-----:R-:W-:-:S05]  /*45c70*/  PRMT R10, R13, 0x7772, RZ ;  /* 0x000077720d0a7816 */ /* 0x001fca00000000ff */
[----:B------:R0:W-:Y:S01]  /*45c80*/  @P1 STG.E.U8 desc[UR58][R8.64], R10 ;  /* 0x0000000a08001986 */ /* 0x0001e2000c10113a */
[----:B------:R-:W-:Y:S02]  /*45c90*/  SHF.R.S32.HI R11, RZ, 0x1f, R7 ;  /* 0x0000001fff0b7819 */ /* 0x000fe40000011407 */
[----:B------:R-:W-:-:S05]  /*45ca0*/  IADD3 R184, P0, R7, R0, RZ ;  /* 0x0000000007b87210 */ /* 0x000fca0007f1e0ff */
[----:B------:R-:W-:Y:S01]  /*45cb0*/  IMAD.X R185, R11, 0x1, R4, P0 ;  /* 0x000000010bb97824 */ /* 0x000fe200000e0604 */
[----:B0-----:R-:W-:Y:S02]  /*45cc0*/  IADD3 R10, P0, R7, R2, RZ ;  /* 0x00000002070a7210 */ /* 0x001fe40007f1e0ff */
[----:B------:R-:W4:Y:S01]  /*45cd0*/  LDL.LU R7, [R1+0x20c] ;  /* 0x00020c0001077983 */ /* 0x000f220000300800 */
[C---:B------:R-:W-:Y:S02]  /*45ce0*/  LOP3.LUT P2, RZ, R249.reuse, 0x10000, RZ, 0xc0, !PT ;  /* 0x00010000f9ff7812 */ /* 0x040fe4000784c0ff */
[----:B------:R-:W-:Y:S02]  /*45cf0*/  LOP3.LUT P3, RZ, R249, 0x20000, RZ, 0xc0, !PT ;  /* 0x00020000f9ff7812 */ /* 0x000fe4000786c0ff */
[----:B------:R-:W-:Y:S01]  /*45d00*/  PRMT R13, R13, 0x7773, RZ ;  /* 0x000077730d0d7816 */ /* 0x000fe200000000ff */
[----:B------:R-:W-:Y:S01]  /*45d10*/  IMAD.X R11, R11, 0x1, R3, P0 ;  /* 0x000000010b0b7824 */ /* 0x000fe200000e0603 */
[----:B------:R-:W-:-:S02]  /*45d20*/  PRMT R12, R14, 0x7770, RZ ;  /* 0x000077700e0c7816 */ /* 0x000fc400000000ff */
[----:B------:R-:W-:-:S05]  /*45d30*/  LOP3.LUT P4, RZ, R249, 0x40000, RZ, 0xc0, !PT ;  /* 0x00040000f9ff7812 */ /* 0x000fca000788c0ff */
[----:B------:R2:W-:Y:S04]  /*45d40*/  @P2 STG.E.U8 desc[UR58][R186.64], R13 ;  /* 0x0000000dba002986 */ /* 0x0005e8000c10113a */
[----:B------:R0:W-:Y:S01]  /*45d50*/  @P3 STG.E.U8 desc[UR58][R184.64], R12 ;  /* 0x0000000cb8003986 */ /* 0x0001e2000c10113a */
[C---:B------:R-:W-:Y:S02]  /*45d60*/  LOP3.LUT P5, RZ, R249.reuse, 0x80000, RZ, 0xc0, !PT ;  /* 0x00080000f9ff7812 */ /* 0x040fe400078ac0ff */
[C---:B------:R-:W-:Y:S02]  /*45d70*/  PRMT R237, R14.reuse, 0x7771, RZ ;  /* 0x000077710eed7816 */ /* 0x040fe400000000ff */
[C---:B------:R-:W-:Y:S02]  /*45d80*/  LOP3.LUT P6, RZ, R249.reuse, 0x100000, RZ, 0xc0, !PT ;  /* 0x00100000f9ff7812 */ /* 0x040fe400078cc0ff */
[----:B------:R-:W-:Y:S01]  /*45d90*/  PRMT R251, R14, 0x7772, RZ ;  /* 0x000077720efb7816 */ /* 0x000fe200000000ff */
[----:B------:R3:W-:Y:S01]  /*45da0*/  @P4 STG.E.U8 desc[UR58][R10.64], R237 ;  /* 0x000000ed0a004986 */ /* 0x0007e2000c10113a */
[----:B------:R-:W-:-:S02]  /*45db0*/  LOP3.LUT P1, RZ, R249, 0x200000, RZ, 0xc0, !PT ;  /* 0x00200000f9ff7812 */ /* 0x000fc4000782c0ff */
[----:B------:R-:W-:Y:S02]  /*45dc0*/  PRMT R14, R14, 0x7773, RZ ;  /* 0x000077730e0e7816 */ /* 0x000fe400000000ff */
[C---:B------:R-:W-:Y:S02]  /*45dd0*/  LOP3.LUT P2, RZ, R249.reuse, 0x400000, RZ, 0xc0, !PT ;  /* 0x00400000f9ff7812 */ /* 0x040fe4000784c0ff */
[----:B------:R-:W-:Y:S02]  /*45de0*/  LOP3.LUT P3, RZ, R249, 0x800000, RZ, 0xc0, !PT ;  /* 0x00800000f9ff7812 */ /* 0x000fe4000786c0ff */
[----:B--2---:R-:W-:Y:S02]  /*45df0*/  SHF.R.S32.HI R13, RZ, 0x1f, R181 ;  /* 0x0000001fff0d7819 */ /* 0x004fe400000114b5 */
[----:B------:R-:W-:-:S05]  /*45e00*/  IADD3 R8, P0, R181, R0, RZ ;  /* 0x00000000b5087210 */ /* 0x000fca0007f1e0ff */
[----:B------:R-:W-:Y:S01]  /*45e10*/  IMAD.X R9, R13, 0x1, R4, P0 ;  /* 0x000000010d097824 */ /* 0x000fe200000e0604 */
[----:B0-----:R-:W-:Y:S02]  /*45e20*/  IADD3 R12, P0, R181, R2, RZ ;  /* 0x00000002b50c7210 */ /* 0x001fe40007f1e0ff */
[----:B------:R-:W2:Y:S03]  /*45e30*/  LDL.LU R181, [R1+0x210] ;  /* 0x0002100001b57983 */ /* 0x000ea60000300800 */
[----:B------:R-:W-:Y:S01]  /*45e40*/  IMAD.X R13, R13, 0x1, R3, P0 ;  /* 0x000000010d0d7824 */ /* 0x000fe200000e0603 */
[----:B------:R0:W-:Y:S04]  /*45e50*/  @P5 STG.E.U8 desc[UR58][R8.64], R251 ;  /* 0x000000fb08005986 */ /* 0x0001e8000c10113a */
[----:B------:R4:W-:Y:S01]  /*45e60*/  @P6 STG.E.U8 desc[UR58][R12.64], R14 ;  /* 0x0000000e0c006986 */ /* 0x0009e2000c10113a */
[----:B---3--:R-:W-:-:S02]  /*45e70*/  SHF.R.S32.HI R237, RZ, 0x1f, R6 ;  /* 0x0000001fffed7819 */ /* 0x008fc40000011406 */
[----:B------:R-:W-:-:S05]  /*45e80*/  IADD3 R10, P0, R6, R0, RZ ;  /* 0x00000000060a7210 */ /* 0x000fca0007f1e0ff */
[C---:B------:R-:W-:Y:S01]  /*45e90*/  IMAD.X R11, R237.reuse, 0x1, R4, P0 ;  /* 0x00000001ed0b7824 */ /* 0x040fe200000e0604 */
[----:B0-----:R-:W-:Y:S02]  /*45ea0*/  IADD3 R8, P0, R6, R2, RZ ;  /* 0x0000000206087210 */ /* 0x001fe40007f1e0ff */
[----:B------:R-:W3:Y:S03]  /*45eb0*/  LDL.LU R6, [R1+0x214] ;  /* 0x0002140001067983 */ /* 0x000ee60000300800 */
[----:B------:R-:W-:Y:S01]  /*45ec0*/  IMAD.X R9, R237, 0x1, R3, P0 ;  /* 0x00000001ed097824 */ /* 0x000fe200000e0603 */
[----:B------:R-:W-:-:S05]  /*45ed0*/  PRMT R237, R15, 0x7770, RZ ;  /* 0x000077700fed7816 */ /* 0x000fca00000000ff */
[----:B------:R0:W-:Y:S01]  /*45ee0*/  @P1 STG.E.U8 desc[UR58][R10.64], R237 ;  /* 0x000000ed0a001986 */ /* 0x0001e2000c10113a */
[----:B----4-:R-:W-:Y:S02]  /*45ef0*/  SHF.R.S32.HI R14, RZ, 0x1f, R180 ;  /* 0x0000001fff0e7819 */ /* 0x010fe400000114b4 */
[----:B------:R-:W-:-:S05]  /*45f00*/  IADD3 R12, P0, R180, R0, RZ ;  /* 0x00000000b40c7210 */ /* 0x000fca0007f1e0ff */
[----:B------:R-:W-:Y:S01]  /*45f10*/  IMAD.X R13, R14, 0x1, R4, P0 ;  /* 0x000000010e0d7824 */ /* 0x000fe200000e0604 */
        /* <DEDUP_REMOVED lines=25> */
[----:B--2---:R-:W-:Y:S02]  /*460b0*/  SHF.R.S32.HI R14, RZ, 0x1f, R181 ;  /* 0x0000001fff0e7819 */ /* 0x004fe400000114b5 */
        /* <DEDUP_REMOVED lines=9> */
[----:B------:R-:W-:Y:S04]  /*46150*/  @P1 STG.E.U8 desc[UR58][R10.64], R14 ;  /* 0x0000000e0a001986 */ /* 0x000fe8000c10113a */
[----:B------:R0:W-:Y:S02]  /*46160*/  @P2 STG.E.U8 desc[UR58][R8.64], R16 ;  /* 0x0000001008002986 */ /* 0x0001e4000c10113a */
[----:B0-----:R-:W-:Y:S02]  /*46170*/  PRMT R8, R17, 0x7770, RZ ;  /* 0x0000777011087816 */ /* 0x001fe400000000ff */
[----:B---3--:R-:W-:Y:S02]  /*46180*/  SHF.R.S32.HI R15, RZ, 0x1f, R6 ;  /* 0x0000001fff0f7819 */ /* 0x008fe40000011406 */
[----:B------:R-:W-:-:S05]  /*46190*/  IADD3 R12, P0, R6, R0, RZ ;  /* 0x00000000060c7210 */ /* 0x000fca0007f1e0ff */
[C---:B------:R-:W-:Y:S01]  /*461a0*/  IMAD.X R13, R15.reuse, 0x1, R4, P0 ;  /* 0x000000010f0d7824 */ /* 0x040fe200000e0604 */
[----:B------:R-:W-:Y:S02]  /*461b0*/  IADD3 R14, P0, R6, R2, RZ ;  /* 0x00000002060e7210 */ /* 0x000fe40007f1e0ff */
[----:B------:R-:W3:Y:S03]  /*461c0*/  LDL.LU R6, [R1+0x224] ;  /* 0x0002240001067983 */ /* 0x000ee60000300800 */
[----:B------:R-:W-:Y:S01]  /*461d0*/  IMAD.X R15, R15, 0x1, R3, P0 ;  /* 0x000000010f0f7824 */ /* 0x000fe200000e0603 */
[----:B------:R0:W-:Y:S01]  /*461e0*/  @P3 STG.E.U8 desc[UR58][R12.64], R8 ;  /* 0x000000080c003986 */ /* 0x0001e2000c10113a */
[----:B----4-:R-:W-:Y:S02]  /*461f0*/  SHF.R.S32.HI R9, RZ, 0x1f, R180 ;  /* 0x0000001fff097819 */ /* 0x010fe400000114b4 */
[----:B------:R-:W-:-:S05]  /*46200*/  IADD3 R10, P0, R180, R0, RZ ;  /* 0x00000000b40a7210 */ /* 0x000fca0007f1e0ff */
[----:B------:R-:W-:Y:S01]  /*46210*/  IMAD.X R11, R9, 0x1, R4, P0 ;  /* 0x00000001090b7824 */ /* 0x000fe200000e0604 */
[----:B0-----:R-:W-:Y:S02]  /*46220*/  IADD3 R8, P0, R180, R2, RZ ;  /* 0x00000002b4087210 */ /* 0x001fe40007f1e0ff */
[----:B------:R-:W4:Y:S01]  /*46230*/  LDL.LU R180, [R1+0x228] ;  /* 0x0002280001b47983 */ /* 0x000f220000300800 */
[----:B------:R-:W-:Y:S02]  /*46240*/  PRMT R12, R17, 0x7771, RZ ;  /* 0x00007771110c7816 */ /* 0x000fe400000000ff */
[----:B------:R-:W-:-:S03]  /*46250*/  IMAD.X R9, R9, 0x1, R3, P0 ;  /* 0x0000000109097824 */ /* 0x000fc600000e0603 */
        /* <DEDUP_REMOVED lines=17> */
[C---:B------:R-:W-:Y:S02]  /*46370*/  LOP3.LUT P4, RZ, R248.reuse, 0x10, RZ, 0xc0, !PT ;  /* 0x00000010f8ff7812 */ /* 0x040fe4000788c0ff */
[C---:B------:R-:W-:Y:S02]  /*46380*/  LOP3.LUT P5, RZ, R248.reuse, 0x20, RZ, 0xc0, !PT ;  /* 0x00000020f8ff7812 */ /* 0x040fe400078ac0ff */
[----:B------:R-:W-:-:S02]  /*46390*/  LOP3.LUT P6, RZ, R248, 0x40, RZ, 0xc0, !PT ;  /* 0x00000040f8ff7812 */ /* 0x000fc400078cc0ff */
[----:B------:R-:W-:Y:S02]  /*463a0*/  LOP3.LUT P1, RZ, R248, 0x80, RZ, 0xc0, !PT ;  /* 0x00000080f8ff7812 */ /* 0x000fe4000782c0ff */
[----:B--2---:R-:W-:Y:S02]  /*463b0*/  SHF.R.S32.HI R14, RZ, 0x1f, R181 ;  /* 0x0000001fff0e7819 */ /* 0x004fe400000114b5 */
[----:B0-----:R-:W-:-:S05]  /*463c0*/  IADD3 R8, P0, R181, R0, RZ ;  /* 0x00000000b5087210 */ /* 0x001fca0007f1e0ff */
[C---:B------:R-:W-:Y:S01]  /*463d0*/  IMAD.X R9, R14.reuse, 0x1, R4, P0 ;  /* 0x000000010e097824 */ /* 0x040fe200000e0604 */
[----:B-1----:R-:W-:Y:S02]  /*463e0*/  IADD3 R12, P0, R181, R2, RZ ;  /* 0x00000002b50c7210 */ /* 0x002fe40007f1e0ff */
        /* <DEDUP_REMOVED lines=32> */
[C---:B------:R-:W-:Y:S02]  /*465f0*/  LOP3.LUT P3, RZ, R248.reuse, 0x200, RZ, 0xc0, !PT ;  /* 0x00000200f8ff7812 */ /* 0x040fe4000786c0ff */
        /* <DEDUP_REMOVED lines=8> */
[----:B------:R-:W-:Y:S02]  /*46680*/  LOP3.LUT P1, RZ, R248, 0x2000, RZ, 0xc0, !PT ;  /* 0x00002000f8ff7812 */ /* 0x000fe4000782c0ff */
[----:B0-----:R-:W-:Y:S02]  /*46690*/  PRMT R15, R20, 0x7772, RZ ;  /* 0x00007772140f7816 */ /* 0x001fe400000000ff */
[C---:B------:R-:W-:Y:S02]  /*466a0*/  LOP3.LUT P2, RZ, R248.reuse, 0x4000, RZ, 0xc0, !PT ;  /* 0x00004000f8ff7812 */ /* 0x040fe4000784c0ff */
[----:B------:R-:W-:Y:S02]  /*466b0*/  LOP3.LUT P3, RZ, R248, 0x8000, RZ, 0xc0, !PT ;  /* 0x00008000f8ff7812 */ /* 0x000fe4000786c0ff */
[----:B--2---:R-:W-:-:S02]  /*466c0*/  SHF.R.S32.HI R14, RZ, 0x1f, R181 ;  /* 0x0000001fff0e7819 */ /* 0x004fc400000114b5 */
[----:B------:R-:W-:-:S05]  /*466d0*/  IADD3 R8, P0, R181, R0, RZ ;  /* 0x00000000b5087210 */ /* 0x000fca0007f1e0ff */
[C---:B------:R-:W-:Y:S01]  /*466e0*/  IMAD.X R9, R14.reuse, 0x1, R4, P0 ;  /* 0x000000010e097824 */ /* 0x040fe200000e0604 */
[----:B------:R-:W-:Y:S02]  /*466f0*/  IADD3 R12, P0, R181, R2, RZ ;  /* 0x00000002b50c7210 */ /* 0x000fe40007f1e0ff */
[----:B------:R-:W2:Y:S03]  /*46700*/  LDL.LU R181, [R1+0xac] ;  /* 0x0000ac0001b57983 */ /* 0x000ea60000300800 */
[----:B------:R-:W-:Y:S01]  /*46710*/  IMAD.X R13, R14, 0x1, R3, P0 ;  /* 0x000000010e0d7824 */ /* 0x000fe200000e0603 */
[----:B------:R-:W-:-:S05]  /*46720*/  PRMT R14, R20, 0x7771, RZ ;  /* 0x00007771140e7816 */ /* 0x000fca00000000ff */
[----:B------:R-:W-:Y:S01]  /*46730*/  @P4 STG.E.U8 desc[UR58][R10.64], R14 ;  /* 0x0000000e0a004986 */ /* 0x000fe2000c10113a */
[----:B------:R-:W-:-:S03]  /*46740*/  PRMT R20, R20, 0x7773, RZ ;  /* 0x0000777314147816 */ /* 0x000fc600000000ff */
[----:B------:R-:W-:Y:S04]  /*46750*/  @P5 STG.E.U8 desc[UR58][R8.64], R15 ;  /* 0x0000000f08005986 */ /* 0x000fe8000c10113a */
[----:B------:R0:W-:Y:S02]  /*46760*/  @P6 STG.E.U8 desc[UR58][R12.64], R20 ;  /* 0x000000140c006986 */ /* 0x0001e4000c10113a */
[----:B0-----:R-:W-:Y:S02]  /*46770*/  PRMT R12, R21, 0x7770, RZ ;  /* 0x00007770150c7816 */ /* 0x001fe400000000ff */
[----:B---3--:R-:W-:Y:S02]  /*46780*/  SHF.R.S32.HI R14, RZ, 0x1f, R6 ;  /* 0x0000001fff0e7819 */ /* 0x008fe40000011406 */
[----:B------:R-:W-:-:S05]  /*46790*/  IADD3 R10, P0, R6, R0, RZ ;  /* 0x00000000060a7210 */ /* 0x000fca0007f1e0ff */
[----:B------:R-:W-:Y:S01]  /*467a0*/  IMAD.X R11, R14, 0x1, R4, P0 ;  /* 0x000000010e0b7824 */ /* 0x000fe200000e0604 */
        /* <DEDUP_REMOVED lines=28> */
[----:B------:R-:W-:Y:S02]  /*46970*/  LOP3.LUT P2, RZ, R248, 0x100000, RZ, 0xc0, !PT ;  /* 0x00100000f8ff7812 */ /* 0x000fe4000784c0ff */
[----:B0-----:R-:W-:-:S05]  /*46980*/  PRMT R10, R22, 0x7771, RZ ;  /* 0x00007771160a7816 */ /* 0x001fca00000000ff */
[----:B------:R0:W-:Y:S02]  /*46990*/  @P6 STG.E.U8 desc[UR58][R14.64], R10 ;  /* 0x0000000a0e006986 */ /* 0x0001e4000c10113a */
[C---:B0-----:R-:W-:Y:S02]  /*469a0*/  PRMT R10, R22.reuse, 0x7772, RZ ;  /* 0x00007772160a7816 */ /* 0x041fe400000000ff */
[----:B------:R-:W-:Y:S02]  /*469b0*/  PRMT R22, R22, 0x7773, RZ ;  /* 0x0000777316167816 */ /* 0x000fe400000000ff */
[C---:B------:R-:W-:Y:S02]  /*469c0*/  LOP3.LUT P3, RZ, R248.reuse, 0x200000, RZ, 0xc0, !PT ;  /* 0x00200000f8ff7812 */ /* 0x040fe4000786c0ff */
[----:B------:R-:W-:Y:S02]  /*469d0*/  LOP3.LUT P4, RZ, R248, 0x400000, RZ, 0xc0, !PT ;  /* 0x00400000f8ff7812 */ /* 0x000fe4000788c0ff */
[----:B--2---:R-:W-:-:S02]  /*469e0*/  SHF.R.S32.HI R13, RZ, 0x1f, R181 ;  /* 0x0000001fff0d7819 */ /* 0x004fc400000114b5 */
[----:B------:R-:W-:-:S05]  /*469f0*/  IADD3 R8, P0, R181, R0, RZ ;  /* 0x00000000b5087210 */ /* 0x000fca0007f1e0ff */
[----:B------:R-:W-:Y:S01]  /*46a00*/  IMAD.X R9, R13, 0x1, R4, P0 ;  /* 0x000000010d097824 */ /* 0x000fe200000e0604 */
[----:B------:R-:W-:Y:S02]  /*46a10*/  IADD3 R12, P0, R181, R2, RZ ;  /* 0x00000002b50c7210 */ /* 0x000fe40007f1e0ff */
[----:B------:R-:W2:Y:S03]  /*46a20*/  LDL.LU R181, [R1+0xbc] ;  /* 0x0000bc0001b57983 */ /* 0x000ea60000300800 */
[----:B------:R-:W-:Y:S01]  /*46a30*/  IMAD.X R13, R13, 0x1, R3, P0 ;  /* 0x000000010d0d7824 */ /* 0x000fe200000e0603 */
[----:B------:R-:W-:Y:S04]  /*46a40*/  @P1 STG.E.U8 desc[UR58][R8.64], R10 ;  /* 0x0000000a08001986 */ /* 0x000fe8000c10113a */
[----:B------:R0:W-:Y:S02]  /*46a50*/  @P2 STG.E.U8 desc[UR58][R12.64], R22 ;  /* 0x000000160c002986 */ /* 0x0001e4000c10113a */
[----:B0-----:R-:W-:-:S02]  /*46a60*/  PRMT R13, R23, 0x7770, RZ ;  /* 0x00007770170d7816 */ /* 0x001fc400000000ff */
[----:B---3--:R-:W-:Y:S02]  /*46a70*/  SHF.R.S32.HI R11, RZ, 0x1f, R6 ;  /* 0x0000001fff0b7819 */ /* 0x008fe40000011406 */
[----:B------:R-:W-:-:S05]  /*46a80*/  IADD3 R14, P0, R6, R0, RZ ;  /* 0x00000000060e7210 */ /* 0x000fca0007f1e0ff */
[C---:B------:R-:W-:Y:S01]  /*46a90*/  IMAD.X R15, R11.reuse, 0x1, R4, P0 ;  /* 0x000000010b0f7824 */ /* 0x040fe200000e0604 */
[----:B------:R-:W-:Y:S02]  /*46aa0*/  IADD3 R10, P0, R6, R2, RZ ;  /* 0x00000002060a7210 */ /* 0x000fe40007f1e0ff */
        /* <DEDUP_REMOVED lines=12> */
[----:B------:R-:W-:-:S05]  /*46b70*/  IADD3 R14, P0, R7, R0, RZ ;  /* 0x00000000070e7210 */ /* 0x000fca0007f1e0ff */
[----:B------:R-:W-:Y:S01]  /*46b80*/  IMAD.X R15, R10, 0x1, R4, P0 ;  /* 0x000000010a0f7824 */ /* 0x000fe200000e0604 */
[----:B------:R-:W-:Y:S02]  /*46b90*/  IADD3 R12, P0, R7, R2, RZ ;  /* 0x00000002070c7210 */ /* 0x000fe40007f1e0ff */
[----:B------:R-:W4:Y:S01]  /*46ba0*/  LDL.LU R7, [R1+0xc8] ;  /* 0x0000c80001077983 */ /* 0x000f220000300800 */
[C---:B------:R-:W-:Y:S02]  /*46bb0*/  LOP3.LUT P5, RZ, R248.reuse, 0x800000, RZ, 0xc0, !PT ;  /* 0x00800000f8ff7812 */ /* 0x040fe400078ac0ff */
[C---:B------:R-:W-:Y:S02]  /*46bc0*/  LOP3.LUT P6, RZ, R248.reuse, 0x1000000, RZ, 0xc0, !PT ;  /* 0x01000000f8ff7812 */ /* 0x040fe400078cc0ff */
[----:B------:R-:W-:Y:S02]  /*46bd0*/  LOP3.LUT P1, RZ, R248, 0x2000000, RZ, 0xc0, !PT ;  /* 0x02000000f8ff7812 */ /* 0x000fe4000782c0ff */
[C---:B------:R-:W-:Y:S01]  /*46be0*/  PRMT R11, R23.reuse, 0x7772, RZ ;  /* 0x00007772170b7816 */ /* 0x040fe200000000ff */
[----:B------:R-:W-:Y:S01]  /*46bf0*/  IMAD.X R13, R10, 0x1, R3, P0 ;  /* 0x000000010a0d7824 */ /* 0x000fe200000e0603 */
[----:B------:R-:W-:-:S05]  /*46c00*/  PRMT R23, R23, 0x7773, RZ ;  /* 0x0000777317177816 */ /* 0x000fca00000000ff */
[----:B------:R0:W-:Y:S01]  /*46c10*/  @P5 STG.E.U8 desc[UR58][R8.64], R11 ;  /* 0x0000000b08005986 */ /* 0x0001e2000c10113a */
[----:B------:R-:W-:-:S03]  /*46c20*/  LOP3.LUT P2, RZ, R248, 0x4000000, RZ, 0xc0, !PT ;  /* 0x04000000f8ff7812 */ /* 0x000fc6000784c0ff */
[----:B------:R-:W-:Y:S01]  /*46c30*/  @P6 STG.E.U8 desc[UR58][R16.64], R23 ;  /* 0x0000001710006986 */ /* 0x000fe2000c10113a */
[----:B0-----:R-:W-:-:S05]  /*46c40*/  PRMT R8, R24, 0x7770, RZ ;  /* 0x0000777018087816 */ /* 0x001fca00000000ff */
[----:B------:R0:W-:Y:S01]  /*46c50*/  @P1 STG.E.U8 desc[UR58][R14.64], R8 ;  /* 0x000000080e001986 */ /* 0x0001e2000c10113a */
[C---:B------:R-:W-:Y:S02]  /*46c60*/  LOP3.LUT P3, RZ, R248.reuse, 0x8000000, RZ, 0xc0, !PT ;  /* 0x08000000f8ff7812 */ /* 0x040fe4000786c0ff */
[----:B------:R-:W-:Y:S02]  /*46c70*/  LOP3.LUT P4, RZ, R248, 0x10000000, RZ, 0xc0, !PT ;  /* 0x10000000f8ff7812 */ /* 0x000fe4000788c0ff */
[C---:B0-----:R-:W-:Y:S02]  /*46c80*/  PRMT R14, R24.reuse, 0x7771, RZ ;  /* 0x00007771180e7816 */ /* 0x041fe400000000ff */
[----:B------:R-:W-:-:S03]  /*46c90*/  PRMT R15, R24, 0x7772, RZ ;  /* 0x00007772180f7816 */ /* 0x000fc600000000ff */
[----:B------:R3:W-:Y:S01]  /*46ca0*/  @P2 STG.E.U8 desc[UR58][R12.64], R14 ;  /* 0x0000000e0c002986 */ /* 0x0007e2000c10113a */
[----:B------:R-:W-:Y:S02]  /*46cb0*/  LOP3.LUT P5, RZ, R248, 0x20000000, RZ, 0xc0, !PT ;  /* 0x20000000f8ff7812 */ /* 0x000fe400078ac0ff */
[----:B------:R-:W-:Y:S02]  /*46cc0*/  PRMT R24, R24, 0x7773, RZ ;  /* 0x0000777318187816 */ /* 0x000fe400000000ff */
        /* <DEDUP_REMOVED lines=8> */
[----:B------:R0:W-:Y:S04]  /*46d50*/  @P3 STG.E.U8 desc[UR58][R10.64], R15 ;  /* 0x0000000f0a003986 */ /* 0x0001e8000c10113a */
[----:B------:R1:W-:Y:S01]  /*46d60*/  @P4 STG.E.U8 desc[UR58][R8.64], R24 ;  /* 0x0000001808004986 */ /* 0x0003e2000c10113a */
[----:B---3--:R-:W-:-:S02]  /*46d70*/  SHF.R.S32.HI R14, RZ, 0x1f, R6 ;  /* 0x0000001fff0e7819 */ /* 0x008fc40000011406 */
[----:B------:R-:W-:-:S05]  /*46d80*/  IADD3 R12, P0, R6, R0, RZ ;  /* 0x00000000060c7210 */ /* 0x000fca0007f1e0ff */
[----:B------:R-:W-:Y:S01]  /*46d90*/  IMAD.X R13, R14, 0x1, R4, P0 ;  /* 0x000000010e0d7824 */ /* 0x000fe200000e0604 */
[----:B0-----:R-:W-:Y:S02]  /*46da0*/  IADD3 R10, P0, R6, R2, RZ ;  /* 0x00000002060a7210 */ /* 0x001fe40007f1e0ff */
[----:B------:R-:W3:Y:S03]  /*46db0*/  LDL.LU R6, [R1+0xd0] ;  /* 0x0000d00001067983 */ /* 0x000ee60000300800 */
[----:B------:R-:W-:Y:S01]  /*46dc0*/  IMAD.X R11, R14, 0x1, R3, P0 ;  /* 0x000000010e0b7824 */ /* 0x000fe200000e0603 */
[----:B------:R-:W-:-:S05]  /*46dd0*/  PRMT R14, R25, 0x7770, RZ ;  /* 0x00007770190e7816 */ /* 0x000fca00000000ff */
[----:B------:R0:W-:Y:S01]  /*46de0*/  @P5 STG.E.U8 desc[UR58][R12.64], R14 ;  /* 0x0000000e0c005986 */ /* 0x0001e2000c10113a */
[----:B----4-:R-:W-:Y:S02]  /*46df0*/  SHF.R.S32.HI R15, RZ, 0x1f, R180 ;  /* 0x0000001fff0f7819 */ /* 0x010fe400000114b4 */
[----:B-1----:R-:W-:-:S05]  /*46e00*/  IADD3 R8, P0, R180, R0, RZ ;  /* 0x00000000b4087210 */ /* 0x002fca0007f1e0ff */
        /* <DEDUP_REMOVED lines=58> */
[C---:B------:R-:W-:Y:S01]  /*471b0*/  IMAD.X R11, R8.reuse, 0x1, R4, P0 ;  /* 0x00000001080b7824 */ /* 0x040fe200000e0604 */
        /* <DEDUP_REMOVED lines=13> */
[----:B------:R0:W-:Y:S01]  /*47290*/  @P6 STG.E.U8 desc[UR58][R14.64], R10 ;  /* 0x0000000a0e006986 */ /* 0x0001e2000c10113a */
[C---:B------:R-:W-:Y:S02]  /*472a0*/  LOP3.LUT P3, RZ, R247.reuse, 0x2000, RZ, 0xc0, !PT ;  /* 0x00002000f7ff7812 */ /* 0x040fe4000786c0ff */
        /* <DEDUP_REMOVED lines=58> */
[----:B------:R0:W-:Y:S04]  /*47650*/  @P3 STG.E.U8 desc[UR58][R8.64], R15 ;  /* 0x0000000f08003986 */ /* 0x0001e8000c10113a */
[----:B------:R1:W-:Y:S01]  /*47660*/  @P4 STG.E.U8 desc[UR58][R12.64], R30 ;  /* 0x0000001e0c004986 */ /* 0x0003e2000c10113a */
        /* <DEDUP_REMOVED lines=9> */
[----:B-1----:R-:W-:-:S05]  /*47700*/  IADD3 R12, P0, R180, R0, RZ ;  /* 0x00000000b40c7210 */ /* 0x002fca0007f1e0ff */
        /* <DEDUP_REMOVED lines=691> */
[----:B------:R-:W-:Y:S04]  /*4a240*/  @P6 STG.E.U8 desc[UR58][R10.64], R59 ;  /* 0x0000003b0a006986 */ /* 0x000fe8000c10113a */
[----:B------:R0:W-:Y:S01]  /*4a250*/  @P1 STG.E.U8 desc[UR58][R8.64], R15 ;  /* 0x0000000f08001986 */ /* 0x0001e2000c10113a */
[C---:B------:R-:W-:Y:S02]  /*4a260*/  LOP3.LUT P3, RZ, R243.reuse, 0x800, RZ, 0xc0, !PT ;  /* 0x00000800f3ff7812 */ /* 0x040fe4000786c0ff */
[C---:B------:R-:W-:Y:S02]  /*4a270*/  LOP3.LUT P4, RZ, R243.reuse, 0x1000, RZ, 0xc0, !PT ;  /* 0x00001000f3ff7812 */ /* 0x040fe4000788c0ff */
[----:B------:R-:W-:Y:S02]  /*4a280*/  LOP3.LUT P5, RZ, R243, 0x2000, RZ, 0xc0, !PT ;  /* 0x00002000f3ff7812 */ /* 0x000fe400078ac0ff */
[----:B0-----:R-:W-:-:S02]  /*4a290*/  PRMT R15, R60, 0x7772, RZ ;  /* 0x000077723c0f7816 */ /* 0x001fc400000000ff */
[C---:B------:R-:W-:Y:S02]  /*4a2a0*/  LOP3.LUT P6, RZ, R243.reuse, 0x4000, RZ, 0xc0, !PT ;  /* 0x00004000f3ff7812 */ /* 0x040fe400078cc0ff */
[----:B------:R-:W-:Y:S02]  /*4a2b0*/  LOP3.LUT P1, RZ, R243, 0x8000, RZ, 0xc0, !PT ;  /* 0x00008000f3ff7812 */ /* 0x000fe4000782c0ff */
[----:B--2---:R-:W-:Y:S02]  /*4a2c0*/  SHF.R.S32.HI R14, RZ, 0x1f, R181 ;  /* 0x0000001fff0e7819 */ /* 0x004fe400000114b5 */
        /* <DEDUP_REMOVED lines=126> */
[----:B------:R-:W-:Y:S01]  /*4aab0*/  IMAD.X R9, R14, 0x1, R4, P0 ;  /* 0x000000010e097824 */ /* 0x000fe200000e0604 */
        /* <DEDUP_REMOVED lines=1106> */
[----:B------:R-:W-:Y:S02]  /*4efe0*/  LOP3.LUT P4, RZ, R228, 0x1000000, RZ, 0xc0, !PT ;  /* 0x01000000e4ff7812 */ /* 0x000fe4000788c0ff */
        /* <DEDUP_REMOVED lines=8> */
[----:B------:R-:W-:Y:S02]  /*4f070*/  LOP3.LUT P2, RZ, R228, 0x4000000, RZ, 0xc0, !PT ;  /* 0x04000000e4ff7812 */ /* 0x000fe4000784c0ff */
[----:B------:R-:W-:Y:S02]  /*4f080*/  LOP3.LUT P3, RZ, R230, 0x2, RZ, 0xc0, !PT ;  /* 0x00000002e6ff7812 */ /* 0x000fe4000786c0ff */
[----:B0-----:R-:W-:-:S02]  /*4f090*/  PRMT R15, R112, 0x7772, RZ ;  /* 0x00007772700f7816 */ /* 0x001fc400000000ff */
[----:B------:R-:W-:Y:S02]  /*4f0a0*/  LOP3.LUT P4, RZ, R230, 0x4, RZ, 0xc0, !PT ;  /* 0x00000004e6ff7812 */ /* 0x000fe4000788c0ff */
        /* <DEDUP_REMOVED lines=427> */
[----:B------:R-:W-:Y:S02]  /*50b60*/  LOP3.LUT P1, RZ, R229, 0x80000000, RZ, 0xc0, !PT ;  /* 0x80000000e5ff7812 */ /* 0x000fe4000782c0ff */
        /* <DEDUP_REMOVED lines=1083> */
[----:B0-----:R-:W-:-:S05]  /*54f20*/  IADD3 R12, P0, R180, R2, RZ ;  /* 0x00000002b40c7210 */ /* 0x001fca0007f1e0ff */
        /* <DEDUP_REMOVED lines=11> */
[----:B------:R-:W-:Y:S01]  /*54fe0*/  LOP3.LUT P3, RZ, R236, 0x10, RZ, 0xc0, !PT ;  /* 0x00000010ecff7812 */ /* 0x000fe2000786c0ff */
[----:B------:R-:W4:Y:S01]  /*54ff0*/  LDL.LU R180, [R1+0x154] ;  /* 0x0001540001b47983 */ /* 0x000f220000300800 */
        /* <DEDUP_REMOVED lines=8> */
[----:B0-----:R-:W-:Y:S02]  /*55080*/  PRMT R15, R176, 0x7772, RZ ;  /* 0x00007772b00f7816 */ /* 0x001fe400000000ff */
        /* <DEDUP_REMOVED lines=18> */
[----:B----4-:R-:W-:Y:S02]  /*551b0*/  SHF.R.S32.HI R14, RZ, 0x1f, R7 ;  /* 0x0000001fff0e7819 */ /* 0x010fe40000011407 */
[----:B-1----:R-:W-:-:S05]  /*551c0*/  IADD3 R10, P0, R7, R0, RZ ;  /* 0x00000000070a7210 */ /* 0x002fca0007f1e0ff */
[----:B------:R-:W-:Y:S01]  /*551d0*/  IMAD.X R11, R14, 0x1, R4, P0 ;  /* 0x000000010e0b7824 */ /* 0x000fe200000e0604 */
[----:B------:R-:W-:-:S13]  /*551e0*/  LOP3.LUT P0, RZ, R236, 0x800, RZ, 0xc0, !PT ;  /* 0x00000800ecff7812 */ /* 0x000fda000780c0ff */
[----:B------:R0:W-:Y:S02]  /*551f0*/  @P0 STG.E.U8 desc[UR58][R8.64], R15 ;  /* 0x0000000f08000986 */ /* 0x0001e4000c10113a */
[----:B0-----:R-:W-:Y:S02]  /*55200*/  IADD3 R8, P0, R7, R2, RZ ;  /* 0x0000000207087210 */ /* 0x001fe40007f1e0ff */
[----:B------:R-:W4:Y:S04]  /*55210*/  LDL.LU R7, [R1+0x354] ;  /* 0x0003540001077983 */ /* 0x000f280000300800 */
[----:B------:R-:W4:Y:S04]  /*55220*/  LDL.LU R184, [R1+0x370] ;  /* 0x0003700001b87983 */ /* 0x000f280000300800 */
[----:B------:R-:W4:Y:S01]  /*55230*/  LDL.LU R185, [R1+0x390] ;  /* 0x0003900001b97983 */ /* 0x000f220000300800 */
[----:B------:R-:W-:-:S03]  /*55240*/  LOP3.LUT P1, RZ, R236, 0x1000, RZ, 0xc0, !PT ;  /* 0x00001000ecff7812 */ /* 0x000fc6000782c0ff */
[----:B------:R-:W4:Y:S01]  /*55250*/  LDL.LU R183, [R1+0x3ac] ;  /* 0x0003ac0001b77983 */ /* 0x000f220000300800 */
[----:B------:R-:W-:Y:S01]  /*55260*/  LOP3.LUT P2, RZ, R236, 0x4000, RZ, 0xc0, !PT ;  /* 0x00004000ecff7812 */ /* 0x000fe2000784c0ff */
[----:B------:R-:W-:Y:S01]  /*55270*/  IMAD.X R9, R14, 0x1, R3, P0 ;  /* 0x000000010e097824 */ /* 0x000fe200000e0603 */
[C---:B------:R-:W-:Y:S02]  /*55280*/  PRMT R14, R177.reuse, 0x7771, RZ ;  /* 0x00007771b10e7816 */ /* 0x040fe400000000ff */
[----:B------:R-:W-:-:S05]  /*55290*/  PRMT R15, R177, 0x7772, RZ ;  /* 0x00007772b10f7816 */ /* 0x000fca00000000ff */
[----:B------:R0:W-:Y:S01]  /*552a0*/  @P1 STG.E.U8 desc[UR58][R12.64], R14 ;  /* 0x0000000e0c001986 */ /* 0x0001e2000c10113a */
[----:B------:R-:W-:-:S03]  /*552b0*/  LOP3.LUT P3, RZ, R236, 0x10000, RZ, 0xc0, !PT ;  /* 0x00010000ecff7812 */ /* 0x000fc6000786c0ff */
[----:B------:R1:W-:Y:S01]  /*552c0*/  @P2 STG.E.U8 desc[UR58][R10.64], R15 ;  /* 0x0000000f0a002986 */ /* 0x0003e2000c10113a */
[----:B0-----:R-:W-:Y:S02]  /*552d0*/  SHF.R.S32.HI R14, RZ, 0x1f, R180 ;  /* 0x0000001fff0e7819 */ /* 0x001fe400000114b4 */
[----:B------:R-:W-:-:S05]  /*552e0*/  IADD3 R12, P0, R180, R0, RZ ;  /* 0x00000000b40c7210 */ /* 0x000fca0007f1e0ff */
[----:B------:R-:W-:Y:S01]  /*552f0*/  IMAD.X R13, R14, 0x1, R4, P0 ;  /* 0x000000010e0d7824 */ /* 0x000fe200000e0604 */
[----:B-1----:R-:W-:Y:S02]  /*55300*/  IADD3 R10, P0, R180, R2, RZ ;  /* 0x00000002b40a7210 */ /* 0x002fe40007f1e0ff */
[----:B------:R-:W4:Y:S01]  /*55310*/  LDL.LU R180, [R1+0x3cc] ;  /* 0x0003cc0001b47983 */ /* 0x000f220000300800 */
[----:B------:R-:W-:Y:S02]  /*55320*/  PRMT R177, R177, 0x7773, RZ ;  /* 0x00007773b1b17816 */ /* 0x000fe400000000ff */
[----:B------:R-:W-:Y:S01]  /*55330*/  IMAD.X R11, R14, 0x1, R3, P0 ;  /* 0x000000010e0b7824 */ /* 0x000fe200000e0603 */
[C---:B------:R-:W-:Y:S02]  /*55340*/  LOP3.LUT P4, RZ, R236.reuse, 0x20000, RZ, 0xc0, !PT ;  /* 0x00020000ecff7812 */ /* 0x040fe4000788c0ff */
[----:B------:R-:W-:Y:S01]  /*55350*/  @P3 STG.E.U8 desc[UR58][R8.64], R177 ;  /* 0x000000b108003986 */ /* 0x000fe2000c10113a */
[----:B------:R-:W-:-:S02]  /*55360*/  LOP3.LUT P5, RZ, R236, 0x80000, RZ, 0xc0, !PT ;  /* 0x00080000ecff7812 */ /* 0x000fc400078ac0ff */
[----:B------:R-:W-:Y:S02]  /*55370*/  PRMT R15, R178, 0x7770, RZ ;  /* 0x00007770b20f7816 */ /* 0x000fe400000000ff */
[----:B------:R-:W-:-:S06]  /*55380*/  LOP3.LUT P6, RZ, R236, 0x100000, RZ, 0xc0, !PT ;  /* 0x00100000ecff7812 */ /* 0x000fcc00078cc0ff */
[----:B------:R0:W-:Y:S02]  /*55390*/  @P4 STG.E.U8 desc[UR58][R12.64], R15 ;  /* 0x0000000f0c004986 */ /* 0x0001e4000c10113a */
[----:B0-----:R-:W-:-:S05]  /*553a0*/  PRMT R12, R178, 0x7771, RZ ;  /* 0x00007771b20c7816 */ /* 0x001fca00000000ff */
[----:B------:R0:W-:Y:S01]  /*553b0*/  @P5 STG.E.U8 desc[UR58][R10.64], R12 ;  /* 0x0000000c0a005986 */ /* 0x0001e2000c10113a */
[----:B--2---:R-:W-:Y:S02]  /*553c0*/  SHF.R.S32.HI R14, RZ, 0x1f, R181 ;  /* 0x0000001fff0e7819 */ /* 0x004fe400000114b5 */
[----:B------:R-:W-:-:S05]  /*553d0*/  IADD3 R8, P0, R181, R0, RZ ;  /* 0x00000000b5087210 */ /* 0x000fca0007f1e0ff */
[C---:B------:R-:W-:Y:S01]  /*553e0*/  IMAD.X R9, R14.reuse, 0x1, R4, P0 ;  /* 0x000000010e097824 */ /* 0x040fe200000e0604 */
[----:B------:R-:W-:Y:S02]  /*553f0*/  IADD3 R142, P0, R181, R2, RZ ;  /* 0x00000002b58e7210 */ /* 0x000fe40007f1e0ff */
[----:B------:R-:W2:Y:S03]  /*55400*/  LDL.LU R181, [R1+0x3d8] ;  /* 0x0003d80001b57983 */ /* 0x000ea60000300800 */
[----:B------:R-:W-:Y:S01]  /*55410*/  IMAD.X R143, R14, 0x1, R3, P0 ;  /* 0x000000010e8f7824 */ /* 0x000fe200000e0603 */
[----:B0-----:R-:W-:Y:S01]  /*55420*/  PRMT R11, R178, 0x7772, RZ ;  /* 0x00007772b20b7816 */ /* 0x001fe200000000ff */
[----:B------:R-:W2:Y:S04]  /*55430*/  LDL.LU R187, [R1+0x3f4] ;  /* 0x0003f40001bb7983 */ /* 0x000ea80000300800 */
[----:B------:R4:W-:Y:S01]  /*55440*/  @P6 STG.E.U8 desc[UR58][R8.64], R11 ;  /* 0x0000000b08006986 */ /* 0x0009e2000c10113a */
[----:B---3--:R-:W-:-:S02]  /*55450*/  SHF.R.S32.HI R10, RZ, 0x1f, R6 ;  /* 0x0000001fff0a7819 */ /* 0x008fc40000011406 */
[----:B------:R-:W-:-:S05]  /*55460*/  IADD3 R162, P0, R6, R0, RZ ;  /* 0x0000000006a27210 */ /* 0x000fca0007f1e0ff */
[----:B------:R-:W-:Y:S01]  /*55470*/  IMAD.X R163, R10, 0x1, R4, P0 ;  /* 0x000000010aa37824 */ /* 0x000fe200000e0604 */
[----:B------:R-:W-:-:S05]  /*55480*/  IADD3 R148, P0, R6, R2, RZ ;  /* 0x0000000206947210 */ /* 0x000fca0007f1e0ff */
[----:B------:R-:W-:Y:S01]  /*55490*/  IMAD.X R149, R10, 0x1, R3, P0 ;  /* 0x000000010a957824 */ /* 0x000fe200000e0603 */
[----:B----4-:R-:W-:Y:S02]  /*554a0*/  SHF.R.S32.HI R8, RZ, 0x1f, R7 ;  /* 0x0000001fff087819 */ /* 0x010fe40000011407 */
[----:B------:R-:W-:-:S05]  /*554b0*/  IADD3 R150, P0, R7, R0, RZ ;  /* 0x0000000007967210 */ /* 0x000fca0007f1e0ff */
[----:B------:R-:W-:Y:S01]  /*554c0*/  IMAD.X R151, R8, 0x1, R4, P0 ;  /* 0x0000000108977824 */ /* 0x000fe200000e0604 */
[----:B------:R-:W-:-:S05]  /*554d0*/  IADD3 R6, P0, R7, R2, RZ ;  /* 0x0000000207067210 */ /* 0x000fca0007f1e0ff */
[----:B------:R-:W-:Y:S01]  /*554e0*/  IMAD.X R7, R8, 0x1, R3, P0 ;  /* 0x0000000108077824 */ /* 0x000fe200000e0603 */
[----:B------:R-:W-:Y:S02]  /*554f0*/  SHF.R.S32.HI R8, RZ, 0x1f, R184 ;  /* 0x0000001fff087819 */ /* 0x000fe400000114b8 */
[----:B------:R-:W-:-:S05]  /*55500*/  IADD3 R146, P0, R184, R0, RZ ;  /* 0x00000000b8927210 */ /* 0x000fca0007f1e0ff */
[----:B------:R-:W-:Y:S01]  /*55510*/  IMAD.X R147, R8, 0x1, R4, P0 ;  /* 0x0000000108937824 */ /* 0x000fe200000e0604 */
[----:B------:R-:W-:Y:S02]  /*55520*/  IADD3 R10, P0, R184, R2, RZ ;  /* 0x00000002b80a7210 */ /* 0x000fe40007f1e0ff */
[----:B------:R-:W3:Y:S03]  /*55530*/  LDL.LU R184, [R1+0x410] ;  /* 0x0004100001b87983 */ /* 0x000ee60000300800 */
[----:B------:R-:W-:Y:S01]  /*55540*/  IMAD.X R11, R8, 0x1, R3, P0 ;  /* 0x00000001080b7824 */ /* 0x000fe200000e0603 */
[----:B------:R-:W-:-:S04]  /*55550*/  SHF.R.S32.HI R8, RZ, 0x1f, R185 ;  /* 0x0000001fff087819 */ /* 0x000fc800000114b9 */
[----:B------:R0:W-:Y:S02]  /*55560*/  STL.64 [R1+0x7f0], R10 ;  /* 0x0007f00a01007387 */ /* 0x0001e40000100a00 */
[----:B0-----:R-:W-:-:S05]  /*55570*/  IADD3 R10, P0, R185, R0, RZ ;  /* 0x00000000b90a7210 */ /* 0x001fca0007f1e0ff */
[C---:B------:R-:W-:Y:S01]  /*55580*/  IMAD.X R11, R8.reuse, 0x1, R4, P0 ;  /* 0x00000001080b7824 */ /* 0x040fe200000e0604 */
[----:B------:R-:W-:Y:S02]  /*55590*/  IADD3 R12, P0, R185, R2, RZ ;  /* 0x00000002b90c7210 */ /* 0x000fe40007f1e0ff */
[----:B------:R-:W4:Y:S03]  /*555a0*/  LDL.LU R185, [R1+0x41c] ;  /* 0x00041c0001b97983 */ /* 0x000f260000300800 */
[----:B------:R-:W-:Y:S01]  /*555b0*/  IMAD.X R13, R8, 0x1, R3, P0 ;  /* 0x00000001080d7824 */ /* 0x000fe200000e0603 */
[----:B------:R-:W-:-:S04]  /*555c0*/  SHF.R.S32.HI R8, RZ, 0x1f, R183 ;  /* 0x0000001fff087819 */ /* 0x000fc800000114b7 */
[----:B------:R0:W-:Y:S02]  /*555d0*/  STL.64 [R1+0x7e0], R12 ;  /* 0x0007e00c01007387 */ /* 0x0001e40000100a00 */
[----:B0-----:R-:W-:-:S05]  /*555e0*/  IADD3 R12, P0, R183, R0, RZ ;  /* 0x00000000b70c7210 */ /* 0x001fca0007f1e0ff */
[----:B------:R-:W-:-:S05]  /*555f0*/  IMAD.X R13, R8, 0x1, R4, P0 ;  /* 0x00000001080d7824 */ /* 0x000fca00000e0604 */
[----:B------:R0:W-:Y:S02]  /*55600*/  STL.64 [R1+0x7d8], R12 ;  /* 0x0007d80c01007387 */ /* 0x0001e40000100a00 */
[----:B0-----:R-:W-:Y:S02]  /*55610*/  IADD3 R12, P0, R183, R2, RZ ;  /* 0x00000002b70c7210 */ /* 0x001fe40007f1e0ff */
        /* <DEDUP_REMOVED lines=10> */
[----:B--2---:R-:W-:-:S04]  /*556c0*/  SHF.R.S32.HI R8, RZ, 0x1f, R181 ;  /* 0x0000001fff087819 */ /* 0x004fc800000114b5 */
[----:B------:R0:W-:Y:S02]  /*556d0*/  STL.64 [R1+0x7c0], R12 ;  /* 0x0007c00c01007387 */ /* 0x0001e40000100a00 */
[----:B0-----:R-:W-:-:S05]  /*556e0*/  IADD3 R12, P0, R181, R0, RZ ;  /* 0x00000000b50c7210 */ /* 0x001fca0007f1e0ff */
[----:B------:R-:W-:-:S05]  /*556f0*/  IMAD.X R13, R8, 0x1, R4, P0 ;  /* 0x00000001080d7824 */ /* 0x000fca00000e0604 */
[----:B------:R0:W-:Y:S02]  /*55700*/  STL.64 [R1+0x7b8], R12 ;  /* 0x0007b80c01007387 */ /* 0x0001e40000100a00 */
[----:B0-----:R-:W-:Y:S02]  /*55710*/  IADD3 R12, P0, R181, R2, RZ ;  /* 0x00000002b50c7210 */ /* 0x001fe40007f1e0ff */
[----:B------:R-:W2:Y:S03]  /*55720*/  LDL.LU R181, [R1+0x440] ;  /* 0x0004400001b57983 */ /* 0x000ea60000300800 */
[----:B------:R-:W-:Y:S01]  /*55730*/  IMAD.X R13, R8, 0x1, R3, P0 ;  /* 0x00000001080d7824 */ /* 0x000fe200000e0603 */
[----:B------:R-:W-:-:S04]  /*55740*/  SHF.R.S32.HI R8, RZ, 0x1f, R187 ;  /* 0x0000001fff087819 */ /* 0x000fc800000114bb */
[----:B------:R0:W-:Y:S02]  /*55750*/  STL.64 [R1+0x7b0], R12 ;  /* 0x0007b00c01007387 */ /* 0x0001e40000100a00 */
[----:B0-----:R-:W-:-:S05]  /*55760*/  IADD3 R12, P0, R187, R0, RZ ;  /* 0x00000000bb0c7210 */ /* 0x001fca0007f1e0ff */
[----:B------:R-:W-:-:S05]  /*55770*/  IMAD.X R13, R8, 0x1, R4, P0 ;  /* 0x00000001080d7824 */ /* 0x000fca00000e0604 */
[----:B------:R0:W-:Y:S02]  /*55780*/  STL.64 [R1+0x7a8], R12 ;  /* 0x0007a80c01007387 */ /* 0x0001e40000100a00 */
[----:B0-----:R-:W-:Y:S02]  /*55790*/  IADD3 R12, P0, R187, R2, RZ ;  /* 0x00000002bb0c7210 */ /* 0x001fe40007f1e0ff */
[----:B------:R-:W2:Y:S03]  /*557a0*/  LDL.LU R187, [R1+0x44c] ;  /* 0x00044c0001bb7983 */ /* 0x000ea60000300800 */
[----:B------:R-:W-:-:S05]  /*557b0*/  IMAD.X R13, R8, 0x1, R3, P0 ;  /* 0x00000001080d7824 */ /* 0x000fca00000e0603 */
[----:B------:R0:W-:Y:S01]  /*557c0*/  STL.64 [R1+0x7a0], R12 ;  /* 0x0007a00c01007387 */ /* 0x0001e20000100a00 */
[----:B---3--:R-:W-:Y:S02]  /*557d0*/  SHF.R.S32.HI R8, RZ, 0x1f, R184 ;  /* 0x0000001fff087819 */ /* 0x008fe400000114b8 */
[----:B0-----:R-:W-:-:S05]  /*557e0*/  IADD3 R12, P0, R184, R0, RZ ;  /* 0x00000000b80c7210 */ /* 0x001fca0007f1e0ff */
[----:B------:R-:W-:-:S05]  /*557f0*/  IMAD.X R13, R8, 0x1, R4, P0 ;  /* 0x00000001080d7824 */ /* 0x000fca00000e0604 */
[----:B------:R0:W-:Y:S02]  /*55800*/  STL.64 [R1+0x798], R12 ;  /* 0x0007980c01007387 */ /* 0x0001e40000100a00 */
[----:B0-----:R-:W-:Y:S02]  /*55810*/  IADD3 R12, P0, R184, R2, RZ ;  /* 0x00000002b80c7210 */ /* 0x001fe40007f1e0ff */
[----:B------:R-:W3:Y:S03]  /*55820*/  LDL.LU R184, [R1+0x450] ;  /* 0x0004500001b87983 */ /* 0x000ee60000300800 */
[----:B------:R-:W-:Y:S01]  /*55830*/  IMAD.X R13, R8, 0x1, R3, P0 ;  /* 0x00000001080d7824 */ /* 0x000fe200000e0603 */
[----:B----4-:R-:W-:-:S04]  /*55840*/  SHF.R.S32.HI R8, RZ, 0x1f, R185 ;  /* 0x0000001fff087819 */ /* 0x010fc800000114b9 */
        /* <DEDUP_REMOVED lines=46> */
[----:B------:R-:W-:-:S05]  /*55b30*/  IMAD.X R13, R8, 0x1, R3, P0 ;  /* 0x00000001080d7824 */ /* 0x000fca00000e0603 */
[----:B------:R0:W-:Y:S01]  /*55b40*/  STL.64 [R1+0x730], R12 ;  /* 0x0007300c01007387 */ /* 0x0001e20000100a00 */
[----:B----4-:R-:W-:Y:S02]  /*55b50*/  SHF.R.S32.HI R8, RZ, 0x1f, R185 ;  /* 0x0000001fff087819 */ /* 0x010fe400000114b9 */
[----:B0-----:R-:W-:-:S05]  /*55b60*/  IADD3 R12, P0, R185, R0, RZ ;  /* 0x00000000b90c7210 */ /* 0x001fca0007f1e0ff */
[----:B------:R-:W-:-:S05]  /*55b70*/  IMAD.X R13, R8, 0x1, R4, P0 ;  /* 0x00000001080d7824 */ /* 0x000fca00000e0604 */
[----:B------:R0:W-:Y:S02]  /*55b80*/  STL.64 [R1+0x728], R12 ;  /* 0x0007280c01007387 */ /* 0x0001e40000100a00 */
[----:B0-----:R-:W-:Y:S02]  /*55b90*/  IADD3 R12, P0, R185, R2, RZ ;  /* 0x00000002b90c7210 */ /* 0x001fe40007f1e0ff */
[----:B------:R-:W4:Y:S03]  /*55ba0*/  LDL.LU R185, [R1+0x4d4] ;  /* 0x0004d40001b97983 */ /* 0x000f260000300800 */
[----:B------:R-:W-:-:S05]  /*55bb0*/  IMAD.X R13, R8, 0x1, R3, P0 ;  /* 0x00000001080d7824 */ /* 0x000fca00000e0603 */
[----:B------:R0:W-:Y:S01]  /*55bc0*/  STL.64 [R1+0x720], R12 ;  /* 0x0007200c01007387 */ /* 0x0001e20000100a00 */
[----:B------:R-:W-:Y:S02]  /*55bd0*/  SHF.R.S32.HI R8, RZ, 0x1f, R183 ;  /* 0x0000001fff087819 */ /* 0x000fe400000114b7 */
        /* <DEDUP_REMOVED lines=15> */
[----:B--2---:R-:W-:Y:S02]  /*55cd0*/  SHF.R.S32.HI R8, RZ, 0x1f, R181 ;  /* 0x0000001fff087819 */ /* 0x004fe400000114b5 */
[----:B0-----:R-:W-:-:S05]  /*55ce0*/  IADD3 R12, P0, R181, R0, RZ ;  /* 0x00000000b50c7210 */ /* 0x001fca0007f1e0ff */
[----:B------:R-:W-:-:S05]  /*55cf0*/  IMAD.X R13, R8, 0x1, R4, P0 ;  /* 0x00000001080d7824 */ /* 0x000fca00000e0604 */
[----:B------:R0:W-:Y:S02]  /*55d00*/  STL.64 [R1+0x6f8], R12 ;  /* 0x0006f80c01007387 */ /* 0x0001e40000100a00 */
[----:B0-----:R-:W-:Y:S02]  /*55d10*/  IADD3 R12, P0, R181, R2, RZ ;  /* 0x00000002b50c7210 */ /* 0x001fe40007f1e0ff */
[----:B------:R-:W2:Y:S03]  /*55d20*/  LDL.LU R181, [R1+0x510] ;  /* 0x0005100001b57983 */ /* 0x000ea60000300800 */
[----:B------:R-:W-:-:S05]  /*55d30*/  IMAD.X R13, R8, 0x1, R3, P0 ;  /* 0x00000001080d7824 */ /* 0x000fca00000e0603 */
[----:B------:R0:W-:Y:S01]  /*55d40*/  STL.64 [R1+0x6f0], R12 ;  /* 0x0006f00c01007387 */ /* 0x0001e20000100a00 */
[----:B------:R-:W-:Y:S02]  /*55d50*/  SHF.R.S32.HI R8, RZ, 0x1f, R187 ;  /* 0x0000001fff087819 */ /* 0x000fe400000114bb */
        /* <DEDUP_REMOVED lines=226> */
[----:B------:R0:W-:Y:S04]  /*56b80*/  STL.64 [R1+0x528], R12 ;  /* 0x0005280c01007387 */ /* 0x0001e80000100a00 */
[----:B------:R-:W4:Y:S01]  /*56b90*/  LDL.LU R188, [R1+0x864] ;  /* 0x0008640001bc7983 */ /* 0x000f220000300800 */
[----:B0-----:R-:W-:-:S05]  /*56ba0*/  IADD3 R12, P0, R180, R2, RZ ;  /* 0x00000002b40c7210 */ /* 0x001fca0007f1e0ff */
[----:B------:R-:W-:-:S05]  /*56bb0*/  IMAD.X R13, R8, 0x1, R3, P0 ;  /* 0x00000001080d7824 */ /* 0x000fca00000e0603 */
[----:B------:R0:W-:Y:S01]  /*56bc0*/  STL.64 [R1+0x520], R12 ;  /* 0x0005200c01007387 */ /* 0x0001e20000100a00 */
[----:B--2---:R-:W-:Y:S02]  /*56bd0*/  SHF.R.S32.HI R8, RZ, 0x1f, R181 ;  /* 0x0000001fff087819 */ /* 0x004fe400000114b5 */
[----:B0-----:R-:W-:-:S05]  /*56be0*/  IADD3 R12, P0, R181, R0, RZ ;  /* 0x00000000b50c7210 */ /* 0x001fca0007f1e0ff */
[----:B------:R-:W-:-:S05]  /*56bf0*/  IMAD.X R13, R8, 0x1, R4, P0 ;  /* 0x00000001080d7824 */ /* 0x000fca00000e0604 */
[----:B------:R0:W-:Y:S04]  /*56c00*/  STL.64 [R1+0x518], R12 ;  /* 0x0005180c01007387 */ /* 0x0001e80000100a00 */
[----:B------:R-:W2:Y:S01]  /*56c10*/  LDL.LU R189, [R1+0x868] ;  /* 0x0008680001bd7983 */ /* 0x000ea20000300800 */
[----:B0-----:R-:W-:-:S05]  /*56c20*/  IADD3 R12, P0, R181, R2, RZ ;  /* 0x00000002b50c7210 */ /* 0x001fca0007f1e0ff */
[----:B------:R-:W-:-:S05]  /*56c30*/  IMAD.X R13, R8, 0x1, R3, P0 ;  /* 0x00000001080d7824 */ /* 0x000fca00000e0603 */
[----:B------:R0:W-:Y:S01]  /*56c40*/  STL.64 [R1+0x510], R12 ;  /* 0x0005100c01007387 */ /* 0x0001e20000100a00 */
[----:B------:R-:W-:Y:S02]  /*56c50*/  SHF.R.S32.HI R8, RZ, 0x1f, R187 ;  /* 0x0000001fff087819 */ /* 0x000fe400000114bb */
[----:B------:R-:W-:-:S05]  /*56c60*/  IADD3 R180, P0, R187, R0, RZ ;  /* 0x00000000bbb47210 */ /* 0x000fca0007f1e0ff */
[----:B------:R-:W-:Y:S01]  /*56c70*/  IMAD.X R181, R8, 0x1, R4, P0 ;  /* 0x0000000108b57824 */ /* 0x000fe200000e0604 */
[----:B0-----:R-:W-:-:S04]  /*56c80*/  IADD3 R12, P0, R187, R2, RZ ;  /* 0x00000002bb0c7210 */ /* 0x001fc80007f1e0ff */
[----:B------:R-:W-:Y:S04]  /*56c90*/  STL.64 [R1+0x12a0], R180 ;  /* 0x0012a0b401007387 */ /* 0x000fe80000100a00 */
[----:B------:R-:W2:Y:S01]  /*56ca0*/  LDL.LU R191, [R1+0x86c] ;  /* 0x00086c0001bf7983 */ /* 0x000ea20000300800 */
[----:B------:R-:W-:-:S05]  /*56cb0*/  IMAD.X R13, R8, 0x1, R3, P0 ;  /* 0x00000001080d7824 */ /* 0x000fca00000e0603 */
[----:B------:R0:W-:Y:S01]  /*56cc0*/  STL.64 [R1+0x500], R12 ;  /* 0x0005000c01007387 */ /* 0x0001e20000100a00 */
[----:B---3--:R-:W-:Y:S02]  /*56cd0*/  SHF.R.S32.HI R8, RZ, 0x1f, R184 ;  /* 0x0000001fff087819 */ /* 0x008fe400000114b8 */
[----:B0-----:R-:W-:-:S05]  /*56ce0*/  IADD3 R12, P0, R184, R0, RZ ;  /* 0x00000000b80c7210 */ /* 0x001fca0007f1e0ff */
[----:B------:R-:W-:-:S05]  /*56cf0*/  IMAD.X R13, R8, 0x1, R4, P0 ;  /* 0x00000001080d7824 */ /* 0x000fca00000e0604 */
[----:B------:R0:W-:Y:S04]  /*56d00*/  STL.64 [R1+0x4f8], R12 ;  /* 0x0004f80c01007387 */ /* 0x0001e80000100a00 */
[----:B------:R-:W3:Y:S01]  /*56d10*/  LDL.LU R186, [R1+0x870] ;  /* 0x0008700001ba7983 */ /* 0x000ee20000300800 */
[----:B0-----:R-:W-:-:S05]  /*56d20*/  IADD3 R12, P0, R184, R2, RZ ;  /* 0x00000002b80c7210 */ /* 0x001fca0007f1e0ff */
[----:B------:R-:W-:-:S05]  /*56d30*/  IMAD.X R13, R8, 0x1, R3, P0 ;  /* 0x00000001080d7824 */ /* 0x000fca00000e0603 */
[----:B------:R0:W-:Y:S01]  /*56d40*/  STL.64 [R1+0x4f0], R12 ;  /* 0x0004f00c01007387 */ /* 0x0001e20000100a00 */
[----:B----4-:R-:W-:Y:S02]  /*56d50*/  SHF.R.S32.HI R8, RZ, 0x1f, R185 ;  /* 0x0000001fff087819 */ /* 0x010fe400000114b9 */
[----:B0-----:R-:W-:-:S05]  /*56d60*/  IADD3 R12, P0, R185, R0, RZ ;  /* 0x00000000b90c7210 */ /* 0x001fca0007f1e0ff */
[----:B------:R-:W-:-:S05]  /*56d70*/  IMAD.X R13, R8, 0x1, R4, P0 ;  /* 0x00000001080d7824 */ /* 0x000fca00000e0604 */
[----:B------:R0:W-:Y:S04]  /*56d80*/  STL.64 [R1+0x4e8], R12 ;  /* 0x0004e80c01007387 */ /* 0x0001e80000100a00 */
[----:B------:R-:W4:Y:S01]  /*56d90*/  LDL.LU R187, [R1+0x874] ;  /* 0x0008740001bb7983 */ /* 0x000f220000300800 */
[----:B0-----:R-:W-:-:S05]  /*56da0*/  IADD3 R12, P0, R185, R2, RZ ;  /* 0x00000002b90c7210 */ /* 0x001fca0007f1e0ff */
[----:B------:R-:W-:-:S05]  /*56db0*/  IMAD.X R13, R8, 0x1, R3, P0 ;  /* 0x00000001080d7824 */ /* 0x000fca00000e0603 */
[----:B------:R0:W-:Y:S01]  /*56dc0*/  STL.64 [R1+0x4e0], R12 ;  /* 0x0004e00c01007387 */ /* 0x0001e20000100a00 */
[----:B------:R-:W-:Y:S02]  /*56dd0*/  SHF.R.S32.HI R8, RZ, 0x1f, R183 ;  /* 0x0000001fff087819 */ /* 0x000fe400000114b7 */
[----:B0-----:R-:W-:-:S05]  /*56de0*/  IADD3 R12, P0, R183, R0, RZ ;  /* 0x00000000b70c7210 */ /* 0x001fca0007f1e0ff */
[----:B------:R-:W-:-:S05]  /*56df0*/  IMAD.X R13, R8, 0x1, R4, P0 ;  /* 0x00000001080d7824 */ /* 0x000fca00000e0604 */
[----:B------:R0:W-:Y:S04]  /*56e00*/  STL.64 [R1+0x4d8], R12 ;  /* 0x0004d80c01007387 */ /* 0x0001e80000100a00 */
[----:B------:R-:W4:Y:S01]  /*56e10*/  LDL.LU R185, [R1+0x878] ;  /* 0x0008780001b97983 */ /* 0x000f220000300800 */
[----:B------:R-:W-:Y:S01]  /*56e20*/  IMAD.MOV.U32 R184, RZ, RZ, R182 ;  /* 0x000000ffffb87224 */ /* 0x000fe200078e00b6 */
[----:B0-----:R-:W-:-:S05]  /*56e30*/  IADD3 R12, P0, R183, R2, RZ ;  /* 0x00000002b70c7210 */ /* 0x001fca0007f1e0ff */
[----:B------:R-:W-:Y:S01]  /*56e40*/  IMAD.X R13, R8, 0x1, R3, P0 ;  /* 0x00000001080d7824 */ /* 0x000fe200000e0603 */
[----:B------:R-:W-:Y:S02]  /*56e50*/  SHF.R.S32.HI R8, RZ, 0x1f, R188 ;  /* 0x0000001fff087819 */ /* 0x000fe400000114bc */
[----:B------:R-:W-:Y:S02]  /*56e60*/  IADD3 R182, P0, R188, R0, RZ ;  /* 0x00000000bcb67210 */ /* 0x000fe40007f1e0ff */
[----:B------:R0:W-:Y:S03]  /*56e70*/  STL.64 [R1+0x4d0], R12 ;  /* 0x0004d00c01007387 */ /* 0x0001e60000100a00 */
[----:B------:R-:W-:-:S05]  /*56e80*/  IMAD.X R183, R8, 0x1, R4, P0 ;  /* 0x0000000108b77824 */ /* 0x000fca00000e0604 */
[----:B------:R-:W-:Y:S01]  /*56e90*/  STL.64 [R1+0x1290], R182 ;  /* 0x001290b601007387 */ /* 0x000fe20000100a00 */
[----:B0-----:R-:W-:-:S03]  /*56ea0*/  IADD3 R12, P0, R188, R2, RZ ;  /* 0x00000002bc0c7210 */ /* 0x001fc60007f1e0ff */
[----:B------:R-:W4:Y:S02]  /*56eb0*/  LDL.LU R188, [R1+0x87c] ;  /* 0x00087c0001bc7983 */ /* 0x000f240000300800 */
        /* <DEDUP_REMOVED lines=30> */
[----:B0-----:R-:W-:Y:S01]  /*570a0*/  IADD3 R12, P0, R187, R2, RZ ;  /* 0x00000002bb0c7210 */ /* 0x001fe20007f1e0ff */
[----:B------:R-:W-:Y:S02]  /*570b0*/  IMAD.MOV.U32 R187, RZ, RZ, R184 ;  /* 0x000000ffffbb7224 */ /* 0x000fe400078e00b8 */
[----:B------:R-:W4:Y:S02]  /*570c0*/  LDL.LU R184, [R1+0x88c] ;  /* 0x00088c0001b87983 */ /* 0x000f240000300800 */
        /* <DEDUP_REMOVED lines=29> */
[----:B------:R0:W-:Y:S04]  /*572a0*/  STL.64 [R1+0x448], R12 ;  /* 0x0004480c01007387 */ /* 0x0001e80000100a00 */
[----:B------:R-:W2:Y:S01]  /*572b0*/  LDL.LU R193, [R1+0x89c] ;  /* 0x00089c0001c17983 */ /* 0x000ea20000300800 */
[----:B0-----:R-:W-:-:S05]  /*572c0*/  IADD3 R12, P0, R191, R2, RZ ;  /* 0x00000002bf0c7210 */ /* 0x001fca0007f1e0ff */
[----:B------:R-:W-:-:S05]  /*572d0*/  IMAD.X R13, R8, 0x1, R3, P0 ;  /* 0x00000001080d7824 */ /* 0x000fca00000e0603 */
[----:B------:R0:W-:Y:S01]  /*572e0*/  STL.64 [R1+0x440], R12 ;  /* 0x0004400c01007387 */ /* 0x0001e20000100a00 */
[----:B---3--:R-:W-:Y:S02]  /*572f0*/  SHF.R.S32.HI R8, RZ, 0x1f, R186 ;  /* 0x0000001fff087819 */ /* 0x008fe400000114ba */
[----:B0-----:R-:W-:-:S05]  /*57300*/  IADD3 R12, P0, R186, R0, RZ ;  /* 0x00000000ba0c7210 */ /* 0x001fca0007f1e0ff */
[----:B------:R-:W-:-:S05]  /*57310*/  IMAD.X R13, R8, 0x1, R4, P0 ;  /* 0x00000001080d7824 */ /* 0x000fca00000e0604 */
[----:B------:R0:W-:Y:S02]  /*57320*/  STL.64 [R1+0x438], R12 ;  /* 0x0004380c01007387 */ /* 0x0001e40000100a00 */
[----:B0-----:R-:W-:Y:S01]  /*57330*/  IADD3 R12, P0, R186, R2, RZ ;  /* 0x00000002ba0c7210 */ /* 0x001fe20007f1e0ff */
[----:B------:R-:W-:Y:S02]  /*57340*/  IMAD.MOV.U32 R186, RZ, RZ, R187 ;  /* 0x000000ffffba7224 */ /* 0x000fe400078e00bb */
[----:B------:R-:W3:Y:S02]  /*57350*/  LDL.LU R187, [R1+0x8a0] ;  /* 0x0008a00001bb7983 */ /* 0x000ee40000300800 */
[----:B------:R-:W-:-:S05]  /*57360*/  IMAD.X R13, R8, 0x1, R3, P0 ;  /* 0x00000001080d7824 */ /* 0x000fca00000e0603 */
[----:B------:R0:W-:Y:S01]  /*57370*/  STL.64 [R1+0x430], R12 ;  /* 0x0004300c01007387 */ /* 0x0001e20000100a00 */
[----:B----4-:R-:W-:Y:S02]  /*57380*/  SHF.R.S32.HI R8, RZ, 0x1f, R184 ;  /* 0x0000001fff087819 */ /* 0x010fe400000114b8 */
[----:B0-----:R-:W-:-:S05]  /*57390*/  IADD3 R12, P0, R184, R0, RZ ;  /* 0x00000000b80c7210 */ /* 0x001fca0007f1e0ff */
[----:B------:R-:W-:-:S05]  /*573a0*/  IMAD.X R13, R8, 0x1, R4, P0 ;  /* 0x00000001080d7824 */ /* 0x000fca00000e0604 */
[----:B------:R0:W-:Y:S02]  /*573b0*/  STL.64 [R1+0x428], R12 ;  /* 0x0004280c01007387 */ /* 0x0001e40000100a00 */
[----:B0-----:R-:W-:-:S05]  /*573c0*/  IADD3 R12, P0, R184, R2, RZ ;  /* 0x00000002b80c7210 */ /* 0x001fca0007f1e0ff */
[----:B------:R-:W-:-:S05]  /*573d0*/  IMAD.X R13, R8, 0x1, R3, P0 ;  /* 0x00000001080d7824 */ /* 0x000fca00000e0603 */
[----:B------:R0:W-:Y:S04]  /*573e0*/  STL.64 [R1+0x420], R12 ;  /* 0x0004200c01007387 */ /* 0x0001e80000100a00 */
[----:B------:R-:W4:Y:S04]  /*573f0*/  LDL.LU R190, [R1+0x8a4] ;  /* 0x0008a40001be7983 */ /* 0x000f280000300800 */
[----:B------:R-:W4:Y:S01]  /*57400*/  LDL.LU R191, [R1+0x8a8] ;  /* 0x0008a80001bf7983 */ /* 0x000f220000300800 */
[----:B------:R-:W-:Y:S02]  /*57410*/  SHF.R.S32.HI R8, RZ, 0x1f, R185 ;  /* 0x0000001fff087819 */ /* 0x000fe400000114b9 */
[----:B0-----:R-:W-:-:S05]  /*57420*/  IADD3 R12, P0, R185, R0, RZ ;  /* 0x00000000b90c7210 */ /* 0x001fca0007f1e0ff */
[----:B------:R-:W-:Y:S01]  /*57430*/  IMAD.X R13, R8, 0x1, R4, P0 ;  /* 0x00000001080d7824 */ /* 0x000fe200000e0604 */
[----:B------:R-:W-:-:S04]  /*57440*/  IADD3 R184, P0, R185, R2, RZ ;  /* 0x00000002b9b87210 */ /* 0x000fc80007f1e0ff */
[----:B------:R0:W-:Y:S01]  /*57450*/  STL.64 [R1+0x418], R12 ;  /* 0x0004180c01007387 */ /* 0x0001e20000100a00 */
[----:B------:R-:W-:-:S05]  /*57460*/  IMAD.X R185, R8, 0x1, R3, P0 ;  /* 0x0000000108b97824 */ /* 0x000fca00000e0603 */
[----:B------:R-:W-:Y:S01]  /*57470*/  STL.64 [R1+0x1278], R184 ;  /* 0x001278b801007387 */ /* 0x000fe20000100a00 */
        /* <DEDUP_REMOVED lines=20> */
[----:B0-----:R-:W-:-:S05]  /*575c0*/  IADD3 R12, P0, R193, R2, RZ ;  /* 0x00000002c10c7210 */ /* 0x001fca0007f1e0ff */
[----:B------:R-:W-:-:S05]  /*575d0*/  IMAD.X R13, R8, 0x1, R3, P0 ;  /* 0x00000001080d7824 */ /* 0x000fca00000e0603 */
[----:B------:R0:W-:Y:S04]  /*575e0*/  STL.64 [R1+0x3e0], R12 ;  /* 0x0003e00c01007387 */ /* 0x0001e80000100a00 */
[----:B------:R-:W2:Y:S01]  /*575f0*/  LDL.LU R192, [R1+0x8b4] ;  /* 0x0008b40001c07983 */ /* 0x000ea20000300800 */
[----:B------:R-:W-:-:S03]  /*57600*/  IMAD.MOV.U32 R195, RZ, RZ, R186 ;  /* 0x000000ffffc37224 */ /* 0x000fc600078e00ba */
[----:B------:R-:W2:Y:S01]  /*57610*/  LDL.LU R193, [R1+0x8b8] ;  /* 0x0008b80001c17983 */ /* 0x000ea20000300800 */
[----:B---3--:R-:W-:Y:S02]  /*57620*/  SHF.R.S32.HI R8, RZ, 0x1f, R187 ;  /* 0x0000001fff087819 */ /* 0x008fe400000114bb */
[----:B0-----:R-:W-:-:S05]  /*57630*/  IADD3 R12, P0, R187, R0, RZ ;  /* 0x00000000bb0c7210 */ /* 0x001fca0007f1e0ff */
[----:B------:R-:W-:Y:S01]  /*57640*/  IMAD.X R13, R8, 0x1, R4, P0 ;  /* 0x00000001080d7824 */ /* 0x000fe200000e0604 */
[----:B------:R-:W-:-:S04]  /*57650*/  IADD3 R186, P0, R187, R2, RZ ;  /* 0x00000002bbba7210 */ /* 0x000fc80007f1e0ff */
[----:B------:R0:W-:Y:S01]  /*57660*/  STL.64 [R1+0x3d8], R12 ;  /* 0x0003d80c01007387 */ /* 0x0001e20000100a00 */
[----:B------:R-:W-:-:S05]  /*57670*/  IMAD.X R187, R8, 0x1, R3, P0 ;  /* 0x0000000108bb7824 */ /* 0x000fca00000e0603 */
[----:B------:R-:W-:Y:S01]  /*57680*/  STL.64 [R1+0x1268], R186 ;  /* 0x001268ba01007387 */ /* 0x000fe20000100a00 */
[----:B----4-:R-:W-:Y:S02]  /*57690*/  SHF.R.S32.HI R8, RZ, 0x1f, R190 ;  /* 0x0000001fff087819 */ /* 0x010fe400000114be */
[----:B0-----:R-:W-:-:S05]  /*576a0*/  IADD3 R12, P0, R190, R0, RZ ;  /* 0x00000000be0c7210 */ /* 0x001fca0007f1e0ff */
[----:B------:R-:W-:-:S05]  /*576b0*/  IMAD.X R13, R8, 0x1, R4, P0 ;  /* 0x00000001080d7824 */ /* 0x000fca00000e0604 */
[----:B------:R0:W-:Y:S02]  /*576c0*/  STL.64 [R1+0x3c8], R12 ;  /* 0x0003c80c01007387 */ /* 0x0001e40000100a00 */
[----:B0-----:R-:W-:Y:S02]  /*576d0*/  IADD3 R12, P0, R190, R2, RZ ;  /* 0x00000002be0c7210 */ /* 0x001fe40007f1e0ff */
[----:B------:R-:W3:Y:S03]  /*576e0*/  LDL.LU R190, [R1+0x8bc] ;  /* 0x0008bc0001be7983 */ /* 0x000ee60000300800 */
        /* <DEDUP_REMOVED lines=14> */
[----:B0-----:R-:W-:-:S05]  /*577d0*/  IADD3 R12, P0, R188, R2, RZ ;  /* 0x00000002bc0c7210 */ /* 0x001fca0007f1e0ff */
[----:B------:R-:W-:-:S05]  /*577e0*/  IMAD.X R13, R8, 0x1, R3, P0 ;  /* 0x00000001080d7824 */ /* 0x000fca00000e0603 */
[----:B------:R0:W-:Y:S04]  /*577f0*/  STL.64 [R1+0x3a0], R12 ;  /* 0x0003a00c01007387 */ /* 0x0001e80000100a00 */
[----:B------:R-:W4:Y:S01]  /*57800*/  LDL.LU R197, [R1+0x8c4] ;  /* 0x0008c40001c57983 */ /* 0x000f220000300800 */
[----:B--2---:R-:W-:Y:S02]  /*57810*/  SHF.R.S32.HI R8, RZ, 0x1f, R189 ;  /* 0x0000001fff087819 */ /* 0x004fe400000114bd */
[----:B0-----:R-:W-:-:S05]  /*57820*/  IADD3 R12, P0, R189, R0, RZ ;  /* 0x00000000bd0c7210 */ /* 0x001fca0007f1e0ff */
[----:B------:R-:W-:Y:S01]  /*57830*/  IMAD.X R13, R8, 0x1, R4, P0 ;  /* 0x00000001080d7824 */ /* 0x000fe200000e0604 */
[----:B------:R-:W-:Y:S01]  /*57840*/  IADD3 R188, P0, R189, R2, RZ ;  /* 0x00000002bdbc7210 */ /* 0x000fe20007f1e0ff */
[----:B------:R-:W-:-:S03]  /*57850*/  IMAD.MOV.U32 R194, RZ, RZ, R195 ;  /* 0x000000ffffc27224 */ /* 0x000fc600078e00c3 */
[----:B------:R0:W-:Y:S01]  /*57860*/  STL.64 [R1+0x398], R12 ;  /* 0x0003980c01007387 */ /* 0x0001e20000100a00 */
[----:B------:R-:W-:-:S03]  /*57870*/  IMAD.X R189, R8, 0x1, R3, P0 ;  /* 0x0000000108bd7824 */ /* 0x000fc600000e0603 */
[----:B------:R-:W2:Y:S04]  /*57880*/  LDL.LU R195, [R1+0x8c8] ;  /* 0x0008c80001c37983 */ /* 0x000ea80000300800 */
[----:B------:R-:W-:Y:S01]  /*57890*/  STL.64 [R1+0x1280], R188 ;  /* 0x001280bc01007387 */ /* 0x000fe20000100a00 */
[----:B------:R-:W-:Y:S02]  /*578a0*/  SHF.R.S32.HI R8, RZ, 0x1f, R192 ;  /* 0x0000001fff087819 */ /* 0x000fe400000114c0 */
        /* <DEDUP_REMOVED lines=19> */
[----:B0-----:R-:W-:-:S05]  /*579e0*/  IADD3 R12, P0, R190, R2, RZ ;  /* 0x00000002be0c7210 */ /* 0x001fca0007f1e0ff */
[----:B------:R-:W-:-:S05]  /*579f0*/  IMAD.X R13, R8, 0x1, R3, P0 ;  /* 0x00000001080d7824 */ /* 0x000fca00000e0603 */
[----:B------:R0:W-:Y:S04]  /*57a00*/  STL.64 [R1+0x360], R12 ;  /* 0x0003600c01007387 */ /* 0x0001e80000100a00 */
[----:B------:R-:W3:Y:S04]  /*57a10*/  LDL.LU R201, [R1+0x8d4] ;  /* 0x0008d40001c97983 */ /* 0x000ee80000300800 */
[----:B------:R-:W3:Y:S01]  /*57a20*/  LDL.LU R196, [R1+0x8d8] ;  /* 0x0008d80001c47983 */ /* 0x000ee20000300800 */
[----:B----4-:R-:W-:Y:S02]  /*57a30*/  SHF.R.S32.HI R8, RZ, 0x1f, R191 ;  /* 0x0000001fff087819 */ /* 0x010fe400000114bf */
        /* <DEDUP_REMOVED lines=10> */
[----:B0-----:R-:W-:Y:S01]  /*57ae0*/  IADD3 R12, P0, R197, R2, RZ ;  /* 0x00000002c50c7210 */ /* 0x001fe20007f1e0ff */
[----:B------:R-:W-:Y:S02]  /*57af0*/  IMAD.MOV.U32 R197, RZ, RZ, R194 ;  /* 0x000000ffffc57224 */ /* 0x000fe400078e00c2 */
[----:B------:R-:W4:Y:S02]  /*57b00*/  LDL.LU R194, [R1+0x8dc] ;  /* 0x0008dc0001c27983 */ /* 0x000f240000300800 */
        /* <DEDUP_REMOVED lines=13> */
[----:B------:R0:W-:Y:S04]  /*57be0*/  STL.64 [R1+0x328], R12 ;  /* 0x0003280c01007387 */ /* 0x0001e80000100a00 */
[----:B------:R-:W2:Y:S01]  /*57bf0*/  LDL.LU R198, [R1+0x8e4] ;  /* 0x0008e40001c67983 */ /* 0x000ea20000300800 */
[----:B0-----:R-:W-:-:S05]  /*57c00*/  IADD3 R12, P0, R192, R2, RZ ;  /* 0x00000002c00c7210 */ /* 0x001fca0007f1e0ff */
[----:B------:R-:W-:Y:S01]  /*57c10*/  IMAD.X R13, R8, 0x1, R3, P0 ;  /* 0x00000001080d7824 */ /* 0x000fe200000e0603 */
[----:B------:R-:W-:-:S04]  /*57c20*/  SHF.R.S32.HI R8, RZ, 0x1f, R193 ;  /* 0x0000001fff087819 */ /* 0x000fc800000114c1 */
[----:B------:R0:W-:Y:S04]  /*57c30*/  STL.64 [R1+0x320], R12 ;  /* 0x0003200c01007387 */ /* 0x0001e80000100a00 */
[----:B------:R-:W2:Y:S01]  /*57c40*/  LDL.LU R199, [R1+0x8e8] ;  /* 0x0008e80001c77983 */ /* 0x000ea20000300800 */
[----:B0-----:R-:W-:-:S05]  /*57c50*/  IADD3 R12, P0, R193, R0, RZ ;  /* 0x00000000c10c7210 */ /* 0x001fca0007f1e0ff */
[----:B------:R-:W-:Y:S01]  /*57c60*/  IMAD.X R13, R8, 0x1, R4, P0 ;  /* 0x00000001080d7824 */ /* 0x000fe200000e0604 */
[----:B------:R-:W-:-:S04]  /*57c70*/  IADD3 R192, P0, R193, R2, RZ ;  /* 0x00000002c1c07210 */ /* 0x000fc80007f1e0ff */
[----:B------:R0:W-:Y:S01]  /*57c80*/  STL.64 [R1+0x318], R12 ;  /* 0x0003180c01007387 */ /* 0x0001e20000100a00 */
[----:B------:R-:W-:-:S05]  /*57c90*/  IMAD.X R193, R8, 0x1, R3, P0 ;  /* 0x0000000108c17824 */ /* 0x000fca00000e0603 */
[----:B------:R-:W-:Y:S01]  /*57ca0*/  STL.64 [R1+0x12b0], R192 ;  /* 0x0012b0c001007387 */ /* 0x000fe20000100a00 */
[----:B---3--:R-:W-:Y:S02]  /*57cb0*/  SHF.R.S32.HI R8, RZ, 0x1f, R201 ;  /* 0x0000001fff087819 */ /* 0x008fe400000114c9 */
[----:B0-----:R-:W-:-:S05]  /*57cc0*/  IADD3 R12, P0, R201, R0, RZ ;  /* 0x00000000c90c7210 */ /* 0x001fca0007f1e0ff */
[----:B------:R-:W-:-:S05]  /*57cd0*/  IMAD.X R13, R8, 0x1, R4, P0 ;  /* 0x00000001080d7824 */ /* 0x000fca00000e0604 */
[----:B------:R0:W-:Y:S04]  /*57ce0*/  STL.64 [R1+0x308], R12 ;  /* 0x0003080c01007387 */ /* 0x0001e80000100a00 */
[----:B------:R-:W3:Y:S01]  /*57cf0*/  LDL.LU R203, [R1+0x8ec] ;  /* 0x0008ec0001cb7983 */ /* 0x000ee20000300800 */
[----:B0-----:R-:W-:-:S05]  /*57d00*/  IADD3 R12, P0, R201, R2, RZ ;  /* 0x00000002c90c7210 */ /* 0x001fca0007f1e0ff */
[----:B------:R-:W-:Y:S01]  /*57d10*/  IMAD.X R13, R8, 0x1, R3, P0 ;  /* 0x00000001080d7824 */ /* 0x000fe200000e0603 */
[----:B------:R-:W-:-:S04]  /*57d20*/  SHF.R.S32.HI R8, RZ, 0x1f, R196 ;  /* 0x0000001fff087819 */ /* 0x000fc800000114c4 */
[----:B------:R0:W-:Y:S02]  /*57d30*/  STL.64 [R1+0x300], R12 ;  /* 0x0003000c01007387 */ /* 0x0001e40000100a00 */
        /* <DEDUP_REMOVED lines=15> */
[----:B------:R0:W-:Y:S04]  /*57e30*/  STL.64 [R1+0x2e0], R12 ;  /* 0x0002e00c01007387 */ /* 0x0001e80000100a00 */
[----:B------:R-:W4:Y:S01]  /*57e40*/  LDL.LU R201, [R1+0x8f8] ;  /* 0x0008f80001c97983 */ /* 0x000f220000300800 */
[----:B--2---:R-:W-:Y:S02]  /*57e50*/  SHF.R.S32.HI R8, RZ, 0x1f, R195 ;  /* 0x0000001fff087819 */ /* 0x004fe400000114c3 */
[----:B0-----:R-:W-:-:S05]  /*57e60*/  IADD3 R12, P0, R195, R0, RZ ;  /* 0x00000000c30c7210 */ /* 0x001fca0007f1e0ff */
[----:B------:R-:W-:Y:S01]  /*57e70*/  IMAD.X R13, R8, 0x1, R4, P0 ;  /* 0x00000001080d7824 */ /* 0x000fe200000e0604 */
[----:B------:R-:W-:-:S04]  /*57e80*/  IADD3 R194, P0, R195, R2, RZ ;  /* 0x00000002c3c27210 */ /* 0x000fc80007f1e0ff */
[----:B------:R0:W-:Y:S01]  /*57e90*/  STL.64 [R1+0x2d8], R12 ;  /* 0x0002d80c01007387 */ /* 0x0001e20000100a00 */
[----:B------:R-:W-:Y:S01]  /*57ea0*/  IMAD.X R195, R8, 0x1, R3, P0 ;  /* 0x0000000108c37824 */ /* 0x000fe200000e0603 */
        /* <DEDUP_REMOVED lines=24> */
[----:B------:R-:W-:-:S03]  /*58030*/  IMAD.MOV.U32 R205, RZ, RZ, R196 ;  /* 0x000000ffffcd7224 */ /* 0x000fc600078e00c4 */
[----:B------:R-:W3:Y:S01]  /*58040*/  LDL.LU R203, [R1+0x908] ;  /* 0x0009080001cb7983 */ /* 0x000ee20000300800 */
[----:B------:R-:W-:Y:S02]  /*58050*/  SHF.R.S32.HI R8, RZ, 0x1f, R197 ;  /* 0x0000001fff087819 */ /* 0x000fe400000114c5 */
[----:B0-----:R-:W-:-:S05]  /*58060*/  IADD3 R12, P0, R197, R0, RZ ;  /* 0x00000000c50c7210 */ /* 0x001fca0007f1e0ff */
[----:B------:R-:W-:Y:S01]  /*58070*/  IMAD.X R13, R8, 0x1, R4, P0 ;  /* 0x00000001080d7824 */ /* 0x000fe200000e0604 */
[----:B------:R-:W-:-:S04]  /*58080*/  IADD3 R196, P0, R197, R2, RZ ;  /* 0x00000002c5c47210 */ /* 0x000fc80007f1e0ff */
[----:B------:R0:W-:Y:S01]  /*58090*/  STL.64 [R1+0x298], R12 ;  /* 0x0002980c01007387 */ /* 0x0001e20000100a00 */
[----:B------:R-:W-:Y:S01]  /*580a0*/  IMAD.X R197, R8, 0x1, R3, P0 ;  /* 0x0000000108c57824 */ /* 0x000fe200000e0603 */
[----:B----4-:R-:W-:Y:S02]  /*580b0*/  SHF.R.S32.HI R8, RZ, 0x1f, R200 ;  /* 0x0000001fff087819 */ /* 0x010fe400000114c8 */
        /* <DEDUP_REMOVED lines=21> */
[----:B------:R-:W-:Y:S02]  /*58210*/  IMAD.X R13, R8, 0x1, R3, P0 ;  /* 0x00000001080d7824 */ /* 0x000fe400000e0603 */
[----:B------:R-:W-:-:S03]  /*58220*/  IMAD.MOV.U32 R204, RZ, RZ, R205 ;  /* 0x000000ffffcc7224 */ /* 0x000fc600078e00cd */
[----:B------:R0:W-:Y:S04]  /*58230*/  STL.64 [R1+0x260], R12 ;  /* 0x0002600c01007387 */ /* 0x0001e80000100a00 */
[----:B------:R-:W2:Y:S01]  /*58240*/  LDL.LU R205, [R1+0x918] ;  /* 0x0009180001cd7983 */ /* 0x000ea20000300800 */
[----:B------:R-:W-:Y:S02]  /*58250*/  SHF.R.S32.HI R8, RZ, 0x1f, R199 ;  /* 0x0000001fff087819 */ /* 0x000fe400000114c7 */
[----:B0-----:R-:W-:-:S05]  /*58260*/  IADD3 R12, P0, R199, R0, RZ ;  /* 0x00000000c70c7210 */ /* 0x001fca0007f1e0ff */
[----:B------:R-:W-:Y:S01]  /*58270*/  IMAD.X R13, R8, 0x1, R4, P0 ;  /* 0x00000001080d7824 */ /* 0x000fe200000e0604 */
[----:B------:R-:W-:-:S04]  /*58280*/  IADD3 R198, P0, R199, R2, RZ ;  /* 0x00000002c7c67210 */ /* 0x000fc80007f1e0ff */
[----:B------:R0:W-:Y:S01]  /*58290*/  STL.64 [R1+0x258], R12 ;  /* 0x0002580c01007387 */ /* 0x0001e20000100a00 */
[----:B------:R-:W-:Y:S01]  /*582a0*/  IMAD.X R199, R8, 0x1, R3, P0 ;  /* 0x0000000108c77824 */ /* 0x000fe200000e0603 */
[----:B---3--:R-:W-:Y:S02]  /*582b0*/  SHF.R.S32.HI R8, RZ, 0x1f, R202 ;  /* 0x0000001fff087819 */ /* 0x008fe400000114ca */
        /* <DEDUP_REMOVED lines=24> */
[----:B------:R-:W-:Y:S02]  /*58440*/  SHF.R.S32.HI R8, RZ, 0x1f, R201 ;  /* 0x0000001fff087819 */ /* 0x000fe400000114c9 */
[----:B0-----:R-:W-:-:S05]  /*58450*/  IADD3 R12, P0, R201, R0, RZ ;  /* 0x00000000c90c7210 */ /* 0x001fca0007f1e0ff */
[----:B------:R-:W-:Y:S01]  /*58460*/  IMAD.X R13, R8, 0x1, R4, P0 ;  /* 0x00000001080d7824 */ /* 0x000fe200000e0604 */
[----:B------:R-:W-:-:S04]  /*58470*/  IADD3 R200, P0, R201, R2, RZ ;  /* 0x00000002c9c87210 */ /* 0x000fc80007f1e0ff */
[----:B------:R0:W-:Y:S01]  /*58480*/  STL.64 [R1+0x218], R12 ;  /* 0x0002180c01007387 */ /* 0x0001e20000100a00 */
[----:B------:R-:W-:Y:S01]  /*58490*/  IMAD.X R201, R8, 0x1, R3, P0 ;  /* 0x0000000108c97824 */ /* 0x000fe200000e0603 */
[----:B--2---:R-:W-:Y:S02]  /*584a0*/  SHF.R.S32.HI R8, RZ, 0x1f, R207 ;  /* 0x0000001fff087819 */ /* 0x004fe400000114cf */
[----:B0-----:R-:W-:-:S05]  /*584b0*/  IADD3 R12, P0, R207, R0, RZ ;  /* 0x00000000cf0c7210 */ /* 0x001fca0007f1e0ff */
[----:B------:R-:W-:-:S05]  /*584c0*/  IMAD.X R13, R8, 0x1, R4, P0 ;  /* 0x00000001080d7824 */ /* 0x000fca00000e0604 */
[----:B------:R0:W-:Y:S02]  /*584d0*/  STL.64 [R1+0x208], R12 ;  /* 0x0002080c01007387 */ /* 0x0001e40000100a00 */
[----:B0-----:R-:W-:Y:S01]  /*584e0*/  IADD3 R12, P0, R207, R2, RZ ;  /* 0x00000002cf0c7210 */ /* 0x001fe20007f1e0ff */
[----:B------:R-:W-:Y:S02]  /*584f0*/  IMAD.MOV.U32 R207, RZ, RZ, R204 ;  /* 0x000000ffffcf7224 */ /* 0x000fe400078e00cc */
[----:B------:R-:W2:Y:S02]  /*58500*/  LDL.LU R204, [R1+0x92c] ;  /* 0x00092c0001cc7983 */ /* 0x000ea40000300800 */
        /* <DEDUP_REMOVED lines=17> */
[----:B------:R0:W-:Y:S04]  /*58620*/  STL.64 [R1+0x1e0], R12 ;  /* 0x0001e00c01007387 */ /* 0x0001e80000100a00 */
        /* <DEDUP_REMOVED lines=10> */
[----:B------:R0:W-:Y:S04]  /*586d0*/  STL.64 [R1+0x1c8], R12 ;  /* 0x0001c80c01007387 */ /* 0x0001e80000100a00 */
[----:B------:R-:W4:Y:S01]  /*586e0*/  LDL.LU R213, [R1+0x93c] ;  /* 0x00093c0001d57983 */ /* 0x000f220000300800 */
        /* <DEDUP_REMOVED lines=51> */
[----:B------:R-:W-:-:S03]  /*58a20*/  IMAD.MOV.U32 R215, RZ, RZ, R206 ;  /* 0x000000ffffd77224 */ /* 0x000fc600078e00ce */
        /* <DEDUP_REMOVED lines=54> */
[----:B------:R-:W-:Y:S01]  /*58d90*/  IMAD.MOV.U32 R217, RZ, RZ, R215 ;  /* 0x000000ffffd97224 */ /* 0x000fe200078e00d7 */
        /* <DEDUP_REMOVED lines=23> */
[----:B------:R-:W3:Y:S04]  /*58f10*/  LDL.LU R19, [R1+0x980] ;  /* 0x0009800001137983 */ /* 0x000ee80000300800 */
[----:B------:R-:W3:Y:S04]  /*58f20*/  LDL.LU R18, [R1+0x984] ;  /* 0x0009840001127983 */ /* 0x000ee80000300800 */
[----:B------:R-:W3:Y:S04]  /*58f30*/  LDL.LU R22, [R1+0x988] ;  /* 0x0009880001167983 */ /* 0x000ee80000300800 */
[----:B------:R-:W3:Y:S01]  /*58f40*/  LDL.LU R237, [R1+0x98c] ;  /* 0x00098c0001ed7983 */ /* 0x000ee20000300800 */
[----:B------:R-:W-:-:S02]  /*58f50*/  SHF.R.S32.HI R8, RZ, 0x1f, R214 ;  /* 0x0000001fff087819 */ /* 0x000fc400000114d6 */
[----:B------:R-:W-:-:S05]  /*58f60*/  IADD3 R224, P0, R214, R0, RZ ;  /* 0x00000000d6e07210 */ /* 0x000fca0007f1e0ff */
[----:B------:R-:W-:Y:S01]  /*58f70*/  IMAD.X R225, R8, 0x1, R4, P0 ;  /* 0x0000000108e17824 */ /* 0x000fe200000e0604 */
[----:B------:R-:W-:-:S05]  /*58f80*/  IADD3 R226, P0, R214, R2, RZ ;  /* 0x00000002d6e27210 */ /* 0x000fca0007f1e0ff */
[----:B------:R-:W-:Y:S02]  /*58f90*/  IMAD.X R227, R8, 0x1, R3, P0 ;  /* 0x0000000108e37824 */ /* 0x000fe400000e0603 */
[----:B------:R-:W-:Y:S01]  /*58fa0*/  IMAD.MOV.U32 R251, RZ, RZ, R217 ;  /* 0x000000fffffb7224 */ /* 0x000fe200078e00d9 */
        /* <DEDUP_REMOVED lines=8> */
[----:B------:R-:W-:-:S05]  /*59030*/  IADD3 R212, P0, R213, R2, RZ ;  /* 0x00000002d5d47210 */ /* 0x000fca0007f1e0ff */
[----:B------:R-:W-:Y:S01]  /*59040*/  IMAD.X R213, R8, 0x1, R3, P0 ;  /* 0x0000000108d57824 */ /* 0x000fe200000e0603 */
[----:B--2---:R-:W-:Y:S02]  /*59050*/  SHF.R.S32.HI R8, RZ, 0x1f, R215 ;  /* 0x0000001fff087819 */ /* 0x004fe400000114d7 */
[----:B------:R-:W-:-:S05]  /*59060*/  IADD3 R218, P0, R215, R0, RZ ;  /* 0x00000000d7da7210 */ /* 0x000fca0007f1e0ff */
[----:B------:R-:W-:Y:S01]  /*59070*/  IMAD.X R219, R8, 0x1, R4, P0 ;  /* 0x0000000108db7824 */ /* 0x000fe200000e0604 */
[----:B------:R-:W-:-:S05]  /*59080*/  IADD3 R214, P0, R215, R2, RZ ;  /* 0x00000002d7d67210 */ /* 0x000fca0007f1e0ff */
[----:B------:R-:W-:Y:S01]  /*59090*/  IMAD.X R215, R8, 0x1, R3, P0 ;  /* 0x0000000108d77824 */ /* 0x000fe200000e0603 */
[----:B------:R-:W-:Y:S02]  /*590a0*/  SHF.R.S32.HI R8, RZ, 0x1f, R21 ;  /* 0x0000001fff087819 */ /* 0x000fe40000011415 */
[----:B------:R-:W-:-:S05]  /*590b0*/  IADD3 R248, P0, R21, R0, RZ ;  /* 0x0000000015f87210 */ /* 0x000fca0007f1e0ff */
[C---:B------:R-:W-:Y:S01]  /*590c0*/  IMAD.X R249, R8.reuse, 0x1, R4, P0 ;  /* 0x0000000108f97824 */ /* 0x040fe200000e0604 */
[----:B------:R-:W-:Y:S02]  /*590d0*/  IADD3 R246, P0, R21, R2, RZ ;  /* 0x0000000215f67210 */ /* 0x000fe40007f1e0ff */
[----:B------:R-:W2:Y:S03]  /*590e0*/  LDL.LU R21, [R1+0x990] ;  /* 0x0009900001157983 */ /* 0x000ea60000300800 */
[----:B------:R-:W-:Y:S01]  /*590f0*/  IMAD.X R247, R8, 0x1, R3, P0 ;  /* 0x0000000108f77824 */ /* 0x000fe200000e0603 */
[----:B---3--:R-:W-:Y:S02]  /*59100*/  SHF.R.S32.HI R8, RZ, 0x1f, R20 ;  /* 0x0000001fff087819 */ /* 0x008fe40000011414 */
[----:B------:R-:W-:-:S05]  /*59110*/  IADD3 R244, P0, R20, R0, RZ ;  /* 0x0000000014f47210 */ /* 0x000fca0007f1e0ff */
[----:B------:R-:W-:Y:S01]  /*59120*/  IMAD.X R245, R8, 0x1, R4, P0 ;  /* 0x0000000108f57824 */ /* 0x000fe200000e0604 */
[----:B------:R-:W-:Y:S02]  /*59130*/  IADD3 R242, P0, R20, R2, RZ ;  /* 0x0000000214f27210 */ /* 0x000fe40007f1e0ff */
[----:B------:R-:W3:Y:S03]  /*59140*/  LDL.LU R20, [R1+0x994] ;  /* 0x0009940001147983 */ /* 0x000ee60000300800 */
[----:B------:R-:W-:Y:S01]  /*59150*/  IMAD.X R243, R8, 0x1, R3, P0 ;  /* 0x0000000108f37824 */ /* 0x000fe200000e0603 */
[----:B------:R-:W-:Y:S02]  /*59160*/  SHF.R.S32.HI R8, RZ, 0x1f, R19 ;  /* 0x0000001fff087819 */ /* 0x000fe40000011413 */
[----:B------:R-:W-:-:S05]  /*59170*/  IADD3 R240, P0, R19, R0, RZ ;  /* 0x0000000013f07210 */ /* 0x000fca0007f1e0ff */
[C---:B------:R-:W-:Y:S01]  /*59180*/  IMAD.X R241, R8.reuse, 0x1, R4, P0 ;  /* 0x0000000108f17824 */ /* 0x040fe200000e0604 */
[----:B------:R-:W-:Y:S02]  /*59190*/  IADD3 R238, P0, R19, R2, RZ ;  /* 0x0000000213ee7210 */ /* 0x000fe40007f1e0ff */
[----:B------:R-:W4:Y:S03]  /*591a0*/  LDL.LU R19, [R1+0x998] ;  /* 0x0009980001137983 */ /* 0x000f260000300800 */
[----:B------:R-:W-:Y:S01]  /*591b0*/  IMAD.X R239, R8, 0x1, R3, P0 ;  /* 0x0000000108ef7824 */ /* 0x000fe200000e0603 */
[----:B------:R-:W-:Y:S02]  /*591c0*/  SHF.R.S32.HI R8, RZ, 0x1f, R18 ;  /* 0x0000001fff087819 */ /* 0x000fe40000011412 */
[----:B------:R-:W-:-:S05]  /*591d0*/  IADD3 R234, P0, R18, R0, RZ ;  /* 0x0000000012ea7210 */ /* 0x000fca0007f1e0ff */
[----:B------:R-:W-:Y:S01]  /*591e0*/  IMAD.X R235, R8, 0x1, R4, P0 ;  /* 0x0000000108eb7824 */ /* 0x000fe200000e0604 */
        /* <DEDUP_REMOVED lines=11> */
[C---:B------:R-:W-:Y:S01]  /*592a0*/  IMAD.X R177, R8.reuse, 0x1, R4, P0 ;  /* 0x0000000108b17824 */ /* 0x040fe200000e0604 */
[----:B------:R-:W-:Y:S02]  /*592b0*/  IADD3 R174, P0, R237, R2, RZ ;  /* 0x00000002edae7210 */ /* 0x000fe40007f1e0ff */
[----:B------:R-:W4:Y:S03]  /*592c0*/  LDL.LU R237, [R1+0x9a4] ;  /* 0x0009a40001ed7983 */ /* 0x000f260000300800 */
[----:B------:R-:W-:Y:S01]  /*592d0*/  IMAD.X R175, R8, 0x1, R3, P0 ;  /* 0x0000000108af7824 */ /* 0x000fe200000e0603 */
[----:B--2---:R-:W-:Y:S02]  /*592e0*/  SHF.R.S32.HI R8, RZ, 0x1f, R21 ;  /* 0x0000001fff087819 */ /* 0x004fe40000011415 */
        /* <DEDUP_REMOVED lines=11> */
[----:B----4-:R-:W-:Y:S02]  /*593a0*/  SHF.R.S32.HI R8, RZ, 0x1f, R19 ;  /* 0x0000001fff087819 */ /* 0x010fe40000011413 */
        /* <DEDUP_REMOVED lines=155> */
[----:B------:R-:W-:Y:S01]  /*59d60*/  SHF.R.S32.HI R8, RZ, 0x1f, R22 ;  /* 0x0000001fff087819 */ /* 0x000fe20000011416 */
[----:B------:R-:W4:Y:S01]  /*59d70*/  LDL.LU R144, [R1+0xa18] ;  /* 0x000a180001907983 */ /* 0x000f220000300800 */
        /* <DEDUP_REMOVED lines=8> */
[----:B------:R-:W4:Y:S03]  /*59e00*/  LDL.LU R237, [R1+0xac8] ;  /* 0x000ac80001ed7983 */ /* 0x000f260000300800 */
[----:B------:R-:W-:Y:S01]  /*59e10*/  IMAD.X R31, R8, 0x1, R3, P0 ;  /* 0x00000001081f7824 */ /* 0x000fe200000e0603 */
[----:B------:R-:W4:Y:S04]  /*59e20*/  LDL.LU R153, [R1+0xa1c] ;  /* 0x000a1c0001997983 */ /* 0x000f280000300800 */
[----:B------:R-:W4:Y:S04]  /*59e30*/  LDL.LU R152, [R1+0xa20] ;  /* 0x000a200001987983 */ /* 0x000f280000300800 */
[----:B------:R-:W4:Y:S04]  /*59e40*/  LDL.LU R154, [R1+0xa24] ;  /* 0x000a2400019a7983 */ /* 0x000f280000300800 */
[----:B------:R-:W4:Y:S01]  /*59e50*/  LDL.LU R145, [R1+0xa28] ;  /* 0x000a280001917983 */ /* 0x000f220000300800 */
[----:B------:R-:W-:-:S02]  /*59e60*/  IMAD.MOV.U32 R180, RZ, RZ, R10 ;  /* 0x000000ffffb47224 */ /* 0x000fc400078e000a */
[----:B------:R-:W-:Y:S01]  /*59e70*/  IMAD.MOV.U32 R181, RZ, RZ, R11 ;  /* 0x000000ffffb57224 */ /* 0x000fe200078e000b */
[----:B--2---:R-:W-:Y:S02]  /*59e80*/  SHF.R.S32.HI R8, RZ, 0x1f, R21 ;  /* 0x0000001fff087819 */ /* 0x004fe40000011415 */
[----:B------:R-:W-:-:S05]  /*59e90*/  IADD3 R32, P0, R21, R0, RZ ;  /* 0x0000000015207210 */ /* 0x000fca0007f1e0ff */
[----:B------:R-:W-:Y:S01]  /*59ea0*/  IMAD.X R33, R8, 0x1, R4, P0 ;  /* 0x0000000108217824 */ /* 0x000fe200000e0604 */
[----:B0-----:R-:W-:-:S05]  /*59eb0*/  IADD3 R12, P0, R21, R2, RZ ;  /* 0x00000002150c7210 */ /* 0x001fca0007f1e0ff */
[----:B------:R-:W-:Y:S01]  /*59ec0*/  IMAD.X R13, R8, 0x1, R3, P0 ;  /* 0x00000001080d7824 */ /* 0x000fe200000e0603 */
[----:B---3--:R-:W-:Y:S02]  /*59ed0*/  SHF.R.S32.HI R8, RZ, 0x1f, R20 ;  /* 0x0000001fff087819 */ /* 0x008fe40000011414 */
        /* <DEDUP_REMOVED lines=18> */
[----:B------:R-:W2:Y:S03]  /*5a000*/  LDL.LU R144, [R1+0xa2c] ;  /* 0x000a2c0001907983 */ /* 0x000ea60000300800 */
[----:B------:R-:W-:Y:S01]  /*5a010*/  IMAD.X R15, R8, 0x1, R3, P0 ;  /* 0x00000001080f7824 */ /* 0x000fe200000e0603 */
[----:B------:R-:W-:Y:S02]  /*5a020*/  SHF.R.S32.HI R9, RZ, 0x1f, R237 ;  /* 0x0000001fff097819 */ /* 0x000fe400000114ed */
[----:B------:R-:W-:-:S05]  /*5a030*/  IADD3 R10, P0, R237, R0, RZ ;  /* 0x00000000ed0a7210 */ /* 0x000fca0007f1e0ff */
[----:B------:R-:W-:Y:S01]  /*5a040*/  IMAD.X R11, R9, 0x1, R4, P0 ;  /* 0x00000001090b7824 */ /* 0x000fe200000e0604 */
[----:B------:R-:W-:Y:S02]  /*5a050*/  IADD3 R8, P0, R237, R2, RZ ;  /* 0x00000002ed087210 */ /* 0x000fe40007f1e0ff */
[----:B------:R-:W3:Y:S01]  /*5a060*/  LDL.LU R237, [R1+0xa30] ;  /* 0x000a300001ed7983 */ /* 0x000ee20000300800 */
[----:B------:R-:W-:Y:S02]  /*5a070*/  LOP3.LUT P6, RZ, R236, 0x400000, RZ, 0xc0, !PT ;  /* 0x00400000ecff7812 */ /* 0x000fe400078cc0ff */
[----:B------:R-:W-:Y:S01]  /*5a080*/  PRMT R178, R178, 0x7773, RZ ;  /* 0x00007773b2b27816 */ /* 0x000fe200000000ff */
[----:B------:R-:W-:Y:S01]  /*5a090*/  IMAD.X R9, R9, 0x1, R3, P0 ;  /* 0x0000000109097824 */ /* 0x000fe200000e0603 */
[----:B------:R-:W-:-:S09]  /*5a0a0*/  IADD3 R160, P0, R153, R0, RZ ;  /* 0x0000000099a07210 */ /* 0x000fd20007f1e0ff */
[----:B------:R0:W-:Y:S02]  /*5a0b0*/  @P6 STG.E.U8 desc[UR58][R142.64], R178 ;  /* 0x000000b28e006986 */ /* 0x0001e4000c10113a */
[----:B0-----:R-:W-:-:S05]  /*5a0c0*/  SHF.R.S32.HI R142, RZ, 0x1f, R153 ;  /* 0x0000001fff8e7819 */ /* 0x001fca0000011499 */
[----:B------:R-:W-:Y:S01]  /*5a0d0*/  IMAD.X R161, R142, 0x1, R4, P0 ;  /* 0x000000018ea17824 */ /* 0x000fe200000e0604 */
[----:B------:R-:W-:Y:S02]  /*5a0e0*/  IADD3 R156, P0, R153, R2, RZ ;  /* 0x00000002999c7210 */ /* 0x000fe40007f1e0ff */
[----:B------:R-:W-:-:S03]  /*5a0f0*/  SHF.R.S32.HI R143, RZ, 0x1f, R152 ;  /* 0x0000001fff8f7819 */ /* 0x000fc60000011498 */
[----:B------:R-:W-:Y:S01]  /*5a100*/  IMAD.X R157, R142, 0x1, R3, P0 ;  /* 0x000000018e9d7824 */ /* 0x000fe200000e0603 */
[----:B------:R-:W-:-:S05]  /*5a110*/  IADD3 R158, P0, R152, R0, RZ ;  /* 0x00000000989e7210 */ /* 0x000fca0007f1e0ff */
[----:B------:R-:W-:Y:S01]  /*5a120*/  IMAD.X R159, R143, 0x1, R4, P0 ;  /* 0x000000018f9f7824 */ /* 0x000fe200000e0604 */
[----:B------:R-:W-:Y:S01]  /*5a130*/  IADD3 R152, P0, R152, R2, RZ ;  /* 0x0000000298987210 */ /* 0x000fe20007f1e0ff */
[----:B------:R-:W-:Y:S01]  /*5a140*/  IMAD.MOV.U32 R188, RZ, RZ, R148 ;  /* 0x000000ffffbc7224 */ /* 0x000fe200078e0094 */
[----:B------:R-:W-:-:S03]  /*5a150*/  SHF.R.S32.HI R142, RZ, 0x1f, R154 ;  /* 0x0000001fff8e7819 */ /* 0x000fc6000001149a */
[----:B------:R-:W-:Y:S01]  /*5a160*/  IMAD.X R153, R143, 0x1, R3, P0 ;  /* 0x000000018f997824 */ /* 0x000fe200000e0603 */
[----:B------:R-:W-:Y:S01]  /*5a170*/  IADD3 R148, P0, R154, R0, RZ ;  /* 0x000000009a947210 */ /* 0x000fe20007f1e0ff */
[----:B------:R-:W-:-:S04]  /*5a180*/  IMAD.MOV.U32 R189, RZ, RZ, R149 ;  /* 0x000000ffffbd7224 */ /* 0x000fc800078e0095 */
        /* <DEDUP_REMOVED lines=9> */
[----:B------:R-:W-:-:S04]  /*5a220*/  IMAD.MOV.U32 R190, RZ, RZ, R146 ;  /* 0x000000ffffbe7224 */ /* 0x000fc800078e0092 */
[----:B------:R-:W-:Y:S02]  /*5a230*/  IMAD.X R143, R143, 0x1, R3, P0 ;  /* 0x000000018f8f7824 */ /* 0x000fe400000e0603 */
[----:B------:R-:W-:Y:S02]  /*5a240*/  IMAD.MOV.U32 R191, RZ, RZ, R147 ;  /* 0x000000ffffbf7224 */ /* 0x000fe400078e0093 */
[----:B------:R-:W-:Y:S02]  /*5a250*/  IMAD.MOV.U32 R192, RZ, RZ, R162 ;  /* 0x000000ffffc07224 */ /* 0x000fe400078e00a2 */
[----:B------:R-:W-:Y:S01]  /*5a260*/  IMAD.MOV.U32 R193, RZ, RZ, R163 ;  /* 0x000000ffffc17224 */ /* 0x000fe200078e00a3 */
[C---:B------:R-:W-:Y:S02]  /*5a270*/  LOP3.LUT P1, RZ, R236.reuse, 0x800000, RZ, 0xc0, !PT ;  /* 0x00800000ecff7812 */ /* 0x040fe4000782c0ff */
[C---:B------:R-:W-:Y:S02]  /*5a280*/  LOP3.LUT P2, RZ, R236.reuse, 0x2000000, RZ, 0xc0, !PT ;  /* 0x02000000ecff7812 */ /* 0x040fe4000784c0ff */
[----:B------:R-:W-:-:S02]  /*5a290*/  LOP3.LUT P3, RZ, R236, 0x8000000, RZ, 0xc0, !PT ;  /* 0x08000000ecff7812 */ /* 0x000fc4000786c0ff */
[----:B------:R-:W-:Y:S01]  /*5a2a0*/  LOP3.LUT P4, RZ, R236, 0x10000000, RZ, 0xc0, !PT ;  /* 0x10000000ecff7812 */ /* 0x000fe2000788c0ff */
[----:B------:R-:W-:Y:S01]  /*5a2b0*/  IMAD.MOV.U32 R187, RZ, RZ, R181 ;  /* 0x000000ffffbb7224 */ /* 0x000fe200078e00b5 */
[----:B------:R-:W-:Y:S01]  /*5a2c0*/  PRMT R178, R179, 0x7771, RZ ;  /* 0x00007771b3b27816 */ /* 0x000fe200000000ff */
[----:B------:R-:W4:Y:S04]  /*5a2d0*/  LDL.LU R181, [R1+0x50] ;  /* 0x0000500001b57983 */ /* 0x000f280000300800 */
[----:B------:R-:W4:Y:S01]  /*5a2e0*/  LDL.LU.64 R184, [R1+0x7f0] ;  /* 0x0007f00001b87983 */ /* 0x000f220000300a00 */
[----:B--2---:R-:W-:Y:S02]  /*5a2f0*/  SHF.R.S32.HI R145, RZ, 0x1f, R144 ;  /* 0x0000001fff917819 */ /* 0x004fe40000011490 */
[----:B------:R-:W-:-:S05]  /*5a300*/  IADD3 R146, P0, R144, R0, RZ ;  /* 0x0000000090927210 */ /* 0x000fca0007f1e0ff */
[----:B------:R-:W-:Y:S01]  /*5a310*/  IMAD.X R147, R145, 0x1, R4, P0 ;  /* 0x0000000191937824 */ /* 0x000fe200000e0604 */
[----:B------:R-:W-:-:S05]  /*5a320*/  IADD3 R144, P0, R144, R2, RZ ;  /* 0x0000000290907210 */ /* 0x000fca0007f1e0ff */
[----:B------:R-:W-:Y:S01]  /*5a330*/  IMAD.X R145, R145, 0x1, R3, P0 ;  /* 0x0000000191917824 */ /* 0x000fe200000e0603 */
[----:B---3--:R-:W-:Y:S02]  /*5a340*/  IADD3 R162, P0, R237, R0, RZ ;  /* 0x00000000eda27210 */ /* 0x008fe40007f1e0ff */
[----:B------:R-:W-:-:S05]  /*5a350*/  SHF.R.S32.HI R0, RZ, 0x1f, R237 ;  /* 0x0000001fff007819 */ /* 0x000fca00000114ed */
[----:B------:R-:W-:Y:S01]  /*5a360*/  IMAD.X R163, R0, 0x1, R4, P0 ;  /* 0x0000000100a37824 */ /* 0x000fe200000e0604 */
[----:B------:R-:W-:-:S05]  /*5a370*/  IADD3 R2, P0, R237, R2, RZ ;  /* 0x00000002ed027210 */ /* 0x000fca0007f1e0ff */
[----:B------:R-:W-:Y:S02]  /*5a380*/  IMAD.X R3, R0, 0x1, R3, P0 ;  /* 0x0000000100037824 */ /* 0x000fe400000e0603 */
[----:B------:R-:W-:Y:S01]  /*5a390*/  VIADD R0, R5, 0x159 ;  /* 0x0000015905007836 */ /* 0x000fe20000000000 */
[----:B------:R-:W-:-:S04]  /*5a3a0*/  PRMT R4, R179, 0x7770, RZ ;  /* 0x00007770b3047816 */ /* 0x000fc800000000ff */
[----:B------:R-:W-:Y:S02]  /*5a3b0*/  ISETP.GE.AND P0, PT, R0, UR37, PT ;  /* 0x0000002500007c0c */ /* 0x000fe4000bf06270 */
[C---:B------:R-:W-:Y:S01]  /*5a3c0*/  PRMT R0, R179.reuse, 0x7772, RZ ;  /* 0x00007772b3007816 */ /* 0x040fe200000000ff */
[----:B------:R0:W-:Y:S01]  /*5a3d0*/  @P1 STG.E.U8 desc[UR58][R192.64], R4 ;  /* 0x00000004c0001986 */ /* 0x0001e2000c10113a */
[----:B------:R-:W-:-:S03]  /*5a3e0*/  PRMT R179, R179, 0x7773, RZ ;  /* 0x00007773b3b37816 */ /* 0x000fc600000000ff */
[----:B------:R1:W-:Y:S04]  /*5a3f0*/  @P2 STG.E.U8 desc[UR58][R188.64], R178 ;  /* 0x000000b2bc002986 */ /* 0x0003e8000c10113a */
[----:B------:R2:W-:Y:S04]  /*5a400*/  @P3 STG.E.U8 desc[UR58][R182.64], R0 ;  /* 0x00000000b6003986 */ /* 0x0005e8000c10113a */
[----:B0-----:R-:W3:Y:S04]  /*5a410*/  LDL.LU.64 R192, [R1+0x7e0] ;  /* 0x0007e00001c07983 */ /* 0x001ee80000300a00 */
[----:B------:R-:W3:Y:S04]  /*5a420*/  LDL.LU R237, [R1+0x54] ;  /* 0x0000540001ed7983 */ /* 0x000ee80000300800 */
[----:B-1----:R-:W3:Y:S04]  /*5a430*/  LDL.LU.64 R188, [R1+0x7d8] ;  /* 0x0007d80001bc7983 */ /* 0x002ee80000300a00 */
[----:B--2---:R-:W2:Y:S04]  /*5a440*/  LDL.LU.64 R182, [R1+0x7d0] ;  /* 0x0007d00001b67983 */ /* 0x004ea80000300a00 */
[----:B------:R0:W-:Y:S04]  /*5a450*/  @P4 STG.E.U8 desc[UR58][R6.64], R179 ;  /* 0x000000b306004986 */ /* 0x0001e8000c10113a */
[----:B0-----:R-:W3:Y:S01]  /*5a460*/  LDL.LU.64 R6, [R1+0x12b8] ;  /* 0x0012b80001067983 */ /* 0x001ee20000300a00 */
[----:B------:R-:W-:Y:S01]  /*5a470*/  LOP3.LUT P5, RZ, R236, 0x40000000, RZ, 0xc0, !PT ;  /* 0x40000000ecff7812 */ /* 0x000fe200078ac0ff */
[----:B------:R-:W-:Y:S01]  /*5a480*/  VIADD R4, R5, 0x15a ;  /* 0x0000015a05047836 */ /* 0x000fe20000000000 */
[----:B------:R-:W-:-:S04]  /*5a490*/  LOP3.LUT P6, RZ, R250, 0x400, RZ, 0xc0, !PT ;  /* 0x00000400faff7812 */ /* 0x000fc800078cc0ff */
[----:B------:R-:W-:Y:S01]  /*5a4a0*/  ISETP.GE.AND P1, PT, R4, UR55, PT ;  /* 0x0000003704007c0c */ /* 0x000fe2000bf26270 */
[----:B------:R-:W-:-:S05]  /*5a4b0*/  VIADD R4, R5, 0x15b ;  /* 0x0000015b05047836 */ /* 0x000fca0000000000 */
[----:B------:R-:W-:Y:S01]  /*5a4c0*/  ISETP.GE.AND P2, PT, R4, UR35, PT ;  /* 0x0000002304007c0c */ /* 0x000fe2000bf46270 */
[----:B------:R-:W-:Y:S01]  /*5a4d0*/  VIADD R4, R5, 0x15c ;  /* 0x0000015c05047836 */ /* 0x000fe20000000000 */
[----:B----4-:R-:W-:-:S05]  /*5a4e0*/  PRMT R0, R181, 0x7770, RZ ;  /* 0x00007770b5007816 */ /* 0x010fca00000000ff */
[----:B------:R0:W-:Y:S01]  /*5a4f0*/  @P5 STG.E.U8 desc[UR58][R190.64], R0 ;  /* 0x00000000be005986 */ /* 0x0001e2000c10113a */
[----:B------:R-:W-:Y:S01]  /*5a500*/  ISETP.GE.AND P3, PT, R4, UR7, PT ;  /* 0x0000000704007c0c */ /* 0x000fe2000bf66270 */
[----:B------:R-:W-:Y:S01]  /*5a510*/  IMAD.MOV.U32 R186, RZ, RZ, R180 ;  /* 0x000000ffffba7224 */ /* 0x000fe200078e00b4 */
[----:B------:R-:W-:Y:S01]  /*5a520*/  ULDC.64 UR6, c[0x0][0x228] ;  /* 0x00008a0000067ab9 */ /* 0x000fe20000000a00 */
[----:B0-----:R-:W-:-:S05]  /*5a530*/  PRMT R0, R181, 0x7771, RZ ;  /* 0x00007771b5007816 */ /* 0x001fca00000000ff */
[----:B------:R0:W-:Y:S01]  /*5a540*/  @P6 STG.E.U8 desc[UR58][R184.64], R0 ;  /* 0x00000000b8006986 */ /* 0x0001e2000c10113a */
[----:B------:R-:W-:-:S03]  /*5a550*/  PRMT R4, R181, 0x7772, RZ ;  /* 0x00007772b5047816 */ /* 0x000fc600000000ff */
[----:B0-----:R-:W4:Y:S01]  /*5a560*/  LDL.LU.64 R184, [R1+0x7c8] ;  /* 0x0007c80001b87983 */ /* 0x001f220000300a00 */
[----:B------:R-:W-:-:S03]  /*5a570*/  PRMT R0, R181, 0x7773, RZ ;  /* 0x00007773b5007816 */ /* 0x000fc600000000ff */
[----:B------:R-:W4:Y:S04]  /*5a580*/  LDL.LU R180, [R1+0x58] ;  /* 0x0000580001b47983 */ /* 0x000f280000300800 */
[----:B------:R-:W4:Y:S01]  /*5a590*/  LDL.LU.64 R190, [R1+0x7c0] ;  /* 0x0007c00001be7983 */ /* 0x000f220000300a00 */
[C---:B---3--:R-:W-:Y:S02]  /*5a5a0*/  ISETP.LT.AND P4, PT, R6.reuse, UR10, !P0 ;  /* 0x0000000a06007c0c */ /* 0x048fe4000c781270 */
[----:B------:R-:W-:Y:S01]  /*5a5b0*/  ISETP.LT.AND P0, PT, R7, UR4, !P0 ;  /* 0x0000000407007c0c */ /* 0x000fe2000c701270 */
[----:B------:R-:W-:Y:S01]  /*5a5c0*/  VIADD R178, R5, 0x15d ;  /* 0x0000015d05b27836 */ /* 0x000fe20000000000 */
[----:B------:R-:W-:Y:S01]  /*5a5d0*/  ISETP.LT.AND P5, PT, R6, UR12, !P1 ;  /* 0x0000000c06007c0c */ /* 0x000fe2000cfa1270 */
[----:B------:R-:W-:Y:S01]  /*5a5e0*/  ULDC UR4, c[0x0][0x228] ;  /* 0x00008a0000047ab9 */ /* 0x000fe20000000800 */
[----:B------:R-:W-:Y:S01]  /*5a5f0*/  ISETP.LT.AND P6, PT, R7, UR6, !P1 ;  /* 0x0000000607007c0c */ /* 0x000fe2000cfc1270 */
[----:B------:R-:W-:-:S06]  /*5a600*/  ULDC UR6, c[0x0][0x228] ;  /* 0x00008a0000067ab9 */ /* 0x000fcc0000000800 */
[----:B------:R0:W-:Y:S04]  /*5a610*/  @P4 STG.E.U8 desc[UR58][R186.64], R4 ;  /* 0x00000004ba004986 */ /* 0x0001e8000c10113a */
[----:B------:R1:W-:Y:S04]  /*5a620*/  @P0 STG.E.U8 desc[UR58][R192.64], R0 ;  /* 0x00000000c0000986 */ /* 0x0003e8000c10113a */
[----:B0-----:R-:W3:Y:S01]  /*5a630*/  LDL.LU.64 R186, [R1+0x7b8] ;  /* 0x0007b80001ba7983 */ /* 0x001ee20000300a00 */
[C---:B------:R-:W-:Y:S02]  /*5a640*/  PRMT R4, R237.reuse, 0x7770, RZ ;  /* 0x00007770ed047816 */ /* 0x040fe400000000ff */
[----:B-1----:R-:W-:-:S03]  /*5a650*/  PRMT R0, R237, 0x7771, RZ ;  /* 0x00007771ed007816 */ /* 0x002fc600000000ff */
[----:B------:R0:W-:Y:S04]  /*5a660*/  @P5 STG.E.U8 desc[UR58][R188.64], R4 ;  /* 0x00000004bc005986 */ /* 0x0001e8000c10113a */
[----:B--2---:R1:W-:Y:S04]  /*5a670*/  @P6 STG.E.U8 desc[UR58][R182.64], R0 ;  /* 0x00000000b6006986 */ /* 0x0043e8000c10113a */
[----:B0-----:R-:W2:Y:S04]  /*5a680*/  LDL.LU.64 R188, [R1+0x7b0] ;  /* 0x0007b00001bc7983 */ /* 0x001ea80000300a00 */
[----:B-1----:R-:W2:Y:S01]  /*5a690*/  LDL.LU.64 R182, [R1+0x7a8] ;  /* 0x0007a80001b67983 */ /* 0x002ea20000300a00 */
[----:B------:R-:W-:-:S02]  /*5a6a0*/  ISETP.LT.AND P4, PT, R6, UR20, !P2 ;  /* 0x0000001406007c0c */ /* 0x000fc4000d781270 */
[----:B------:R-:W-:Y:S01]  /*5a6b0*/  ISETP.LT.AND P2, PT, R7, UR16, !P2 ;  /* 0x0000001007007c0c */ /* 0x000fe2000d741270 */
[----:B------:R-:W-:Y:S01]  /*5a6c0*/  VIADD R4, R5, 0x15e ;  /* 0x0000015e05047836 */ /* 0x000fe20000000000 */
[C---:B------:R-:W-:Y:S01]  /*5a6d0*/  PRMT R0, R237.reuse, 0x7772, RZ ;  /* 0x00007772ed007816 */ /* 0x040fe200000000ff */
[----:B------:R-:W2:Y:S01]  /*5a6e0*/  LDL.LU R181, [R1+0x5c] ;  /* 0x00005c0001b57983 */ /* 0x000ea20000300800 */
[----:B------:R-:W-:Y:S02]  /*5a6f0*/  ISETP.LT.AND P5, PT, R6, UR14, !P3 ;  /* 0x0000000e06007c0c */ /* 0x000fe4000dfa1270 */
[----:B------:R-:W-:Y:S01]  /*5a700*/  ISETP.GE.AND P0, PT, R4, UR39, PT ;  /* 0x0000002704007c0c */ /* 0x000fe2000bf06270 */
[----:B------:R-:W2:Y:S01]  /*5a710*/  LDL.LU.64 R192, [R1+0x7a0] ;  /* 0x0007a00001c07983 */ /* 0x000ea20000300a00 */
[----:B------:R-:W-:Y:S02]  /*5a720*/  PRMT R4, R237, 0x7773, RZ ;  /* 0x00007773ed047816 */ /* 0x000fe400000000ff */
[----:B------:R-:W-:Y:S01]  /*5a730*/  ISETP.GE.AND P1, PT, R178, UR57, PT ;  /* 0x00000039b2007c0c */ /* 0x000fe2000bf26270 */
[----:B----4-:R0:W-:Y:S01]  /*5a740*/  @P4 STG.E.U8 desc[UR58][R184.64], R0 ;  /* 0x00000000b8004986 */ /* 0x0101e2000c10113a */
[----:B------:R-:W-:-:S03]  /*5a750*/  ISETP.LT.AND P3, PT, R7, UR28, !P3 ;  /* 0x0000001c07007c0c */ /* 0x000fc6000df61270 */
[----:B------:R1:W-:Y:S01]  /*5a760*/  @P2 STG.E.U8 desc[UR58][R190.64], R4 ;  /* 0x00000004be002986 */ /* 0x0003e2000c10113a */
[----:B------:R-:W-:-:S03]  /*5a770*/  ISETP.LT.AND P2, PT, R6, UR24, !P1 ;  /* 0x0000001806007c0c */ /* 0x000fc6000cf41270 */
[----:B0-----:R-:W4:Y:S01]  /*5a780*/  LDL.LU.64 R184, [R1+0x798] ;  /* 0x0007980001b87983 */ /* 0x001f220000300a00 */
[C---:B------:R-:W-:Y:S02]  /*5a790*/  PRMT R0, R180.reuse, 0x7770, RZ ;  /* 0x00007770b4007816 */ /* 0x040fe400000000ff */
[----:B-1----:R-:W-:-:S03]  /*5a7a0*/  PRMT R4, R180, 0x7771, RZ ;  /* 0x00007771b4047816 */ /* 0x002fc600000000ff */
[----:B---3--:R0:W-:Y:S04]  /*5a7b0*/  @P5 STG.E.U8 desc[UR58][R186.64], R0 ;  /* 0x00000000ba005986 */ /* 0x0081e8000c10113a */
[----:B0-----:R-:W3:Y:S01]  /*5a7c0*/  LDL.LU.64 R186, [R1+0x790] ;  /* 0x0007900001ba7983 */ /* 0x001ee20000300a00 */
[----:B------:R-:W-:-:S03]  /*5a7d0*/  PRMT R0, R180, 0x7772, RZ ;  /* 0x00007772b4007816 */ /* 0x000fc600000000ff */
[----:B------:R-:W3:Y:S04]  /*5a7e0*/  LDL.LU.64 R190, [R1+0x788] ;  /* 0x0007880001be7983 */ /* 0x000ee80000300a00 */
[----:B--2---:R-:W-:Y:S04]  /*5a7f0*/  @P3 STG.E.U8 desc[UR58][R188.64], R4 ;  /* 0x00000004bc003986 */ /* 0x004fe8000c10113a */
[----:B------:R-:W2:Y:S04]  /*5a800*/  LDL.LU R237, [R1+0x40] ;  /* 0x0000400001ed7983 */ /* 0x000ea80000300800 */
[----:B------:R0:W-:Y:S04]  /*5a810*/  @P2 STG.E.U8 desc[UR58][R182.64], R0 ;  /* 0x00000000b6002986 */ /* 0x0001e8000c10113a */
[----:B0-----:R-:W2:Y:S01]  /*5a820*/  LDL.LU.64 R182, [R1+0x780] ;  /* 0x0007800001b67983 */ /* 0x001ea20000300a00 */
[----:B------:R-:W-:Y:S01]  /*5a830*/  VIADD R178, R5, 0x15f ;  /* 0x0000015f05b27836 */ /* 0x000fe20000000000 */
[----:B------:R-:W-:-:S02]  /*5a840*/  ISETP.LT.AND P1, PT, R7, UR22, !P1 ;  /* 0x0000001607007c0c */ /* 0x000fc4000cf21270 */
[----:B------:R-:W-:Y:S01]  /*5a850*/  PRMT R4, R180, 0x7773, RZ ;  /* 0x00007773b4047816 */ /* 0x000fe200000000ff */
[----:B------:R-:W2:Y:S01]  /*5a860*/  LDL.LU.64 R188, [R1+0x778] ;  /* 0x0007780001bc7983 */ /* 0x000ea20000300a00 */
[----:B------:R-:W-:Y:S01]  /*5a870*/  ISETP.GE.AND P4, PT, R178, UR9, PT ;  /* 0x00000009b2007c0c */ /* 0x000fe2000bf86270 */
[----:B------:R-:W-:Y:S02]  /*5a880*/  ULDC.64 UR8, c[0x0][0x228] ;  /* 0x00008a0000087ab9 */ /* 0x000fe40000000a00 */
[----:B------:R-:W-:Y:S02]  /*5a890*/  ISETP.LT.AND P5, PT, R6, UR8, !P0 ;  /* 0x0000000806007c0c */ /* 0x000fe4000c7a1270 */
[----:B------:R-:W-:Y:S02]  /*5a8a0*/  PRMT R0, R181, 0x7770, RZ ;  /* 0x00007770b5007816 */ /* 0x000fe400000000ff */
[----:B------:R-:W-:Y:S02]  /*5a8b0*/  ISETP.LT.AND P2, PT, R7, UR30, !P0 ;  /* 0x0000001e07007c0c */ /* 0x000fe4000c741270 */
[----:B------:R0:W-:Y:S01]  /*5a8c0*/  @P1 STG.E.U8 desc[UR58][R192.64], R4 ;  /* 0x00000004c0001986 */ /* 0x0001e2000c10113a */
[----:B------:R-:W-:Y:S01]  /*5a8d0*/  VIADD R178, R5, 0x160 ;  /* 0x0000016005b27836 */ /* 0x000fe20000000000 */
[----:B------:R-:W-:-:S05]  /*5a8e0*/  ULDC UR8, c[0x0][0x228] ;  /* 0x00008a0000087ab9 */ /* 0x000fca0000000800 */
[----:B----4-:R1:W-:Y:S01]  /*5a8f0*/  @P5 STG.E.U8 desc[UR58][R184.64], R0 ;  /* 0x00000000b8005986 */ /* 0x0103e2000c10113a */
[----:B------:R-:W-:Y:S01]  /*5a900*/  ISETP.LT.AND P5, PT, R6, UR4, !P4 ;  /* 0x0000000406007c0c */ /* 0x000fe2000e7a1270 */
[----:B------:R-:W-:Y:S02]  /*5a910*/  ULDC UR4, c[0x0][0x228] ;  /* 0x00008a0000047ab9 */ /* 0x000fe40000000800 */
[----:B------:R-:W-:Y:S01]  /*5a920*/  ISETP.LT.AND P4, PT, R7, UR4, !P4 ;  /* 0x0000000407007c0c */ /* 0x000fe2000e781270 */
[----:B0-----:R-:W-:Y:S01]  /*5a930*/  VIADD R4, R5, 0x162 ;  /* 0x0000016205047836 */ /* 0x001fe20000000000 */
[----:B------:R-:W-:Y:S01]  /*5a940*/  ISETP.GE.AND P3, PT, R178, UR61, PT ;  /* 0x0000003db2007c0c */ /* 0x000fe2000bf66270 */
[----:B------:R-:W-:Y:S01]  /*5a950*/  ULDC UR4, c[0x0][0x228] ;  /* 0x00008a0000047ab9 */ /* 0x000fe20000000800 */
[----:B-1----:R-:W4:Y:S01]  /*5a960*/  LDL.LU.64 R184, [R1+0x770] ;  /* 0x0007700001b87983 */ /* 0x002f220000300a00 */
[----:B------:R-:W-:Y:S02]  /*5a970*/  PRMT R0, R181, 0x7771, RZ ;  /* 0x00007771b5007816 */ /* 0x000fe400000000ff */
[----:B------:R-:W-:-:S02]  /*5a980*/  ISETP.GE.AND P1, PT, R4, UR41, PT ;  /* 0x0000002904007c0c */ /* 0x000fc4000bf26270 */
[C---:B------:R-:W-:Y:S01]  /*5a990*/  PRMT R4, R181.reuse, 0x7773, RZ ;  /* 0x00007773b5047816 */ /* 0x040fe200000000ff */
[----:B---3--:R0:W-:Y:S04]  /*5a9a0*/  @P2 STG.E.U8 desc[UR58][R186.64], R0 ;  /* 0x00000000ba002986 */ /* 0x0081e8000c10113a */
[----:B0-----:R-:W3:Y:S01]  /*5a9b0*/  LDL.LU R187, [R1+0x44] ;  /* 0x0000440001bb7983 */ /* 0x001ee20000300800 */
[----:B------:R-:W-:-:S03]  /*5a9c0*/  PRMT R0, R181, 0x7772, RZ ;  /* 0x00007772b5007816 */ /* 0x000fc600000000ff */
[----:B------:R-:W3:Y:S04]  /*5a9d0*/  LDL.LU.64 R180, [R1+0x768] ;  /* 0x0007680001b47983 */ /* 0x000ee80000300a00 */
[----:B------:R-:W3:Y:S04]  /*5a9e0*/  LDL.LU.64 R192, [R1+0x760] ;  /* 0x0007600001c07983 */ /* 0x000ee80000300a00 */
[----:B------:R0:W-:Y:S04]  /*5a9f0*/  @P5 STG.E.U8 desc[UR58][R190.64], R0 ;  /* 0x00000000be005986 */ /* 0x0001e8000c10113a */
[----:B--2---:R1:W-:Y:S04]  /*5aa00*/  @P4 STG.E.U8 desc[UR58][R182.64], R4 ;  /* 0x00000004b6004986 */ /* 0x0043e8000c10113a */
[----:B0-----:R-:W2:Y:S04]  /*5aa10*/  LDL.LU.64 R190, [R1+0x758] ;  /* 0x0007580001be7983 */ /* 0x001ea80000300a00 */
[----:B-1----:R-:W2:Y:S01]  /*5aa20*/  LDL.LU.64 R182, [R1+0x750] ;  /* 0x0007500001b67983 */ /* 0x002ea20000300a00 */
[----:B------:R-:W-:Y:S01]  /*5aa30*/  ISETP.LT.AND P6, PT, R6, UR6, !P3 ;  /* 0x0000000606007c0c */ /* 0x000fe2000dfc1270 */
[----:B------:R-:W-:Y:S01]  /*5aa40*/  VIADD R178, R5, 0x161 ;  /* 0x0000016105b27836 */ /* 0x000fe20000000000 */
[----:B------:R-:W-:Y:S01]  /*5aa50*/  ISETP.LT.AND P3, PT, R7, UR4, !P3 ;  /* 0x0000000407007c0c */ /* 0x000fe2000df61270 */
[----:B------:R-:W-:Y:S01]  /*5aa60*/  ULDC UR4, c[0x0][0x228] ;  /* 0x00008a0000047ab9 */ /* 0x000fe20000000800 */
[----:B------:R-:W-:Y:S01]  /*5aa70*/  PRMT R0, R237, 0x7770, RZ ;  /* 0x00007770ed007816 */ /* 0x000fe200000000ff */
[----:B------:R-:W-:Y:S01]  /*5aa80*/  VIADD R4, R5, 0x1ff ;  /* 0x000001ff05047836 */ /* 0x000fe20000000000 */
[----:B------:R-:W-:Y:S01]  /*5aa90*/  ISETP.GE.AND P0, PT, R178, UR27, PT ;  /* 0x0000001bb2007c0c */ /* 0x000fe2000bf06270 */
[----:B------:R-:W-:-:S03]  /*5aaa0*/  ULDC UR6, c[0x0][0x228] ;  /* 0x00008a0000067ab9 */ /* 0x000fc60000000800 */
[----:B------:R-:W-:Y:S01]  /*5aab0*/  ISETP.LT.AND P5, PT, R6, UR4, !P0 ;  /* 0x0000000406007c0c */ /* 0x000fe2000c7a1270 */
[----:B------:R-:W-:Y:S02]  /*5aac0*/  ULDC UR4, c[0x0][0x228] ;  /* 0x00008a0000047ab9 */ /* 0x000fe40000000800 */
[----:B------:R0:W-:Y:S01]  /*5aad0*/  @P6 STG.E.U8 desc[UR58][R188.64], R0 ;  /* 0x00000000bc006986 */ /* 0x0001e2000c10113a */
[----:B------:R-:W-:Y:S01]  /*5aae0*/  ISETP.LT.AND P0, PT, R7, UR4, !P0 ;  /* 0x0000000407007c0c */ /* 0x000fe2000c701270 */
[----:B------:R-:W-:Y:S01]  /*5aaf0*/  ULDC UR4, c[0x0][0x228] ;  /* 0x00008a0000047ab9 */ /* 0x000fe20000000800 */
[----:B0-----:R-:W-:-:S05]  /*5ab00*/  PRMT R0, R237, 0x7771, RZ ;  /* 0x00007771ed007816 */ /* 0x001fca00000000ff */
[----:B----4-:R0:W-:Y:S01]  /*5ab10*/  @P3 STG.E.U8 desc[UR58][R184.64], R0 ;  /* 0x00000000b8003986 */ /* 0x0101e2000c10113a */
[----:B------:R-:W-:Y:S02]  /*5ab20*/  ISETP.LT.AND P3, PT, R6, UR4, !P1 ;  /* 0x0000000406007c0c */ /* 0x000fe4000cf61270 */
[----:B------:R-:W-:Y:S01]  /*5ab30*/  ISETP.GE.AND P4, PT, R4, UR31, PT ;  /* 0x0000001f04007c0c */ /* 0x000fe2000bf86270 */
[----:B------:R-:W-:Y:S01]  /*5ab40*/  VIADD R178, R5, 0x163 ;  /* 0x0000016305b27836 */ /* 0x000fe20000000000 */
[----:B------:R-:W-:Y:S01]  /*5ab50*/  ISETP.LT.AND P6, PT, R7, UR6, !P1 ;  /* 0x0000000607007c0c */ /* 0x000fe2000cfc1270 */
[----:B------:R-:W-:Y:S01]  /*5ab60*/  ULDC UR4, c[0x0][0x22c] ;  /* 0x00008b0000047ab9 */ /* 0x000fe20000000800 */
[C---:B------:R-:W-:Y:S01]  /*5ab70*/  PRMT R4, R237.reuse, 0x7772, RZ ;  /* 0x00007772ed047816 */ /* 0x040fe200000000ff */
[----:B------:R-:W-:Y:S01]  /*5ab80*/  ULDC UR6, c[0x0][0x228] ;  /* 0x00008a0000067ab9 */ /* 0x000fe20000000800 */
[----:B0-----:R-:W4:Y:S01]  /*5ab90*/  LDL.LU.64 R184, [R1+0x748] ;  /* 0x0007480001b87983 */ /* 0x001f220000300a00 */
[----:B------:R-:W-:-:S03]  /*5aba0*/  PRMT R0, R237, 0x7773, RZ ;  /* 0x00007773ed007816 */ /* 0x000fc600000000ff */
[----:B------:R-:W4:Y:S04]  /*5abb0*/  LDL.LU R186, [R1+0x48] ;  /* 0x0000480001ba7983 */ /* 0x000f280000300800 */
[----:B------:R-:W4:Y:S04]  /*5abc0*/  LDL.LU.64 R188, [R1+0x740] ;  /* 0x0007400001bc7983 */ /* 0x000f280000300a00 */
[----:B---3--:R0:W-:Y:S04]  /*5abd0*/  @P5 STG.E.U8 desc[UR58][R180.64], R4 ;  /* 0x00000004b4005986 */ /* 0x0081e8000c10113a */
[----:B------:R1:W-:Y:S04]  /*5abe0*/  @P0 STG.E.U8 desc[UR58][R192.64], R0 ;  /* 0x00000000c0000986 */ /* 0x0003e8000c10113a */
[----:B0-----:R-:W3:Y:S01]  /*5abf0*/  LDL.LU.64 R180, [R1+0x738] ;  /* 0x0007380001b47983 */ /* 0x001ee20000300a00 */
[----:B------:R-:W-:-:S02]  /*5ac00*/  PRMT R4, R187, 0x7770, RZ ;  /* 0x00007770bb047816 */ /* 0x000fc400000000ff */
[----:B-1----:R-:W-:-:S03]  /*5ac10*/  PRMT R0, R187, 0x7771, RZ ;  /* 0x00007771bb007816 */ /* 0x002fc600000000ff */
[----:B--2---:R-:W-:Y:S04]  /*5ac20*/  @P3 STG.E.U8 desc[UR58][R190.64], R4 ;  /* 0x00000004be003986 */ /* 0x004fe8000c10113a */
[----:B------:R0:W-:Y:S04]  /*5ac30*/  @P6 STG.E.U8 desc[UR58][R182.64], R0 ;  /* 0x00000000b6006986 */ /* 0x0001e8000c10113a */
[----:B0-----:R-:W2:Y:S01]  /*5ac40*/  LDL.LU.64 R182, [R1+0x730] ;  /* 0x0007300001b67983 */ /* 0x001ea20000300a00 */
[----:B------:R-:W-:Y:S01]  /*5ac50*/  ISETP.GE.AND P2, PT, R178, UR19, PT ;  /* 0x00000013b2007c0c */ /* 0x000fe2000bf46270 */
[----:B------:R-:W-:-:S02]  /*5ac60*/  VIADD R178, R5, 0x164 ;  /* 0x0000016405b27836 */ /* 0x000fc40000000000 */
[----:B------:R-:W-:Y:S01]  /*5ac70*/  VIADD R0, R5, 0x165 ;  /* 0x0000016505007836 */ /* 0x000fe20000000000 */
[----:B------:R-:W-:Y:S01]  /*5ac80*/  PRMT R4, R187, 0x7772, RZ ;  /* 0x00007772bb047816 */ /* 0x000fe200000000ff */
[----:B------:R-:W2:Y:S01]  /*5ac90*/  LDL.LU R237, [R1+0x4c] ;  /* 0x00004c0001ed7983 */ /* 0x000ea20000300800 */
[----:B------:R-:W-:Y:S01]  /*5aca0*/  ISETP.GE.AND P1, PT, R178, UR4, PT ;  /* 0x00000004b2007c0c */ /* 0x000fe2000bf26270 */
[----:B------:R-:W-:Y:S02]  /*5acb0*/  ULDC UR4, c[0x0][0x228] ;  /* 0x00008a0000047ab9 */ /* 0x000fe40000000800 */
[----:B------:R-:W-:Y:S01]  /*5acc0*/  ISETP.LT.AND P3, PT, R6, UR4, !P2 ;  /* 0x0000000406007c0c */ /* 0x000fe2000d761270 */
[----:B------:R-:W-:Y:S01]  /*5acd0*/  ULDC UR4, c[0x0][0x22c] ;  /* 0x00008b0000047ab9 */ /* 0x000fe20000000800 */
[----:B------:R-:W-:Y:S01]  /*5ace0*/  ISETP.LT.AND P2, PT, R7, UR6, !P2 ;  /* 0x0000000607007c0c */ /* 0x000fe2000d741270 */
[----:B------:R-:W-:Y:S01]  /*5acf0*/  ULDC UR6, c[0x0][0x228] ;  /* 0x00008a0000067ab9 */ /* 0x000fe20000000800 */
[----:B------:R-:W-:Y:S01]  /*5ad00*/  ISETP.GE.AND P0, PT, R0, UR4, PT ;  /* 0x0000000400007c0c */ /* 0x000fe2000bf06270 */
[C---:B------:R-:W-:Y:S01]  /*5ad10*/  VIADD R0, R5.reuse, 0x166 ;  /* 0x0000016605007836 */ /* 0x040fe20000000000 */
[----:B------:R-:W-:Y:S01]  /*5ad20*/  ISETP.LT.AND P5, PT, R6, UR8, !P1 ;  /* 0x0000000806007c0c */ /* 0x000fe2000cfa1270 */
[----:B------:R-:W-:Y:S01]  /*5ad30*/  ULDC UR4, c[0x0][0x22c] ;  /* 0x00008b0000047ab9 */ /* 0x000fe20000000800 */
[----:B------:R-:W-:Y:S01]  /*5ad40*/  VIADD R178, R5, 0x168 ;  /* 0x0000016805b27836 */ /* 0x000fe20000000000 */
[----:B------:R-:W-:-:S04]  /*5ad50*/  ULDC UR8, c[0x0][0x228] ;  /* 0x00008a0000087ab9 */ /* 0x000fc80000000800 */
[----:B----4-:R0:W-:Y:S01]  /*5ad60*/  @P3 STG.E.U8 desc[UR58][R184.64], R4 ;  /* 0x00000004b8003986 */ /* 0x0101e2000c10113a */
[----:B------:R-:W-:Y:S01]  /*5ad70*/  ISETP.GE.AND P3, PT, R0, UR4, PT ;  /* 0x0000000400007c0c */ /* 0x000fe2000bf66270 */
[----:B------:R-:W-:Y:S02]  /*5ad80*/  ULDC UR4, c[0x0][0x228] ;  /* 0x00008a0000047ab9 */ /* 0x000fe40000000800 */
[----:B------:R-:W-:Y:S01]  /*5ad90*/  ISETP.LT.AND P1, PT, R7, UR4, !P1 ;  /* 0x0000000407007c0c */ /* 0x000fe2000cf21270 */
[----:B------:R-:W-:Y:S01]  /*5ada0*/  ULDC UR4, c[0x0][0x22c] ;  /* 0x00008b0000047ab9 */ /* 0x000fe20000000800 */
[----:B------:R-:W-:Y:S01]  /*5adb0*/  PRMT R0, R186, 0x7770, RZ ;  /* 0x00007770ba007816 */ /* 0x000fe200000000ff */
[----:B0-----:R-:W4:Y:S01]  /*5adc0*/  LDL.LU.64 R184, [R1+0x728] ;  /* 0x0007280001b87983 */ /* 0x001f220000300a00 */
[----:B------:R-:W-:-:S03]  /*5add0*/  PRMT R4, R187, 0x7773, RZ ;  /* 0x00007773bb047816 */ /* 0x000fc600000000ff */
[----:B------:R-:W4:Y:S04]  /*5ade0*/  LDL.LU.64 R192, [R1+0x720] ;  /* 0x0007200001c07983 */ /* 0x000f280000300a00 */
[----:B------:R-:W-:Y:S04]  /*5adf0*/  @P2 STG.E.U8 desc[UR58][R188.64], R4 ;  /* 0x00000004bc002986 */ /* 0x000fe8000c10113a */
[----:B------:R-:W4:Y:S04]  /*5ae00*/  LDL.LU.64 R190, [R1+0x718] ;  /* 0x0007180001be7983 */ /* 0x000f280000300a00 */
[----:B---3--:R0:W-:Y:S04]  /*5ae10*/  @P5 STG.E.U8 desc[UR58][R180.64], R0 ;  /* 0x00000000b4005986 */ /* 0x0081e8000c10113a */
[----:B0-----:R-:W3:Y:S01]  /*5ae20*/  LDL.LU.64 R180, [R1+0x710] ;  /* 0x0007100001b47983 */ /* 0x001ee20000300a00 */
[----:B------:R-:W-:-:S05]  /*5ae30*/  PRMT R0, R186, 0x7771, RZ ;  /* 0x00007771ba007816 */ /* 0x000fca00000000ff */
[----:B--2---:R0:W-:Y:S04]  /*5ae40*/  @P1 STG.E.U8 desc[UR58][R182.64], R0 ;  /* 0x00000000b6001986 */ /* 0x0041e8000c10113a */
[----:B0-----:R-:W2:Y:S01]  /*5ae50*/  LDL.LU.64 R182, [R1+0x708] ;  /* 0x0007080001b67983 */ /* 0x001ea20000300a00 */
[----:B------:R-:W-:Y:S01]  /*5ae60*/  ISETP.LT.AND P5, PT, R6, UR6, !P0 ;  /* 0x0000000606007c0c */ /* 0x000fe2000c7a1270 */
[----:B------:R-:W-:Y:S01]  /*5ae70*/  VIADD R4, R5, 0x167 ;  /* 0x0000016705047836 */ /* 0x000fe20000000000 */
[----:B------:R-:W-:Y:S01]  /*5ae80*/  ULDC UR6, c[0x0][0x228] ;  /* 0x00008a0000067ab9 */ /* 0x000fe20000000800 */
[----:B------:R-:W2:Y:S01]  /*5ae90*/  LDL.LU R187, [R1+0x30] ;  /* 0x0000300001bb7983 */ /* 0x000ea20000300800 */
[C---:B------:R-:W-:Y:S01]  /*5aea0*/  ISETP.LT.AND P0, PT, R7.reuse, UR6, !P0 ;  /* 0x0000000607007c0c */ /* 0x040fe2000c701270 */
[----:B------:R-:W-:Y:S01]  /*5aeb0*/  ULDC UR6, c[0x0][0x228] ;  /* 0x00008a0000067ab9 */ /* 0x000fe20000000800 */
[----:B------:R-:W-:Y:S01]  /*5aec0*/  ISETP.GE.AND P2, PT, R4, UR4, PT ;  /* 0x0000000404007c0c */ /* 0x000fe2000bf46270 */
[----:B------:R-:W-:Y:S01]  /*5aed0*/  ULDC UR4, c[0x0][0x228] ;  /* 0x00008a0000047ab9 */ /* 0x000fe20000000800 */
[----:B------:R-:W-:Y:S01]  /*5aee0*/  PRMT R4, R186, 0x7772, RZ ;  /* 0x00007772ba047816 */ /* 0x000fe200000000ff */
[----:B------:R-:W2:Y:S01]  /*5aef0*/  LDL.LU.64 R188, [R1+0x700] ;  /* 0x0007000001bc7983 */ /* 0x000ea20000300a00 */
[----:B------:R-:W-:Y:S01]  /*5af00*/  ISETP.LT.AND P6, PT, R6, UR4, !P3 ;  /* 0x0000000406007c0c */ /* 0x000fe2000dfc1270 */
[----:B------:R-:W-:Y:S01]  /*5af10*/  ULDC UR4, c[0x0][0x22c] ;  /* 0x00008b0000047ab9 */ /* 0x000fe20000000800 */
[----:B------:R-:W-:Y:S01]  /*5af20*/  ISETP.LT.AND P3, PT, R7, UR6, !P3 ;  /* 0x0000000607007c0c */ /* 0x000fe2000df61270 */
[----:B------:R-:W-:Y:S01]  /*5af30*/  ULDC UR6, c[0x0][0x228] ;  /* 0x00008a0000067ab9 */ /* 0x000fe20000000800 */
[----:B------:R-:W-:-:S02]  /*5af40*/  PRMT R0, R186, 0x7773, RZ ;  /* 0x00007773ba007816 */ /* 0x000fc400000000ff */
[----:B------:R-:W-:Y:S01]  /*5af50*/  ISETP.GE.AND P1, PT, R178, UR4, PT ;  /* 0x00000004b2007c0c */ /* 0x000fe2000bf26270 */
[----:B------:R-:W-:Y:S01]  /*5af60*/  ULDC UR4, c[0x0][0x228] ;  /* 0x00008a0000047ab9 */ /* 0x000fe20000000800 */
[----:B----4-:R0:W-:Y:S01]  /*5af70*/  @P5 STG.E.U8 desc[UR58][R184.64], R4 ;  /* 0x00000004b8005986 */ /* 0x0101e2000c10113a */
[----:B------:R-:W-:Y:S01]  /*5af80*/  ISETP.LT.AND P5, PT, R6, UR4, !P2 ;  /* 0x0000000406007c0c */ /* 0x000fe2000d7a1270 */
[----:B------:R-:W-:Y:S02]  /*5af90*/  ULDC UR4, c[0x0][0x22c] ;  /* 0x00008b0000047ab9 */ /* 0x000fe40000000800 */
[----:B------:R1:W-:Y:S04]  /*5afa0*/  @P0 STG.E.U8 desc[UR58][R192.64], R0 ;  /* 0x00000000c0000986 */ /* 0x0003e8000c10113a */
[----:B0-----:R-:W4:Y:S01]  /*5afb0*/  LDL.LU.64 R184, [R1+0x6f8] ;  /* 0x0006f80001b87983 */ /* 0x001f220000300a00 */
[----:B------:R-:W-:-:S02]  /*5afc0*/  PRMT R4, R237, 0x7770, RZ ;  /* 0x00007770ed047816 */ /* 0x000fc400000000ff */
[----:B-1----:R-:W-:-:S03]  /*5afd0*/  PRMT R0, R237, 0x7771, RZ ;  /* 0x00007771ed007816 */ /* 0x002fc600000000ff */
[----:B------:R0:W-:Y:S02]  /*5afe0*/  @P6 STG.E.U8 desc[UR58][R190.64], R4 ;  /* 0x00000004be006986 */ /* 0x0001e4000c10113a */
[----:B0-----:R-:W-:Y:S02]  /*5aff0*/  PRMT R4, R237, 0x7772, RZ ;  /* 0x00007772ed047816 */ /* 0x001fe400000000ff */
[----:B---3--:R0:W-:Y:S04]  /*5b000*/  @P3 STG.E.U8 desc[UR58][R180.64], R0 ;  /* 0x00000000b4003986 */ /* 0x0081e8000c10113a */
[----:B0-----:R-:W3:Y:S04]  /*5b010*/  LDL.LU.64 R180, [R1+0x6f0] ;  /* 0x0006f00001b47983 */ /* 0x001ee80000300a00 */
[----:B--2---:R0:W-:Y:S04]  /*5b020*/  @P5 STG.E.U8 desc[UR58][R182.64], R4 ;  /* 0x00000004b6005986 */ /* 0x0041e8000c10113a */
[----:B0-----:R-:W2:Y:S01]  /*5b030*/  LDL.LU.64 R182, [R1+0x6e8] ;  /* 0x0006e80001b67983 */ /* 0x001ea20000300a00 */
[----:B------:R-:W-:Y:S01]  /*5b040*/  VIADD R0, R5, 0x169 ;  /* 0x0000016905007836 */ /* 0x000fe20000000000 */
[----:B------:R-:W-:Y:S01]  /*5b050*/  ISETP.LT.AND P2, PT, R7, UR6, !P2 ;  /* 0x0000000607007c0c */ /* 0x000fe2000d741270 */
[----:B------:R-:W-:Y:S01]  /*5b060*/  ULDC UR6, c[0x0][0x228] ;  /* 0x00008a0000067ab9 */ /* 0x000fe20000000800 */
[----:B------:R-:W-:Y:S01]  /*5b070*/  ISETP.LT.AND P6, PT, R6, UR8, !P1 ;  /* 0x0000000806007c0c */ /* 0x000fe2000cfc1270 */
[----:B------:R-:W2:Y:S01]  /*5b080*/  LDL.LU R186, [R1+0x34] ;  /* 0x0000340001ba7983 */ /* 0x000ea20000300800 */
[----:B------:R-:W-:Y:S01]  /*5b090*/  ISETP.GE.AND P0, PT, R0, UR4, PT ;  /* 0x0000000400007c0c */ /* 0x000fe2000bf06270 */
[----:B------:R-:W-:Y:S01]  /*5b0a0*/  VIADD R0, R5, 0x16a ;  /* 0x0000016a05007836 */ /* 0x000fe20000000000 */
[----:B------:R-:W-:Y:S01]  /*5b0b0*/  ULDC UR4, c[0x0][0x22c] ;  /* 0x00008b0000047ab9 */ /* 0x000fe20000000800 */
[----:B------:R-:W-:Y:S01]  /*5b0c0*/  PRMT R4, R237, 0x7773, RZ ;  /* 0x00007773ed047816 */ /* 0x000fe200000000ff */
[----:B------:R-:W2:Y:S01]  /*5b0d0*/  LDL.LU.64 R192, [R1+0x6e0] ;  /* 0x0006e00001c07983 */ /* 0x000ea20000300a00 */
[----:B------:R-:W-:Y:S01]  /*5b0e0*/  VIADD R178, R5, 0x16c ;  /* 0x0000016c05b27836 */ /* 0x000fe20000000000 */
[----:B------:R-:W-:Y:S01]  /*5b0f0*/  ISETP.GE.AND P3, PT, R0, UR4, PT ;  /* 0x0000000400007c0c */ /* 0x000fe2000bf66270 */
[----:B------:R-:W-:Y:S01]  /*5b100*/  ULDC UR4, c[0x0][0x228] ;  /* 0x00008a0000047ab9 */ /* 0x000fe20000000800 */
[----:B------:R-:W-:Y:S01]  /*5b110*/  PRMT R0, R187, 0x7770, RZ ;  /* 0x00007770bb007816 */ /* 0x000fe200000000ff */
[----:B------:R0:W-:Y:S01]  /*5b120*/  @P2 STG.E.U8 desc[UR58][R188.64], R4 ;  /* 0x00000004bc002986 */ /* 0x0001e2000c10113a */
[----:B------:R-:W-:Y:S01]  /*5b130*/  ISETP.LT.AND P1, PT, R7, UR4, !P1 ;  /* 0x0000000407007c0c */ /* 0x000fe2000cf21270 */
[----:B------:R-:W-:Y:S01]  /*5b140*/  ULDC UR4, c[0x0][0x22c] ;  /* 0x00008b0000047ab9 */ /* 0x000fe20000000800 */
[----:B------:R-:W-:Y:S01]  /*5b150*/  ULDC UR8, c[0x0][0x228] ;  /* 0x00008a0000087ab9 */ /* 0x000fe20000000800 */
[----:B------:R-:W2:Y:S01]  /*5b160*/  LDL.LU.64 R190, [R1+0x6d8] ;  /* 0x0006d80001be7983 */ /* 0x000ea20000300a00 */
[----:B------:R-:W-:Y:S01]  /*5b170*/  ISETP.LT.AND P5, PT, R6, UR6, !P0 ;  /* 0x0000000606007c0c */ /* 0x000fe2000c7a1270 */
[----:B------:R-:W-:-:S02]  /*5b180*/  ULDC UR6, c[0x0][0x228] ;  /* 0x00008a0000067ab9 */ /* 0x000fc40000000800 */
[----:B----4-:R1:W-:Y:S01]  /*5b190*/  @P6 STG.E.U8 desc[UR58][R184.64], R0 ;  /* 0x00000000b8006986 */ /* 0x0103e2000c10113a */
[----:B0-----:R-:W-:-:S03]  /*5b1a0*/  VIADD R4, R5, 0x16b ;  /* 0x0000016b05047836 */ /* 0x001fc60000000000 */
[----:B-1----:R-:W4:Y:S01]  /*5b1b0*/  LDL.LU.64 R184, [R1+0x6d0] ;  /* 0x0006d00001b87983 */ /* 0x002f220000300a00 */
[C---:B------:R-:W-:Y:S02]  /*5b1c0*/  PRMT R0, R187.reuse, 0x7771, RZ ;  /* 0x00007771bb007816 */ /* 0x040fe400000000ff */
[----:B------:R-:W-:Y:S01]  /*5b1d0*/  ISETP.GE.AND P2, PT, R4, UR4, PT ;  /* 0x0000000404007c0c */ /* 0x000fe2000bf46270 */
[----:B------:R-:W-:Y:S01]  /*5b1e0*/  ULDC UR4, c[0x0][0x228] ;  /* 0x00008a0000047ab9 */ /* 0x000fe20000000800 */
[----:B------:R-:W-:Y:S01]  /*5b1f0*/  PRMT R4, R187, 0x7772, RZ ;  /* 0x00007772bb047816 */ /* 0x000fe200000000ff */
[----:B---3--:R0:W-:Y:S04]  /*5b200*/  @P1 STG.E.U8 desc[UR58][R180.64], R0 ;  /* 0x00000000b4001986 */ /* 0x0081e8000c10113a */
[----:B0-----:R-:W3:Y:S04]  /*5b210*/  LDL.LU.64 R180, [R1+0x6c8] ;  /* 0x0006c80001b47983 */ /* 0x001ee80000300a00 */
[----:B------:R-:W3:Y:S04]  /*5b220*/  LDL.LU R237, [R1+0x38] ;  /* 0x0000380001ed7983 */ /* 0x000ee80000300800 */
[----:B------:R-:W3:Y:S04]  /*5b230*/  LDL.LU.64 R188, [R1+0x6c0] ;  /* 0x0006c00001bc7983 */ /* 0x000ee80000300a00 */
[----:B--2---:R0:W-:Y:S04]  /*5b240*/  @P5 STG.E.U8 desc[UR58][R182.64], R4 ;  /* 0x00000004b6005986 */ /* 0x0041e8000c10113a */
[----:B0-----:R-:W2:Y:S01]  /*5b250*/  LDL.LU.64 R182, [R1+0x6b8] ;  /* 0x0006b80001b67983 */ /* 0x001ea20000300a00 */
[C---:B------:R-:W-:Y:S01]  /*5b260*/  ISETP.LT.AND P0, PT, R7.reuse, UR6, !P0 ;  /* 0x0000000607007c0c */ /* 0x040fe2000c701270 */
[----:B------:R-:W-:Y:S01]  /*5b270*/  ULDC UR6, c[0x0][0x228] ;  /* 0x00008a0000067ab9 */ /* 0x000fe20000000800 */
[----:B------:R-:W-:Y:S01]  /*5b280*/  ISETP.LT.AND P6, PT, R6, UR4, !P3 ;  /* 0x0000000406007c0c */ /* 0x000fe2000dfc1270 */
[----:B------:R-:W-:Y:S01]  /*5b290*/  ULDC UR4, c[0x0][0x22c] ;  /* 0x00008b0000047ab9 */ /* 0x000fe20000000800 */
[----:B------:R-:W-:Y:S01]  /*5b2a0*/  ISETP.LT.AND P3, PT, R7, UR6, !P3 ;  /* 0x0000000607007c0c */ /* 0x000fe2000df61270 */
[----:B------:R-:W-:Y:S01]  /*5b2b0*/  ULDC UR6, c[0x0][0x228] ;  /* 0x00008a0000067ab9 */ /* 0x000fe20000000800 */
[----:B------:R-:W-:-:S02]  /*5b2c0*/  PRMT R0, R187, 0x7773, RZ ;  /* 0x00007773bb007816 */ /* 0x000fc400000000ff */
[----:B------:R-:W-:Y:S02]  /*5b2d0*/  PRMT R4, R186, 0x7770, RZ ;  /* 0x00007770ba047816 */ /* 0x000fe400000000ff */
[----:B------:R-:W-:Y:S01]  /*5b2e0*/  ISETP.GE.AND P1, PT, R178, UR4, PT ;  /* 0x00000004b2007c0c */ /* 0x000fe2000bf26270 */
[----:B------:R-:W-:Y:S02]  /*5b2f0*/  ULDC UR4, c[0x0][0x228] ;  /* 0x00008a0000047ab9 */ /* 0x000fe40000000800 */
[----:B------:R0:W-:Y:S01]  /*5b300*/  @P0 STG.E.U8 desc[UR58][R192.64], R0 ;  /* 0x00000000c0000986 */ /* 0x0001e2000c10113a */
[----:B------:R-:W-:Y:S01]  /*5b310*/  ISETP.LT.AND P5, PT, R6, UR4, !P2 ;  /* 0x0000000406007c0c */ /* 0x000fe2000d7a1270 */
[----:B------:R-:W-:Y:S02]  /*5b320*/  ULDC UR4, c[0x0][0x22c] ;  /* 0x00008b0000047ab9 */ /* 0x000fe40000000800 */
[----:B------:R1:W-:Y:S01]  /*5b330*/  @P6 STG.E.U8 desc[UR58][R190.64], R4 ;  /* 0x00000004be006986 */ /* 0x0003e2000c10113a */
[----:B0-----:R-:W-:-:S05]  /*5b340*/  PRMT R0, R186, 0x7771, RZ ;  /* 0x00007771ba007816 */ /* 0x001fca00000000ff */
[----:B----4-:R0:W-:Y:S01]  /*5b350*/  @P3 STG.E.U8 desc[UR58][R184.64], R0 ;  /* 0x00000000b8003986 */ /* 0x0101e2000c10113a */
[----:B------:R-:W-:Y:S01]  /*5b360*/  ISETP.LT.AND P2, PT, R7, UR6, !P2 ;  /* 0x0000000607007c0c */ /* 0x000fe2000d741270 */
[----:B------:R-:W-:Y:S01]  /*5b370*/  ULDC UR6, c[0x0][0x228] ;  /* 0x00008a0000067ab9 */ /* 0x000fe20000000800 */
[----:B------:R-:W-:Y:S01]  /*5b380*/  ISETP.LT.AND P6, PT, R6, UR8, !P1 ;  /* 0x0000000806007c0c */ /* 0x000fe2000cfc1270 */
[C---:B------:R-:W-:Y:S01]  /*5b390*/  VIADD R178, R5.reuse, 0x170 ;  /* 0x0000017005b27836 */ /* 0x040fe20000000000 */
[----:B-1----:R-:W-:Y:S01]  /*5b3a0*/  PRMT R4, R186, 0x7772, RZ ;  /* 0x00007772ba047816 */ /* 0x002fe200000000ff */
[----:B------:R-:W-:Y:S01]  /*5b3b0*/  ULDC UR8, c[0x0][0x228] ;  /* 0x00008a0000087ab9 */ /* 0x000fe20000000800 */
[----:B0-----:R-:W4:Y:S01]  /*5b3c0*/  LDL.LU.64 R184, [R1+0x6b0] ;  /* 0x0006b00001b87983 */ /* 0x001f220000300a00 */
[----:B------:R-:W-:-:S03]  /*5b3d0*/  VIADD R0, R5, 0x16d ;  /* 0x0000016d05007836 */ /* 0x000fc60000000000 */
[----:B------:R-:W4:Y:S02]  /*5b3e0*/  LDL.LU R187, [R1+0x3c] ;  /* 0x00003c0001bb7983 */ /* 0x000f240000300800 */
[----:B------:R-:W-:Y:S01]  /*5b3f0*/  ISETP.GE.AND P0, PT, R0, UR4, PT ;  /* 0x0000000400007c0c */ /* 0x000fe2000bf06270 */
[----:B------:R-:W-:Y:S01]  /*5b400*/  VIADD R0, R5, 0x16e ;  /* 0x0000016e05007836 */ /* 0x000fe20000000000 */
[----:B------:R-:W-:-:S04]  /*5b410*/  ULDC UR4, c[0x0][0x22c] ;  /* 0x00008b0000047ab9 */ /* 0x000fc80000000800 */
[----:B------:R-:W-:Y:S01]  /*5b420*/  ISETP.GE.AND P3, PT, R0, UR4, PT ;  /* 0x0000000400007c0c */ /* 0x000fe2000bf66270 */
[----:B------:R-:W-:Y:S01]  /*5b430*/  ULDC UR4, c[0x0][0x228] ;  /* 0x00008a0000047ab9 */ /* 0x000fe20000000800 */
[----:B---3--:R0:W-:Y:S01]  /*5b440*/  @P5 STG.E.U8 desc[UR58][R180.64], R4 ;  /* 0x00000004b4005986 */ /* 0x0081e2000c10113a */
[----:B------:R-:W-:-:S03]  /*5b450*/  PRMT R0, R237, 0x7770, RZ ;  /* 0x00007770ed007816 */ /* 0x000fc600000000ff */
[----:B0-----:R-:W3:Y:S01]  /*5b460*/  LDL.LU.64 R180, [R1+0x6a8] ;  /* 0x0006a80001b47983 */ /* 0x001ee20000300a00 */
[----:B------:R-:W-:-:S03]  /*5b470*/  PRMT R4, R186, 0x7773, RZ ;  /* 0x00007773ba047816 */ /* 0x000fc600000000ff */
[----:B------:R-:W3:Y:S04]  /*5b480*/  LDL.LU.64 R192, [R1+0x6a0] ;  /* 0x0006a00001c07983 */ /* 0x000ee80000300a00 */
[----:B------:R-:W-:Y:S04]  /*5b490*/  @P2 STG.E.U8 desc[UR58][R188.64], R4 ;  /* 0x00000004bc002986 */ /* 0x000fe8000c10113a */
[----:B------:R-:W3:Y:S04]  /*5b4a0*/  LDL.LU.64 R190, [R1+0x698] ;  /* 0x0006980001be7983 */ /* 0x000ee80000300a00 */
[----:B--2---:R0:W-:Y:S04]  /*5b4b0*/  @P6 STG.E.U8 desc[UR58][R182.64], R0 ;  /* 0x00000000b6006986 */ /* 0x0041e8000c10113a */
[----:B0-----:R-:W2:Y:S01]  /*5b4c0*/  LDL.LU.64 R182, [R1+0x690] ;  /* 0x0006900001b67983 */ /* 0x001ea20000300a00 */
[----:B------:R-:W-:Y:S01]  /*5b4d0*/  ISETP.LT.AND P1, PT, R7, UR4, !P1 ;  /* 0x0000000407007c0c */ /* 0x000fe2000cf21270 */
[----:B------:R-:W-:Y:S01]  /*5b4e0*/  VIADD R4, R5, 0x16f ;  /* 0x0000016f05047836 */ /* 0x000fe20000000000 */
[----:B------:R-:W-:Y:S01]  /*5b4f0*/  PRMT R0, R237, 0x7771, RZ ;  /* 0x00007771ed007816 */ /* 0x000fe200000000ff */
[----:B------:R-:W-:Y:S01]  /*5b500*/  ULDC UR4, c[0x0][0x22c] ;  /* 0x00008b0000047ab9 */ /* 0x000fe20000000800 */
[----:B------:R-:W-:Y:S01]  /*5b510*/  ISETP.LT.AND P5, PT, R6, UR6, !P0 ;  /* 0x0000000606007c0c */ /* 0x000fe2000c7a1270 */
[----:B------:R-:W-:-:S02]  /*5b520*/  ULDC UR6, c[0x0][0x228] ;  /* 0x00008a0000067ab9 */ /* 0x000fc40000000800 */
[C---:B------:R-:W-:Y:S01]  /*5b530*/  ISETP.LT.AND P0, PT, R7.reuse, UR6, !P0 ;  /* 0x0000000607007c0c */ /* 0x040fe2000c701270 */
[----:B------:R-:W-:Y:S01]  /*5b540*/  ULDC UR6, c[0x0][0x228] ;  /* 0x00008a0000067ab9 */ /* 0x000fe20000000800 */
[----:B------:R-:W-:Y:S01]  /*5b550*/  ISETP.GE.AND P2, PT, R4, UR4, PT ;  /* 0x0000000404007c0c */ /* 0x000fe2000bf46270 */
[----:B------:R-:W-:Y:S02]  /*5b560*/  ULDC UR4, c[0x0][0x228] ;  /* 0x00008a0000047ab9 */ /* 0x000fe40000000800 */
[----:B------:R-:W-:Y:S01]  /*5b570*/  ISETP.LT.AND P6, PT, R6, UR4, !P3 ;  /* 0x0000000406007c0c */ /* 0x000fe2000dfc1270 */
[----:B------:R-:W-:Y:S01]  /*5b580*/  ULDC UR4, c[0x0][0x22c] ;  /* 0x00008b0000047ab9 */ /* 0x000fe20000000800 */
[----:B------:R-:W-:Y:S01]  /*5b590*/  ISETP.LT.AND P3, PT, R7, UR6, !P3 ;  /* 0x0000000607007c0c */ /* 0x000fe2000df61270 */
[----:B------:R-:W-:Y:S01]  /*5b5a0*/  ULDC UR6, c[0x0][0x228] ;  /* 0x00008a0000067ab9 */ /* 0x000fe20000000800 */
[C---:B------:R-:W-:Y:S01]  /*5b5b0*/  PRMT R4, R237.reuse, 0x7772, RZ ;  /* 0x00007772ed047816 */ /* 0x040fe200000000ff */
[----:B----4-:R0:W-:Y:S04]  /*5b5c0*/  @P1 STG.E.U8 desc[UR58][R184.64], R0 ;  /* 0x00000000b8001986 */ /* 0x0101e8000c10113a */
        /* <DEDUP_REMOVED lines=9> */
[----:B------:R-:W-:Y:S04]  /*5b660*/  @P6 STG.E.U8 desc[UR58][R190.64], R4 ;  /* 0x00000004be006986 */ /* 0x000fe8000c10113a */
[----:B--2---:R0:W-:Y:S04]  /*5b670*/  @P3 STG.E.U8 desc[UR58][R182.64], R0 ;  /* 0x00000000b6003986 */ /* 0x0041e8000c10113a */
[----:B0-----:R-:W2:Y:S01]  /*5b680*/  LDL.LU.64 R182, [R1+0x670] ;  /* 0x0006700001b67983 */ /* 0x001ea20000300a00 */
[----:B------:R-:W-:Y:S01]  /*5b690*/  ISETP.GE.AND P1, PT, R178, UR4, PT ;  /* 0x00000004b2007c0c */ /* 0x000fe2000bf26270 */
[----:B------:R-:W-:-:S02]  /*5b6a0*/  ULDC UR4, c[0x0][0x228] ;  /* 0x00008a0000047ab9 */ /* 0x000fc40000000800 */
[----:B------:R-:W-:Y:S01]  /*5b6b0*/  ISETP.LT.AND P5, PT, R6, UR4, !P2 ;  /* 0x0000000406007c0c */ /* 0x000fe2000d7a1270 */
[----:B------:R-:W-:Y:S01]  /*5b6c0*/  VIADD R0, R5, 0x171 ;  /* 0x0000017105007836 */ /* 0x000fe20000000000 */
[----:B------:R-:W-:Y:S01]  /*5b6d0*/  ULDC UR4, c[0x0][0x22c] ;  /* 0x00008b0000047ab9 */ /* 0x000fe20000000800 */
[----:B------:R-:W-:Y:S01]  /*5b6e0*/  PRMT R4, R187, 0x7772, RZ ;  /* 0x00007772bb047816 */ /* 0x000fe200000000ff */
[----:B------:R-:W2:Y:S01]  /*5b6f0*/  LDL.LU R237, [R1+0x24] ;  /* 0x0000240001ed7983 */ /* 0x000ea20000300800 */
[----:B------:R-:W-:Y:S01]  /*5b700*/  ISETP.LT.AND P2, PT, R7, UR6, !P2 ;  /* 0x0000000607007c0c */ /* 0x000fe2000d741270 */
[----:B------:R-:W-:Y:S01]  /*5b710*/  ULDC UR6, c[0x0][0x228] ;  /* 0x00008a0000067ab9 */ /* 0x000fe20000000800 */
[----:B------:R-:W-:Y:S01]  /*5b720*/  ISETP.GE.AND P0, PT, R0, UR4, PT ;  /* 0x0000000400007c0c */ /* 0x000fe2000bf06270 */
[C---:B------:R-:W-:Y:S01]  /*5b730*/  VIADD R0, R5.reuse, 0x172 ;  /* 0x0000017205007836 */ /* 0x040fe20000000000 */
[----:B------:R-:W-:Y:S01]  /*5b740*/  ISETP.LT.AND P6, PT, R6, UR8, !P1 ;  /* 0x0000000806007c0c */ /* 0x000fe2000cfc1270 */
[----:B------:R-:W-:Y:S01]  /*5b750*/  ULDC UR4, c[0x0][0x22c] ;  /* 0x00008b0000047ab9 */ /* 0x000fe20000000800 */
[----:B------:R-:W-:Y:S01]  /*5b760*/  VIADD R178, R5, 0x174 ;  /* 0x0000017405b27836 */ /* 0x000fe20000000000 */
[----:B------:R-:W-:Y:S01]  /*5b770*/  ULDC UR8, c[0x0][0x228] ;  /* 0x00008a0000087ab9 */ /* 0x000fe20000000800 */
[----:B------:R-:W-:Y:S01]  /*5b780*/  ISETP.GE.AND P3, PT, R0, UR4, PT ;  /* 0x0000000400007c0c */ /* 0x000fe2000bf66270 */
[----:B------:R-:W-:-:S02]  /*5b790*/  ULDC UR4, c[0x0][0x228] ;  /* 0x00008a0000047ab9 */ /* 0x000fc40000000800 */
[----:B------:R-:W-:Y:S01]  /*5b7a0*/  ISETP.LT.AND P1, PT, R7, UR4, !P1 ;  /* 0x0000000407007c0c */ /* 0x000fe2000cf21270 */
[----:B------:R-:W-:Y:S01]  /*5b7b0*/  ULDC UR4, c[0x0][0x22c] ;  /* 0x00008b0000047ab9 */ /* 0x000fe20000000800 */
[----:B----4-:R0:W-:Y:S01]  /*5b7c0*/  @P5 STG.E.U8 desc[UR58][R184.64], R4 ;  /* 0x00000004b8005986 */ /* 0x0101e2000c10113a */
[----:B------:R-:W-:-:S03]  /*5b7d0*/  PRMT R0, R186, 0x7770, RZ ;  /* 0x00007770ba007816 */ /* 0x000fc600000000ff */
        /* <DEDUP_REMOVED lines=44> */
[----:B------:R-:W2:Y:S01]  /*5baa0*/  LDL.LU.64 R192, [R1+0x620] ;  /* 0x0006200001c07983 */ /* 0x000ea20000300a00 */
[----:B------:R-:W-:Y:S01]  /*5bab0*/  ISETP.GE.AND P0, PT, R0, UR4, PT ;  /* 0x0000000400007c0c */ /* 0x000fe2000bf06270 */
[----:B------:R-:W-:Y:S01]  /*5bac0*/  VIADD R0, R5, 0x176 ;  /* 0x0000017605007836 */ /* 0x000fe20000000000 */
[----:B------:R-:W-:Y:S01]  /*5bad0*/  ULDC UR4, c[0x0][0x22c] ;  /* 0x00008b0000047ab9 */ /* 0x000fe20000000800 */
[----:B------:R-:W-:Y:S01]  /*5bae0*/  PRMT R4, R237, 0x7773, RZ ;  /* 0x00007773ed047816 */ /* 0x000fe200000000ff */
[----:B------:R-:W2:Y:S01]  /*5baf0*/  LDL.LU R186, [R1+0x2c] ;  /* 0x00002c0001ba7983 */ /* 0x000ea20000300800 */
        /* <DEDUP_REMOVED lines=46> */
[C---:B0-----:R-:W-:Y:S01]  /*5bde0*/  VIADD R0, R5.reuse, 0x179 ;  /* 0x0000017905007836 */ /* 0x041fe20000000000 */
[----:B------:R-:W4:Y:S04]  /*5bdf0*/  LDL.LU.64 R184, [R1+0x5f0] ;  /* 0x0005f00001b87983 */ /* 0x000f280000300a00 */
[----:B------:R-:W-:Y:S01]  /*5be00*/  ISETP.GE.AND P0, PT, R0, UR4, PT ;  /* 0x0000000400007c0c */ /* 0x000fe2000bf06270 */
[----:B------:R-:W-:Y:S01]  /*5be10*/  VIADD R0, R5, 0x17a ;  /* 0x0000017a05007836 */ /* 0x000fe20000000000 */
[----:B------:R-:W-:Y:S01]  /*5be20*/  ULDC UR4, c[0x0][0x22c] ;  /* 0x00008b0000047ab9 */ /* 0x000fe20000000800 */
[----:B------:R-:W4:Y:S03]  /*5be30*/  LDL.LU R187, [R1+0x14] ;  /* 0x0000140001bb7983 */ /* 0x000f260000300800 */
        /* <DEDUP_REMOVED lines=13> */
[----:B------:R-:W-:Y:S01]  /*5bf10*/  ISETP.LT.AND P5, PT, R6, UR6, !P0 ;  /* 0x0000000606007c0c */ /* 0x000fe2000c7a1270 */
[----:B------:R-:W-:Y:S01]  /*5bf20*/  ULDC UR6, c[0x0][0x228] ;  /* 0x00008a0000067ab9 */ /* 0x000fe20000000800 */
[----:B------:R-:W-:Y:S01]  /*5bf30*/  ULDC UR4, c[0x0][0x22c] ;  /* 0x00008b0000047ab9 */ /* 0x000fe20000000800 */
[----:B------:R-:W-:Y:S01]  /*5bf40*/  ISETP.LT.AND P0, PT, R7, UR6, !P0 ;  /* 0x0000000607007c0c */ /* 0x000fe2000c701270 */
[----:B------:R-:W2:Y:S01]  /*5bf50*/  LDL.LU.64 R188, [R1+0x5c8] ;  /* 0x0005c80001bc7983 */ /* 0x000ea20000300a00 */
[----:B------:R-:W-:Y:S01]  /*5bf60*/  PRMT R0, R237, 0x7771, RZ ;  /* 0x00007771ed007816 */ /* 0x000fe200000000ff */
[----:B------:R-:W-:Y:S01]  /*5bf70*/  ULDC UR6, c[0x0][0x228] ;  /* 0x00008a0000067ab9 */ /* 0x000fe20000000800 */
[----:B------:R-:W-:Y:S01]  /*5bf80*/  ISETP.GE.AND P2, PT, R4, UR4, PT ;  /* 0x0000000404007c0c */ /* 0x000fe2000bf46270 */
[----:B------:R-:W-:Y:S01]  /*5bf90*/  ULDC UR4, c[0x0][0x228] ;  /* 0x00008a0000047ab9 */ /* 0x000fe20000000800 */
[----:B------:R-:W2:Y:S01]  /*5bfa0*/  LDL.LU R186, [R1+0x18] ;  /* 0x0000180001ba7983 */ /* 0x000ea20000300800 */
[----:B------:R-:W-:Y:S01]  /*5bfb0*/  ISETP.LT.AND P6, PT, R6, UR4, !P3 ;  /* 0x0000000406007c0c */ /* 0x000fe2000dfc1270 */
[----:B------:R-:W-:Y:S01]  /*5bfc0*/  ULDC UR4, c[0x0][0x22c] ;  /* 0x00008b0000047ab9 */ /* 0x000fe20000000800 */
[----:B------:R-:W-:Y:S01]  /*5bfd0*/  ISETP.LT.AND P3, PT, R7, UR6, !P3 ;  /* 0x0000000607007c0c */ /* 0x000fe2000df61270 */
[----:B------:R-:W-:Y:S01]  /*5bfe0*/  ULDC UR6, c[0x0][0x228] ;  /* 0x00008a0000067ab9 */ /* 0x000fe20000000800 */
[C---:B------:R-:W-:Y:S01]  /*5bff0*/  PRMT R4, R237.reuse, 0x7772, RZ ;  /* 0x00007772ed047816 */ /* 0x040fe200000000ff */
[----:B----4-:R0:W-:Y:S02]  /*5c000*/  @P1 STG.E.U8 desc[UR58][R184.64], R0 ;  /* 0x00000000b8001986 */ /* 0x0101e4000c10113a */
[----:B0-----:R-:W-:-:S02]  /*5c010*/  PRMT R0, R237, 0x7773, RZ ;  /* 0x00007773ed007816 */ /* 0x001fc400000000ff */
[----:B------:R-:W4:Y:S04]  /*5c020*/  LDL.LU.64 R184, [R1+0x5c0] ;  /* 0x0005c00001b87983 */ /* 0x000f280000300a00 */
[----:B---3--:R0:W-:Y:S04]  /*5c030*/  @P5 STG.E.U8 desc[UR58][R180.64], R4 ;  /* 0x00000004b4005986 */ /* 0x0081e8000c10113a */
[----:B------:R1:W-:Y:S01]  /*5c040*/  @P0 STG.E.U8 desc[UR58][R192.64], R0 ;  /* 0x00000000c0000986 */ /* 0x0003e2000c10113a */
[----:B0-----:R-:W-:-:S03]  /*5c050*/  PRMT R4, R187, 0x7770, RZ ;  /* 0x00007770bb047816 */ /* 0x001fc600000000ff */
[----:B------:R-:W3:Y:S01]  /*5c060*/  LDL.LU.64 R180, [R1+0x5b8] ;  /* 0x0005b80001b47983 */ /* 0x000ee20000300a00 */
[----:B-1----:R-:W-:-:S03]  /*5c070*/  PRMT R0, R187, 0x7771, RZ ;  /* 0x00007771bb007816 */ /* 0x002fc600000000ff */
[----:B------:R-:W-:Y:S04]  /*5c080*/  @P6 STG.E.U8 desc[UR58][R190.64], R4 ;  /* 0x00000004be006986 */ /* 0x000fe8000c10113a */
[----:B--2---:R0:W-:Y:S04]  /*5c090*/  @P3 STG.E.U8 desc[UR58][R182.64], R0 ;  /* 0x00000000b6003986 */ /* 0x0041e8000c10113a */
[----:B0-----:R-:W2:Y:S04]  /*5c0a0*/  LDL.LU.64 R182, [R1+0x5b0] ;  /* 0x0005b00001b67983 */ /* 0x001ea80000300a00 */
[----:B------:R-:W2:Y:S01]  /*5c0b0*/  LDL.LU.64 R192, [R1+0x5a8] ;  /* 0x0005a80001c07983 */ /* 0x000ea20000300a00 */
[----:B------:R-:W-:Y:S01]  /*5c0c0*/  ISETP.GE.AND P1, PT, R178, UR4, PT ;  /* 0x00000004b2007c0c */ /* 0x000fe2000bf26270 */
[----:B------:R-:W-:-:S02]  /*5c0d0*/  ULDC UR4, c[0x0][0x228] ;  /* 0x00008a0000047ab9 */ /* 0x000fc40000000800 */
[----:B------:R-:W-:Y:S01]  /*5c0e0*/  ISETP.LT.AND P5, PT, R6, UR4, !P2 ;  /* 0x0000000406007c0c */ /* 0x000fe2000d7a1270 */
[----:B------:R-:W-:Y:S01]  /*5c0f0*/  VIADD R0, R5, 0x17d ;  /* 0x0000017d05007836 */ /* 0x000fe20000000000 */
[----:B------:R-:W-:Y:S01]  /*5c100*/  ULDC UR4, c[0x0][0x22c] ;  /* 0x00008b0000047ab9 */ /* 0x000fe20000000800 */
[----:B------:R-:W-:Y:S01]  /*5c110*/  ISETP.LT.AND P2, PT, R7, UR6, !P2 ;  /* 0x0000000607007c0c */ /* 0x000fe2000d741270 */
[----:B------:R-:W-:Y:S01]  /*5c120*/  ULDC UR6, c[0x0][0x228] ;  /* 0x00008a0000067ab9 */ /* 0x000fe20000000800 */
[----:B------:R-:W-:Y:S01]  /*5c130*/  PRMT R4, R187, 0x7772, RZ ;  /* 0x00007772bb047816 */ /* 0x000fe200000000ff */
[----:B------:R-:W2:Y:S01]  /*5c140*/  LDL.LU.64 R190, [R1+0x5a0] ;  /* 0x0005a00001be7983 */ /* 0x000ea20000300a00 */
[----:B------:R-:W-:Y:S01]  /*5c150*/  ISETP.GE.AND P0, PT, R0, UR4, PT ;  /* 0x0000000400007c0c */ /* 0x000fe2000bf06270 */
[C---:B------:R-:W-:Y:S01]  /*5c160*/  VIADD R0, R5.reuse, 0x17e ;  /* 0x0000017e05007836 */ /* 0x040fe20000000000 */
[----:B------:R-:W-:Y:S01]  /*5c170*/  ISETP.LT.AND P6, PT, R6, UR8, !P1 ;  /* 0x0000000806007c0c */ /* 0x000fe2000cfc1270 */
[----:B------:R-:W-:Y:S01]  /*5c180*/  ULDC UR4, c[0x0][0x22c] ;  /* 0x00008b0000047ab9 */ /* 0x000fe20000000800 */
[----:B------:R-:W2:Y:S01]  /*5c190*/  LDL.LU R237, [R1+0x1c] ;  /* 0x00001c0001ed7983 */ /* 0x000ea20000300800 */
[----:B------:R-:W-:Y:S01]  /*5c1a0*/  VIADD R178, R5, 0x180 ;  /* 0x0000018005b27836 */ /* 0x000fe20000000000 */
[----:B------:R-:W-:Y:S01]  /*5c1b0*/  ISETP.GE.AND P3, PT, R0, UR4, PT ;  /* 0x0000000400007c0c */ /* 0x000fe2000bf66270 */
[----:B------:R-:W-:Y:S01]  /*5c1c0*/  ULDC UR4, c[0x0][0x228] ;  /* 0x00008a0000047ab9 */ /* 0x000fe20000000800 */
[----:B------:R0:W-:Y:S01]  /*5c1d0*/  @P5 STG.E.U8 desc[UR58][R188.64], R4 ;  /* 0x00000004bc005986 */ /* 0x0001e2000c10113a */
[----:B------:R-:W-:Y:S01]  /*5c1e0*/  ISETP.LT.AND P1, PT, R7, UR4, !P1 ;  /* 0x0000000407007c0c */ /* 0x000fe2000cf21270 */
[----:B------:R-:W-:Y:S01]  /*5c1f0*/  ULDC UR4, c[0x0][0x22c] ;  /* 0x00008b0000047ab9 */ /* 0x000fe20000000800 */
[----:B------:R-:W-:Y:S01]  /*5c200*/  PRMT R0, R186, 0x7770, RZ ;  /* 0x00007770ba007816 */ /* 0x000fe200000000ff */
[----:B------:R-:W-:Y:S01]  /*5c210*/  ULDC UR8, c[0x0][0x228] ;  /* 0x00008a0000087ab9 */ /* 0x000fe20000000800 */
[----:B------:R-:W-:Y:S01]  /*5c220*/  ISETP.LT.AND P5, PT, R6, UR6, !P0 ;  /* 0x0000000606007c0c */ /* 0x000fe2000c7a1270 */
[----:B------:R-:W-:Y:S01]  /*5c230*/  ULDC UR6, c[0x0][0x228] ;  /* 0x00008a0000067ab9 */ /* 0x000fe20000000800 */
[----:B0-----:R-:W-:-:S05]  /*5c240*/  PRMT R4, R187, 0x7773, RZ ;  /* 0x00007773bb047816 */ /* 0x001fca00000000ff */
[----:B----4-:R0:W-:Y:S02]  /*5c250*/  @P2 STG.E.U8 desc[UR58][R184.64], R4 ;  /* 0x00000004b8002986 */ /* 0x0101e4000c10113a */
[----:B0-----:R-:W-:-:S05]  /*5c260*/  VIADD R4, R5, 0x17f ;  /* 0x0000017f05047836 */ /* 0x001fca0000000000 */
[----:B------:R-:W-:Y:S01]  /*5c270*/  ISETP.GE.AND P2, PT, R4, UR4, PT ;  /* 0x0000000404007c0c */ /* 0x000fe2000bf46270 */
[----:B------:R-:W-:Y:S01]  /*5c280*/  ULDC UR4, c[0x0][0x228] ;  /* 0x00008a0000047ab9 */ /* 0x000fe20000000800 */
[----:B------:R-:W-:Y:S01]  /*5c290*/  PRMT R4, R186, 0x7772, RZ ;  /* 0x00007772ba047816 */ /* 0x000fe200000000ff */
[----:B---3--:R0:W-:Y:S01]  /*5c2a0*/  @P6 STG.E.U8 desc[UR58][R180.64], R0 ;  /* 0x00000000b4006986 */ /* 0x0081e2000c10113a */
[----:B------:R-:W-:Y:S01]  /*5c2b0*/  ISETP.LT.AND P6, PT, R6, UR4, !P3 ;  /* 0x0000000406007c0c */ /* 0x000fe2000dfc1270 */
[----:B------:R-:W-:Y:S01]  /*5c2c0*/  ULDC UR4, c[0x0][0x22c] ;  /* 0x00008b0000047ab9 */ /* 0x000fe20000000800 */
[----:B0-----:R-:W-:Y:S01]  /*5c2d0*/  PRMT R0, R186, 0x7771, RZ ;  /* 0x00007771ba007816 */ /* 0x001fe200000000ff */
[----:B------:R-:W3:Y:S04]  /*5c2e0*/  LDL.LU.64 R180, [R1+0x590] ;  /* 0x0005900001b47983 */ /* 0x000ee80000300a00 */
[----:B------:R-:W4:Y:S04]  /*5c2f0*/  LDL.LU.64 R184, [R1+0x588] ;  /* 0x0005880001b87983 */ /* 0x000f280000300a00 */
[----:B------:R-:W4:Y:S04]  /*5c300*/  LDL.LU.64 R188, [R1+0x580] ;  /* 0x0005800001bc7983 */ /* 0x000f280000300a00 */
[----:B--2---:R0:W-:Y:S01]  /*5c310*/  @P1 STG.E.U8 desc[UR58][R182.64], R0 ;  /* 0x00000000b6001986 */ /* 0x0041e2000c10113a */
[----:B------:R-:W-:Y:S01]  /*5c320*/  ISETP.GE.AND P1, PT, R178, UR4, PT ;  /* 0x00000004b2007c0c */ /* 0x000fe2000bf26270 */
[----:B------:R-:W-:-:S02]  /*5c330*/  ULDC UR4, c[0x0][0x228] ;  /* 0x00008a0000047ab9 */ /* 0x000fc40000000800 */
[----:B------:R1:W-:Y:S04]  /*5c340*/  @P5 STG.E.U8 desc[UR58][R192.64], R4 ;  /* 0x00000004c0005986 */ /* 0x0003e8000c10113a */
[----:B0-----:R-:W2:Y:S04]  /*5c350*/  LDL.LU.64 R182, [R1+0x578] ;  /* 0x0005780001b67983 */ /* 0x001ea80000300a00 */
[----:B------:R-:W2:Y:S04]  /*5c360*/  LDL.LU R187, [R1+0x70] ;  /* 0x0000700001bb7983 */ /* 0x000ea80000300800 */
[----:B-1----:R-:W2:Y:S04]  /*5c370*/  LDL.LU.64 R192, [R1+0x12b0] ;  /* 0x0012b00001c07983 */ /* 0x002ea80000300a00 */
[----:B------:R-:W3:Y:S01]  /*5c380*/  LDL.LU.64 R178, [R1+0x598] ;  /* 0x0005980001b27983 */ /* 0x000ee20000300a00 */
[----:B------:R-:W-:Y:S01]  /*5c390*/  ISETP.LT.AND P0, PT, R7, UR6, !P0 ;  /* 0x0000000607007c0c */ /* 0x000fe2000c701270 */
[----:B------:R-:W-:-:S02]  /*5c3a0*/  ULDC UR6, c[0x0][0x228] ;  /* 0x00008a0000067ab9 */ /* 0x000fc40000000800 */
[----:B------:R-:W-:Y:S01]  /*5c3b0*/  ISETP.LT.AND P3, PT, R7, UR6, !P3 ;  /* 0x0000000607007c0c */ /* 0x000fe2000df61270 */
[----:B------:R-:W-:Y:S01]  /*5c3c0*/  ULDC UR6, c[0x0][0x228] ;  /* 0x00008a0000067ab9 */ /* 0x000fe20000000800 */
[----:B------:R-:W-:Y:S02]  /*5c3d0*/  PRMT R0, R186, 0x7773, RZ ;  /* 0x00007773ba007816 */ /* 0x000fe400000000ff */
[----:B------:R-:W-:Y:S01]  /*5c3e0*/  ISETP.LT.AND P5, PT, R6, UR4, !P2 ;  /* 0x0000000406007c0c */ /* 0x000fe2000d7a1270 */
[----:B------:R-:W-:Y:S01]  /*5c3f0*/  ULDC UR4, c[0x0][0x22c] ;  /* 0x00008b0000047ab9 */ /* 0x000fe20000000800 */
[----:B------:R-:W-:-:S04]  /*5c400*/  PRMT R4, R237, 0x7770, RZ ;  /* 0x00007770ed047816 */ /* 0x000fc800000000ff */
[----:B------:R0:W-:Y:S02]  /*5c410*/  @P0 STG.E.U8 desc[UR58][R190.64], R0 ;  /* 0x00000000be000986 */ /* 0x0001e4000c10113a */
[C---:B0-----:R-:W-:Y:S02]  /*5c420*/  PRMT R0, R237.reuse, 0x7771, RZ ;  /* 0x00007771ed007816 */ /* 0x041fe400000000ff */
[----:B------:R-:W2:Y:S04]  /*5c430*/  LDL.LU.64 R190, [R1+0x12a8] ;  /* 0x0012a80001be7983 */ /* 0x000ea80000300a00 */
[----:B---3--:R0:W-:Y:S04]  /*5c440*/  @P6 STG.E.U8 desc[UR58][R178.64], R4 ;  /* 0x00000004b2006986 */ /* 0x0081e8000c10113a */
[----:B------:R1:W-:Y:S01]  /*5c450*/  @P3 STG.E.U8 desc[UR58][R180.64], R0 ;  /* 0x00000000b4003986 */ /* 0x0003e2000c10113a */
[----:B0-----:R-:W-:-:S03]  /*5c460*/  PRMT R4, R237, 0x7772, RZ ;  /* 0x00007772ed047816 */ /* 0x001fc600000000ff */
[----:B-1----:R-:W3:Y:S04]  /*5c470*/  LDL.LU.64 R180, [R1+0x570] ;  /* 0x0005700001b47983 */ /* 0x002ee80000300a00 */
[----:B----4-:R0:W-:Y:S04]  /*5c480*/  @P5 STG.E.U8 desc[UR58][R184.64], R4 ;  /* 0x00000004b8005986 */ /* 0x0101e8000c10113a */
[----:B0-----:R-:W4:Y:S01]  /*5c490*/  LDL.LU.64 R184, [R1+0x568] ;  /* 0x0005680001b87983 */ /* 0x001f220000300a00 */
[----:B------:R-:W-:Y:S01]  /*5c4a0*/  VIADD R0, R5, 0x181 ;  /* 0x0000018105007836 */ /* 0x000fe20000000000 */
[----:B------:R-:W-:Y:S01]  /*5c4b0*/  ISETP.LT.AND P2, PT, R7, UR6, !P2 ;  /* 0x0000000607007c0c */ /* 0x000fe2000d741270 */
[----:B------:R-:W-:-:S03]  /*5c4c0*/  ULDC UR6, c[0x0][0x228] ;  /* 0x00008a0000067ab9 */ /* 0x000fc60000000800 */
[----:B------:R-:W-:Y:S01]  /*5c4d0*/  ISETP.GE.AND P0, PT, R0, UR4, PT ;  /* 0x0000000400007c0c */ /* 0x000fe2000bf06270 */
[----:B------:R-:W-:Y:S01]  /*5c4e0*/  VIADD R0, R5, 0x182 ;  /* 0x0000018205007836 */ /* 0x000fe20000000000 */
[----:B------:R-:W-:Y:S01]  /*5c4f0*/  ISETP.LT.AND P6, PT, R6, UR8, !P1 ;  /* 0x0000000806007c0c */ /* 0x000fe2000cfc1270 */
[----:B------:R-:W-:Y:S01]  /*5c500*/  ULDC UR4, c[0x0][0x22c] ;  /* 0x00008b0000047ab9 */ /* 0x000fe20000000800 */
[----:B------:R-:W-:Y:S01]  /*5c510*/  PRMT R4, R237, 0x7773, RZ ;  /* 0x00007773ed047816 */ /* 0x000fe200000000ff */
[----:B------:R-:W-:Y:S01]  /*5c520*/  VIADD R178, R5, 0x184 ;  /* 0x0000018405b27836 */ /* 0x000fe20000000000 */
[----:B------:R-:W-:Y:S01]  /*5c530*/  ISETP.GE.AND P3, PT, R0, UR4, PT ;  /* 0x0000000400007c0c */ /* 0x000fe2000bf66270 */
[----:B------:R-:W-:Y:S01]  /*5c540*/  ULDC UR4, c[0x0][0x228] ;  /* 0x00008a0000047ab9 */ /* 0x000fe20000000800 */
[----:B------:R-:W-:Y:S01]  /*5c550*/  ISETP.LT.AND P5, PT, R6, UR6, !P0 ;  /* 0x0000000606007c0c */ /* 0x000fe2000c7a1270 */
[----:B------:R0:W-:Y:S01]  /*5c560*/  @P2 STG.E.U8 desc[UR58][R188.64], R4 ;  /* 0x00000004bc002986 */ /* 0x0001e2000c10113a */
[----:B------:R-:W-:Y:S01]  /*5c570*/  ISETP.LT.AND P1, PT, R7, UR4, !P1 ;  /* 0x0000000407007c0c */ /* 0x000fe2000cf21270 */
[----:B------:R-:W-:Y:S01]  /*5c580*/  ULDC UR4, c[0x0][0x22c] ;  /* 0x00008b0000047ab9 */ /* 0x000fe20000000800 */
[----:B--2---:R-:W-:Y:S01]  /*5c590*/  PRMT R0, R187, 0x7770, RZ ;  /* 0x00007770bb007816 */ /* 0x004fe200000000ff */
[----:B------:R-:W2:Y:S01]  /*5c5a0*/  LDL.LU.64 R236, [R1+0x560] ;  /* 0x0005600001ec7983 */ /* 0x000ea20000300a00 */
[----:B------:R-:W-:Y:S01]  /*5c5b0*/  ULDC UR6, c[0x0][0x228] ;  /* 0x00008a0000067ab9 */ /* 0x000fe20000000800 */
[----:B------:R-:W-:-:S02]  /*5c5c0*/  ULDC UR8, c[0x0][0x228] ;  /* 0x00008a0000087ab9 */ /* 0x000fc40000000800 */
[----:B------:R1:W-:Y:S01]  /*5c5d0*/  @P6 STG.E.U8 desc[UR58][R182.64], R0 ;  /* 0x00000000b6006986 */ /* 0x0003e2000c10113a */
[----:B0-----:R-:W-:-:S03]  /*5c5e0*/  VIADD R4, R5, 0x183 ;  /* 0x0000018305047836 */ /* 0x001fc60000000000 */
[----:B------:R-:W2:Y:S02]  /*5c5f0*/  LDL.LU.64 R188, [R1+0x558] ;  /* 0x0005580001bc7983 */ /* 0x000ea40000300a00 */
[----:B------:R-:W-:Y:S01]  /*5c600*/  ISETP.GE.AND P2, PT, R4, UR4, PT ;  /* 0x0000000404007c0c */ /* 0x000fe2000bf46270 */
[----:B------:R-:W-:Y:S01]  /*5c610*/  ULDC UR4, c[0x0][0x228] ;  /* 0x00008a0000047ab9 */ /* 0x000fe20000000800 */
[C---:B-1----:R-:W-:Y:S01]  /*5c620*/  PRMT R0, R187.reuse, 0x7771, RZ ;  /* 0x00007771bb007816 */ /* 0x042fe200000000ff */
[----:B------:R-:W2:Y:S01]  /*5c630*/  LDL.LU.64 R182, [R1+0x550] ;  /* 0x0005500001b67983 */ /* 0x000ea20000300a00 */
[----:B------:R-:W-:Y:S02]  /*5c640*/  PRMT R4, R187, 0x7772, RZ ;  /* 0x00007772bb047816 */ /* 0x000fe400000000ff */
[----:B------:R-:W-:Y:S01]  /*5c650*/  ISETP.LT.AND P6, PT, R6, UR4, !P3 ;  /* 0x0000000406007c0c */ /* 0x000fe2000dfc1270 */
[----:B------:R-:W-:Y:S01]  /*5c660*/  ULDC UR4, c[0x0][0x22c] ;  /* 0x00008b0000047ab9 */ /* 0x000fe20000000800 */
[----:B---3--:R0:W-:Y:S01]  /*5c670*/  @P1 STG.E.U8 desc[UR58][R180.64], R0 ;  /* 0x00000000b4001986 */ /* 0x0081e2000c10113a */
[----:B------:R-:W-:Y:S01]  /*5c680*/  ISETP.GE.AND P1, PT, R178, UR4, PT ;  /* 0x00000004b2007c0c */ /* 0x000fe2000bf26270 */
[----:B------:R-:W-:-:S02]  /*5c690*/  ULDC UR4, c[0x0][0x228] ;  /* 0x00008a0000047ab9 */ /* 0x000fc40000000800 */
[----:B0-----:R-:W3:Y:S01]  /*5c6a0*/  LDL.LU.64 R180, [R1+0x548] ;  /* 0x0005480001b47983 */ /* 0x001ee20000300a00 */
[----:B------:R-:W-:-:S03]  /*5c6b0*/  PRMT R0, R187, 0x7773, RZ ;  /* 0x00007773bb007816 */ /* 0x000fc600000000ff */
[----:B------:R-:W3:Y:S04]  /*5c6c0*/  LDL.LU R179, [R1+0x78] ;  /* 0x0000780001b37983 */ /* 0x000ee80000300800 */
[----:B----4-:R0:W-:Y:S04]  /*5c6d0*/  @P5 STG.E.U8 desc[UR58][R184.64], R4 ;  /* 0x00000004b8005986 */ /* 0x0101e8000c10113a */
[----:B------:R-:W4:Y:S04]  /*5c6e0*/  LDL.LU.64 R186, [R1+0x540] ;  /* 0x0005400001ba7983 */ /* 0x000f280000300a00 */
[----:B0-----:R-:W4:Y:S04]  /*5c6f0*/  LDL.LU.64 R184, [R1+0x538] ;  /* 0x0005380001b87983 */ /* 0x001f280000300a00 */
[----:B------:R-:W3:Y:S01]  /*5c700*/  LDL.LU R178, [R1+0x74] ;  /* 0x0000740001b27983 */ /* 0x000ee20000300800 */
[----:B------:R-:W-:Y:S01]  /*5c710*/  ISETP.LT.AND P0, PT, R7, UR6, !P0 ;  /* 0x0000000607007c0c */ /* 0x000fe2000c701270 */
[----:B------:R-:W-:-:S02]  /*5c720*/  ULDC UR6, c[0x0][0x228] ;  /* 0x00008a0000067ab9 */ /* 0x000fc40000000800 */
[----:B------:R-:W-:Y:S01]  /*5c730*/  ISETP.LT.AND P3, PT, R7, UR6, !P3 ;  /* 0x0000000607007c0c */ /* 0x000fe2000df61270 */
[----:B------:R-:W-:-:S09]  /*5c740*/  ULDC UR6, c[0x0][0x228] ;  /* 0x00008a0000067ab9 */ /* 0x000fd20000000800 */
[----:B--2---:R0:W-:Y:S01]  /*5c750*/  @P0 STG.E.U8 desc[UR58][R236.64], R0 ;  /* 0x00000000ec000986 */ /* 0x0041e2000c10113a */
[----:B------:R-:W-:Y:S01]  /*5c760*/  ISETP.LT.AND P5, PT, R6, UR4, !P2 ;  /* 0x0000000406007c0c */ /* 0x000fe2000d7a1270 */
[----:B------:R-:W-:Y:S01]  /*5c770*/  ULDC UR4, c[0x0][0x22c] ;  /* 0x00008b0000047ab9 */ /* 0x000fe20000000800 */
[----:B------:R-:W-:Y:S01]  /*5c780*/  ISETP.LT.AND P2, PT, R7, UR6, !P2 ;  /* 0x0000000607007c0c */ /* 0x000fe2000d741270 */
[----:B------:R-:W-:Y:S01]  /*5c790*/  ULDC UR6, c[0x0][0x228] ;  /* 0x00008a0000067ab9 */ /* 0x000fe20000000800 */
[C---:B---3--:R-:W-:Y:S02]  /*5c7a0*/  PRMT R4, R178.reuse, 0x7770, RZ ;  /* 0x00007770b2047816 */ /* 0x048fe400000000ff */
[----:B0-----:R-:W-:-:S03]  /*5c7b0*/  PRMT R0, R178, 0x7771, RZ ;  /* 0x00007771b2007816 */ /* 0x001fc600000000ff */
[----:B------:R-:W-:Y:S04]  /*5c7c0*/  @P6 STG.E.U8 desc[UR58][R188.64], R4 ;  /* 0x00000004bc006986 */ /* 0x000fe8000c10113a */
[----:B------:R0:W-:Y:S04]  /*5c7d0*/  @P3 STG.E.U8 desc[UR58][R182.64], R0 ;  /* 0x00000000b6003986 */ /* 0x0001e8000c10113a */
[----:B0-----:R-:W2:Y:S01]  /*5c7e0*/  LDL.LU.64 R182, [R1+0x530] ;  /* 0x0005300001b67983 */ /* 0x001ea20000300a00 */
[----:B------:R-:W-:Y:S01]  /*5c7f0*/  VIADD R0, R5, 0x185 ;  /* 0x0000018505007836 */ /* 0x000fe20000000000 */
[----:B------:R-:W-:Y:S01]  /*5c800*/  ISETP.LT.AND P6, PT, R6, UR8, !P1 ;  /* 0x0000000806007c0c */ /* 0x000fe2000cfc1270 */
[----:B------:R-:W-:Y:S01]  /*5c810*/  ULDC UR8, c[0x0][0x228] ;  /* 0x00008a0000087ab9 */ /* 0x000fe20000000800 */
[----:B------:R-:W3:Y:S01]  /*5c820*/  LDL.LU.64 R236, [R1+0x528] ;  /* 0x0005280001ec7983 */ /* 0x000ee20000300a00 */
[----:B------:R-:W-:-:S02]  /*5c830*/  PRMT R4, R178, 0x7772, RZ ;  /* 0x00007772b2047816 */ /* 0x000fc400000000ff */
[----:B------:R-:W-:Y:S01]  /*5c840*/  ISETP.GE.AND P0, PT, R0, UR4, PT ;  /* 0x0000000400007c0c */ /* 0x000fe2000bf06270 */
[----:B------:R-:W3:Y:S01]  /*5c850*/  LDL.LU.64 R188, [R1+0x520] ;  /* 0x0005200001bc7983 */ /* 0x000ee20000300a00 */
[----:B------:R-:W-:Y:S01]  /*5c860*/  VIADD R0, R5, 0x186 ;  /* 0x0000018605007836 */ /* 0x000fe20000000000 */
[----:B------:R-:W-:Y:S02]  /*5c870*/  ULDC UR4, c[0x0][0x22c] ;  /* 0x00008b0000047ab9 */ /* 0x000fe40000000800 */
[----:B------:R0:W-:Y:S02]  /*5c880*/  @P5 STG.E.U8 desc[UR58][R180.64], R4 ;  /* 0x00000004b4005986 */ /* 0x0001e4000c10113a */
[----:B------:R-:W-:Y:S01]  /*5c890*/  ISETP.GE.AND P3, PT, R0, UR4, PT ;  /* 0x0000000400007c0c */ /* 0x000fe2000bf66270 */
[----:B------:R-:W-:Y:S01]  /*5c8a0*/  ULDC UR4, c[0x0][0x228] ;  /* 0x00008a0000047ab9 */ /* 0x000fe20000000800 */
[----:B------:R-:W-:Y:S01]  /*5c8b0*/  PRMT R0, R179, 0x7770, RZ ;  /* 0x00007770b3007816 */ /* 0x000fe200000000ff */
[----:B0-----:R-:W3:Y:S01]  /*5c8c0*/  LDL.LU.64 R180, [R1+0x12a0] ;  /* 0x0012a00001b47983 */ /* 0x001ee20000300a00 */
[----:B------:R-:W-:-:S03]  /*5c8d0*/  PRMT R4, R178, 0x7773, RZ ;  /* 0x00007773b2047816 */ /* 0x000fc600000000ff */
[----:B------:R-:W3:Y:S04]  /*5c8e0*/  LDL.LU R250, [R1+0x7c] ;  /* 0x00007c0001fa7983 */ /* 0x000ee80000300800 */
[----:B----4-:R0:W-:Y:S04]  /*5c8f0*/  @P2 STG.E.U8 desc[UR58][R186.64], R4 ;  /* 0x00000004ba002986 */ /* 0x0101e8000c10113a */
[----:B------:R1:W-:Y:S04]  /*5c900*/  @P6 STG.E.U8 desc[UR58][R184.64], R0 ;  /* 0x00000000b8006986 */ /* 0x0003e8000c10113a */
[----:B0-----:R-:W4:Y:S04]  /*5c910*/  LDL.LU.64 R186, [R1+0x518] ;  /* 0x0005180001ba7983 */ /* 0x001f280000300a00 */
[----:B-1----:R-:W4:Y:S01]  /*5c920*/  LDL.LU.64 R184, [R1+0x510] ;  /* 0x0005100001b87983 */ /* 0x002f220000300a00 */
[----:B------:R-:W-:Y:S01]  /*5c930*/  ISETP.LT.AND P1, PT, R7, UR4, !P1 ;  /* 0x0000000407007c0c */ /* 0x000fe2000cf21270 */
[----:B------:R-:W-:Y:S01]  /*5c940*/  ULDC UR4, c[0x0][0x228] ;  /* 0x00008a0000047ab9 */ /* 0x000fe20000000800 */
[----:B------:R-:W-:-:S02]  /*5c950*/  PRMT R0, R179, 0x7771, RZ ;  /* 0x00007771b3007816 */ /* 0x000fc400000000ff */
[----:B------:R-:W-:Y:S01]  /*5c960*/  ISETP.LT.AND P5, PT, R6, UR4, !P0 ;  /* 0x0000000406007c0c */ /* 0x000fe2000c7a1270 */
[----:B------:R-:W-:Y:S01]  /*5c970*/  VIADD R4, R5, 0x187 ;  /* 0x0000018705047836 */ /* 0x000fe20000000000 */
[----:B------:R-:W-:Y:S01]  /*5c980*/  ISETP.LT.AND P2, PT, R7, UR6, !P0 ;  /* 0x0000000607007c0c */ /* 0x000fe2000c741270 */
[----:B------:R-:W-:Y:S01]  /*5c990*/  ULDC UR4, c[0x0][0x22c] ;  /* 0x00008b0000047ab9 */ /* 0x000fe20000000800 */
[----:B------:R-:W-:Y:S01]  /*5c9a0*/  VIADD R178, R5, 0x188 ;  /* 0x0000018805b27836 */ /* 0x000fe20000000000 */
[----:B------:R-:W-:-:S04]  /*5c9b0*/  ULDC UR6, c[0x0][0x228] ;  /* 0x00008a0000067ab9 */ /* 0x000fc80000000800 */
[----:B--2---:R0:W-:Y:S04]  /*5c9c0*/  @P1 STG.E.U8 desc[UR58][R182.64], R0 ;  /* 0x00000000b6001986 */ /* 0x0041e8000c10113a */
[----:B0-----:R-:W2:Y:S01]  /*5c9d0*/  LDL.LU.64 R182, [R1+0x500] ;  /* 0x0005000001b67983 */ /* 0x001ea20000300a00 */
[----:B------:R-:W-:Y:S01]  /*5c9e0*/  ISETP.GE.AND P0, PT, R4, UR4, PT ;  /* 0x0000000404007c0c */ /* 0x000fe2000bf06270 */
[----:B------:R-:W-:Y:S01]  /*5c9f0*/  ULDC UR4, c[0x0][0x22c] ;  /* 0x00008b0000047ab9 */ /* 0x000fe20000000800 */
[C---:B------:R-:W-:Y:S02]  /*5ca00*/  PRMT R4, R179.reuse, 0x7772, RZ ;  /* 0x00007772b3047816 */ /* 0x040fe400000000ff */
[----:B------:R-:W-:Y:S02]  /*5ca10*/  PRMT R0, R179, 0x7773, RZ ;  /* 0x00007773b3007816 */ /* 0x000fe400000000ff */
[----:B------:R-:W-:Y:S01]  /*5ca20*/  ISETP.GE.AND P1, PT, R178, UR4, PT ;  /* 0x00000004b2007c0c */ /* 0x000fe2000bf26270 */
[----:B------:R-:W-:Y:S01]  /*5ca30*/  ULDC UR4, c[0x0][0x228] ;  /* 0x00008a0000047ab9 */ /* 0x000fe20000000800 */
[C---:B------:R-:W-:Y:S01]  /*5ca40*/  ISETP.LT.AND P6, PT, R6.reuse, UR6, !P3 ;  /* 0x0000000606007c0c */ /* 0x040fe2000dfc1270 */
[----:B---3--:R0:W-:Y:S01]  /*5ca50*/  @P5 STG.E.U8 desc[UR58][R236.64], R4 ;  /* 0x00000004ec005986 */ /* 0x0081e2000c10113a */
[----:B------:R-:W-:Y:S01]  /*5ca60*/  ULDC UR6, c[0x0][0x228] ;  /* 0x00008a0000067ab9 */ /* 0x000fe20000000800 */
[C---:B------:R-:W-:Y:S01]  /*5ca70*/  ISETP.LT.AND P3, PT, R7.reuse, UR4, !P3 ;  /* 0x0000000407007c0c */ /* 0x040fe2000df61270 */
[----:B------:R-:W-:Y:S01]  /*5ca80*/  ULDC UR4, c[0x0][0x228] ;  /* 0x00008a0000047ab9 */ /* 0x000fe20000000800 */
[----:B------:R1:W-:Y:S01]  /*5ca90*/  @P2 STG.E.U8 desc[UR58][R188.64], R0 ;  /* 0x00000000bc002986 */ /* 0x0003e2000c10113a */
[----:B------:R-:W-:Y:S01]  /*5caa0*/  ISETP.LT.AND P2, PT, R6, UR6, !P0 ;  /* 0x0000000606007c0c */ /* 0x000fe2000c741270 */
[----:B------:R-:W-:Y:S01]  /*5cab0*/  ULDC UR6, c[0x0][0x228] ;  /* 0x00008a0000067ab9 */ /* 0x000fe20000000800 */
[----:B------:R-:W-:Y:S01]  /*5cac0*/  ISETP.LT.AND P5, PT, R7, UR4, !P0 ;  /* 0x0000000407007c0c */ /* 0x000fe2000c7a1270 */
[----:B------:R-:W-:Y:S01]  /*5cad0*/  ULDC UR4, c[0x0][0x22c] ;  /* 0x00008b0000047ab9 */ /* 0x000fe20000000800 */
[----:B0-----:R-:W-:Y:S01]  /*5cae0*/  VIADD R4, R5, 0x189 ;  /* 0x0000018905047836 */ /* 0x001fe20000000000 */
[C---:B------:R-:W-:Y:S01]  /*5caf0*/  PRMT R178, R250.reuse, 0x7771, RZ ;  /* 0x00007771fab27816 */ /* 0x040fe200000000ff */
[----:B------:R-:W3:Y:S01]  /*5cb00*/  LDL.LU.64 R236, [R1+0x4f8] ;  /* 0x0004f80001ec7983 */ /* 0x000ee20000300a00 */
[----:B-1----:R-:W-:-:S02]  /*5cb10*/  PRMT R0, R250, 0x7770, RZ ;  /* 0x00007770fa007816 */ /* 0x002fc400000000ff */
[----:B------:R-:W-:Y:S01]  /*5cb20*/  ISETP.GE.AND P0, PT, R4, UR4, PT ;  /* 0x0000000404007c0c */ /* 0x000fe2000bf06270 */
[----:B------:R-:W-:Y:S01]  /*5cb30*/  ULDC UR4, c[0x0][0x228] ;  /* 0x00008a0000047ab9 */ /* 0x000fe20000000800 */
[C---:B------:R-:W-:Y:S01]  /*5cb40*/  PRMT R4, R250.reuse, 0x7772, RZ ;  /* 0x00007772fa047816 */ /* 0x040fe200000000ff */
[----:B----4-:R0:W-:Y:S04]  /*5cb50*/  @P6 STG.E.U8 desc[UR58][R186.64], R0 ;  /* 0x00000000ba006986 */ /* 0x0101e8000c10113a */
[----:B------:R-:W-:Y:S04]  /*5cb60*/  @P3 STG.E.U8 desc[UR58][R184.64], R178 ;  /* 0x000000b2b8003986 */ /* 0x000fe8000c10113a */
[----:B------:R1:W-:Y:S04]  /*5cb70*/  @P2 STG.E.U8 desc[UR58][R180.64], R4 ;  /* 0x00000004b4002986 */ /* 0x0003e8000c10113a */
[----:B0-----:R-:W4:Y:S04]  /*5cb80*/  LDL.LU.64 R186, [R1+0x4f0] ;  /* 0x0004f00001ba7983 */ /* 0x001f280000300a00 */
[----:B------:R-:W4:Y:S04]  /*5cb90*/  LDL.LU.64 R188, [R1+0x4e8] ;  /* 0x0004e80001bc7983 */ /* 0x000f280000300a00 */
[----:B-1----:R-:W3:Y:S01]  /*5cba0*/  LDL.LU.64 R180, [R1+0x1298] ;  /* 0x0012980001b47983 */ /* 0x002ee20000300a00 */
[----:B------:R-:W-:-:S03]  /*5cbb0*/  PRMT R0, R250, 0x7773, RZ ;  /* 0x00007773fa007816 */ /* 0x000fc600000000ff */
[----:B------:R-:W4:Y:S04]  /*5cbc0*/  LDL.LU.64 R184, [R1+0x4e0] ;  /* 0x0004e00001b87983 */ /* 0x000f280000300a00 */
[----:B--2---:R0:W-:Y:S04]  /*5cbd0*/  @P5 STG.E.U8 desc[UR58][R182.64], R0 ;  /* 0x00000000b6005986 */ /* 0x0041e8000c10113a */
[----:B0-----:R-:W2:Y:S01]  /*5cbe0*/  LDL.LU.64 R182, [R1+0x4d8] ;  /* 0x0004d80001b67983 */ /* 0x001ea20000300a00 */
[C---:B------:R-:W-:Y:S01]  /*5cbf0*/  ISETP.LT.AND P3, PT, R6.reuse, UR4, !P1 ;  /* 0x0000000406007c0c */ /* 0x040fe2000cf61270 */
[----:B------:R-:W-:Y:S01]  /*5cc00*/  VIADD R0, R5, 0x18a ;  /* 0x0000018a05007836 */ /* 0x000fe20000000000 */
[----:B------:R-:W-:Y:S01]  /*5cc10*/  ULDC UR4, c[0x0][0x22c] ;  /* 0x00008b0000047ab9 */ /* 0x000fe20000000800 */
[----:B------:R-:W-:Y:S01]  /*5cc20*/  ISETP.LT.AND P2, PT, R7, UR6, !P1 ;  /* 0x0000000607007c0c */ /* 0x000fe2000cf41270 */
[----:B------:R-:W-:Y:S01]  /*5cc30*/  ULDC UR6, c[0x0][0x228] ;  /* 0x00008a0000067ab9 */ /* 0x000fe20000000800 */
[----:B------:R-:W-:Y:S01]  /*5cc40*/  ISETP.LT.AND P5, PT, R6, UR8, !P0 ;  /* 0x0000000806007c0c */ /* 0x000fe2000c7a1270 */
[C---:B------:R-:W-:Y:S01]  /*5cc50*/  VIADD R178, R5.reuse, 0x18d ;  /* 0x0000018d05b27836 */ /* 0x040fe20000000000 */
[----:B------:R-:W-:Y:S01]  /*5cc60*/  ISETP.GE.AND P1, PT, R0, UR4, PT ;  /* 0x0000000400007c0c */ /* 0x000fe2000bf26270 */
[----:B------:R-:W-:Y:S01]  /*5cc70*/  VIADD R0, R5, 0x18b ;  /* 0x0000018b05007836 */ /* 0x000fe20000000000 */
[----:B------:R-:W-:Y:S01]  /*5cc80*/  ULDC UR4, c[0x0][0x22c] ;  /* 0x00008b0000047ab9 */ /* 0x000fe20000000800 */
[----:B------:R-:W-:Y:S01]  /*5cc90*/  ULDC UR8, c[0x0][0x228] ;  /* 0x00008a0000087ab9 */ /* 0x000fe20000000800 */
[----:B---3--:R-:W-:-:S05]  /*5cca0*/  PRMT R4, R180, 0x7770, RZ ;  /* 0x00007770b4047816 */ /* 0x008fca00000000ff */
[----:B------:R0:W-:Y:S01]  /*5ccb0*/  @P3 STG.E.U8 desc[UR58][R236.64], R4 ;  /* 0x00000004ec003986 */ /* 0x0001e2000c10113a */
[----:B------:R-:W-:Y:S01]  /*5ccc0*/  ISETP.GE.AND P3, PT, R0, UR4, PT ;  /* 0x0000000400007c0c */ /* 0x000fe2000bf66270 */
[----:B------:R-:W-:Y:S01]  /*5ccd0*/  ULDC UR4, c[0x0][0x228] ;  /* 0x00008a0000047ab9 */ /* 0x000fe20000000800 */
[C---:B------:R-:W-:Y:S02]  /*5cce0*/  PRMT R0, R180.reuse, 0x7772, RZ ;  /* 0x00007772b4007816 */ /* 0x040fe400000000ff */
[----:B------:R-:W-:Y:S01]  /*5ccf0*/  ISETP.LT.AND P0, PT, R7, UR4, !P0 ;  /* 0x0000000407007c0c */ /* 0x000fe2000c701270 */
[----:B------:R-:W-:Y:S01]  /*5cd00*/  ULDC UR4, c[0x0][0x22c] ;  /* 0x00008b0000047ab9 */ /* 0x000fe20000000800 */
[----:B0-----:R-:W-:-:S05]  /*5cd10*/  PRMT R4, R180, 0x7771, RZ ;  /* 0x00007771b4047816 */ /* 0x001fca00000000ff */
[----:B----4-:R0:W-:Y:S04]  /*5cd20*/  @P2 STG.E.U8 desc[UR58][R186.64], R4 ;  /* 0x00000004ba002986 */ /* 0x0101e8000c10113a */
[----:B------:R1:W-:Y:S01]  /*5cd30*/  @P5 STG.E.U8 desc[UR58][R188.64], R0 ;  /* 0x00000000bc005986 */ /* 0x0003e2000c10113a */
[----:B------:R-:W-:Y:S01]  /*5cd40*/  ISETP.LT.AND P5, PT, R6, UR6, !P1 ;  /* 0x0000000606007c0c */ /* 0x000fe2000cfa1270 */
[----:B------:R-:W-:Y:S01]  /*5cd50*/  IMAD.MOV.U32 R237, RZ, RZ, R251 ;  /* 0x000000ffffed7224 */ /* 0x000fe200078e00fb */
[----:B------:R-:W-:Y:S01]  /*5cd60*/  PRMT R180, R180, 0x7773, RZ ;  /* 0x00007773b4b47816 */ /* 0x000fe200000000ff */
[----:B------:R-:W-:Y:S01]  /*5cd70*/  ULDC UR6, c[0x0][0x228] ;  /* 0x00008a0000067ab9 */ /* 0x000fe20000000800 */
[----:B0-----:R-:W-:Y:S01]  /*5cd80*/  PRMT R4, R181, 0x7770, RZ ;  /* 0x00007770b5047816 */ /* 0x001fe200000000ff */
[----:B------:R-:W3:Y:S01]  /*5cd90*/  LDL.LU.64 R186, [R1+0x4c0] ;  /* 0x0004c00001ba7983 */ /* 0x000ee20000300a00 */
[----:B-1----:R-:W-:-:S03]  /*5cda0*/  VIADD R0, R5, 0x18c ;  /* 0x0000018c05007836 */ /* 0x002fc60000000000 */
[----:B------:R-:W4:Y:S02]  /*5cdb0*/  LDL.LU.64 R250, [R1+0x4b8] ;  /* 0x0004b80001fa7983 */ /* 0x000f240000300a00 */
[----:B------:R-:W-:Y:S01]  /*5cdc0*/  ISETP.GE.AND P2, PT, R0, UR4, PT ;  /* 0x0000000400007c0c */ /* 0x000fe2000bf46270 */
[----:B------:R-:W-:Y:S01]  /*5cdd0*/  ULDC UR4, c[0x0][0x228] ;  /* 0x00008a0000047ab9 */ /* 0x000fe20000000800 */
[----:B------:R0:W-:Y:S01]  /*5cde0*/  @P0 STG.E.U8 desc[UR58][R184.64], R180 ;  /* 0x000000b4b8000986 */ /* 0x0001e2000c10113a */
[----:B------:R-:W-:Y:S01]  /*5cdf0*/  ISETP.LT.AND P6, PT, R6, UR4, !P3 ;  /* 0x0000000406007c0c */ /* 0x000fe2000dfc1270 */
[----:B------:R-:W-:Y:S02]  /*5ce00*/  ULDC UR4, c[0x0][0x22c] ;  /* 0x00008b0000047ab9 */ /* 0x000fe40000000800 */
[----:B------:R-:W4:Y:S01]  /*5ce10*/  LDL.LU.64 R188, [R1+0x4b0] ;  /* 0x0004b00001bc7983 */ /* 0x000f220000300a00 */
[----:B------:R-:W-:Y:S01]  /*5ce20*/  ISETP.GE.AND P0, PT, R178, UR4, PT ;  /* 0x00000004b2007c0c */ /* 0x000fe2000bf06270 */
[----:B------:R-:W-:-:S02]  /*5ce30*/  ULDC UR4, c[0x0][0x228] ;  /* 0x00008a0000047ab9 */ /* 0x000fc40000000800 */
[----:B0-----:R-:W4:Y:S04]  /*5ce40*/  LDL.LU.64 R184, [R1+0x4a8] ;  /* 0x0004a80001b87983 */ /* 0x001f280000300a00 */
[----:B--2---:R0:W-:Y:S04]  /*5ce50*/  @P5 STG.E.U8 desc[UR58][R182.64], R4 ;  /* 0x00000004b6005986 */ /* 0x0041e8000c10113a */
[----:B0-----:R-:W2:Y:S04]  /*5ce60*/  LDL.LU.64 R182, [R1+0x1290] ;  /* 0x0012900001b67983 */ /* 0x001ea80000300a00 */
[----:B------:R-:W3:Y:S01]  /*5ce70*/  LDL.LU.64 R178, [R1+0x4d0] ;  /* 0x0004d00001b27983 */ /* 0x000ee20000300a00 */
[----:B------:R-:W-:Y:S01]  /*5ce80*/  ISETP.LT.AND P1, PT, R7, UR8, !P1 ;  /* 0x0000000807007c0c */ /* 0x000fe2000cf21270 */
[----:B------:R-:W-:Y:S01]  /*5ce90*/  ULDC UR8, c[0x0][0x228] ;  /* 0x00008a0000087ab9 */ /* 0x000fe20000000800 */
[----:B------:R-:W-:-:S02]  /*5cea0*/  PRMT R0, R181, 0x7771, RZ ;  /* 0x00007771b5007816 */ /* 0x000fc400000000ff */
[----:B------:R-:W-:Y:S01]  /*5ceb0*/  ISETP.LT.AND P3, PT, R7, UR6, !P3 ;  /* 0x0000000607007c0c */ /* 0x000fe2000df61270 */
[----:B------:R-:W-:-:S08]  /*5cec0*/  ULDC UR6, c[0x0][0x228] ;  /* 0x00008a0000067ab9 */ /* 0x000fd00000000800 */
[----:B---3--:R0:W-:Y:S02]  /*5ced0*/  @P1 STG.E.U8 desc[UR58][R178.64], R0 ;  /* 0x00000000b2001986 */ /* 0x0081e4000c10113a */
[----:B0-----:R-:W-:-:S05]  /*5cee0*/  PRMT R0, R181, 0x7772, RZ ;  /* 0x00007772b5007816 */ /* 0x001fca00000000ff */
[----:B--2---:R0:W-:Y:S04]  /*5cef0*/  @P6 STG.E.U8 desc[UR58][R182.64], R0 ;  /* 0x00000000b6006986 */ /* 0x0041e8000c10113a */
[----:B0-----:R-:W2:Y:S01]  /*5cf00*/  LDL.LU.64 R182, [R1+0x1288] ;  /* 0x0012880001b67983 */ /* 0x001ea20000300a00 */
[----:B------:R-:W-:Y:S02]  /*5cf10*/  PRMT R181, R181, 0x7773, RZ ;  /* 0x00007773b5b57816 */ /* 0x000fe400000000ff */
[----:B------:R-:W-:Y:S01]  /*5cf20*/  ISETP.LT.AND P5, PT, R6, UR4, !P2 ;  /* 0x0000000406007c0c */ /* 0x000fe2000d7a1270 */
[----:B------:R-:W3:Y:S01]  /*5cf30*/  LDL.LU.64 R178, [R1+0x4a0] ;  /* 0x0004a00001b27983 */ /* 0x000ee20000300a00 */
[----:B------:R-:W-:Y:S01]  /*5cf40*/  VIADD R0, R5, 0x1f4 ;  /* 0x000001f405007836 */ /* 0x000fe20000000000 */
[----:B------:R-:W-:-:S02]  /*5cf50*/  ULDC UR4, c[0x0][0x228] ;  /* 0x00008a0000047ab9 */ /* 0x000fc40000000800 */
[----:B------:R0:W-:Y:S01]  /*5cf60*/  @P3 STG.E.U8 desc[UR58][R186.64], R181 ;  /* 0x000000b5ba003986 */ /* 0x0001e2000c10113a */
[----:B------:R-:W-:Y:S01]  /*5cf70*/  ISETP.LT.AND P2, PT, R7, UR4, !P2 ;  /* 0x0000000407007c0c */ /* 0x000fe2000d741270 */
[----:B------:R-:W-:Y:S01]  /*5cf80*/  ULDC UR4, c[0x0][0x22c] ;  /* 0x00008b0000047ab9 */ /* 0x000fe20000000800 */
[----:B------:R-:W-:Y:S01]  /*5cf90*/  ISETP.LT.AND P3, PT, R6, UR6, !P0 ;  /* 0x0000000606007c0c */ /* 0x000fe2000c761270 */
[----:B------:R-:W-:Y:S01]  /*5cfa0*/  ULDC UR6, c[0x0][0x228] ;  /* 0x00008a0000067ab9 */ /* 0x000fe20000000800 */
[----:B------:R-:W-:Y:S01]  /*5cfb0*/  ISETP.GE.AND P1, PT, R0, UR11, PT ;  /* 0x0000000b00007c0c */ /* 0x000fe2000bf26270 */
[----:B------:R-:W-:Y:S01]  /*5cfc0*/  VIADD R0, R5, 0x18e ;  /* 0x0000018e05007836 */ /* 0x000fe20000000000 */
[----:B0-----:R-:W3:Y:S04]  /*5cfd0*/  LDL.LU.64 R180, [R1+0x498] ;  /* 0x0004980001b47983 */ /* 0x001ee80000300a00 */
[----:B------:R-:W3:Y:S01]  /*5cfe0*/  LDL.LU.64 R186, [R1+0x490] ;  /* 0x0004900001ba7983 */ /* 0x000ee20000300a00 */
[----:B--2---:R-:W-:-:S05]  /*5cff0*/  PRMT R4, R182, 0x7770, RZ ;  /* 0x00007770b6047816 */ /* 0x004fca00000000ff */
[----:B----4-:R0:W-:Y:S01]  /*5d000*/  @P5 STG.E.U8 desc[UR58][R250.64], R4 ;  /* 0x00000004fa005986 */ /* 0x0101e2000c10113a */
[----:B------:R-:W-:Y:S01]  /*5d010*/  ISETP.GE.AND P5, PT, R0, UR4, PT ;  /* 0x0000000400007c0c */ /* 0x000fe2000bfa6270 */
[----:B------:R-:W-:Y:S01]  /*5d020*/  ULDC UR4, c[0x0][0x228] ;  /* 0x00008a0000047ab9 */ /* 0x000fe20000000800 */
[C---:B------:R-:W-:Y:S02]  /*5d030*/  PRMT R0, R182.reuse, 0x7772, RZ ;  /* 0x00007772b6007816 */ /* 0x040fe400000000ff */
[----:B0-----:R-:W-:-:S05]  /*5d040*/  PRMT R4, R182, 0x7771, RZ ;  /* 0x00007771b6047816 */ /* 0x001fca00000000ff */
[----:B------:R0:W-:Y:S04]  /*5d050*/  @P2 STG.E.U8 desc[UR58][R188.64], R4 ;  /* 0x00000004bc002986 */ /* 0x0001e8000c10113a */
[----:B------:R1:W-:Y:S04]  /*5d060*/  @P3 STG.E.U8 desc[UR58][R184.64], R0 ;  /* 0x00000000b8003986 */ /* 0x0003e8000c10113a */
[----:B0-----:R-:W2:Y:S04]  /*5d070*/  LDL.LU.64 R188, [R1+0x488] ;  /* 0x0004880001bc7983 */ /* 0x001ea80000300a00 */
[----:B-1----:R-:W4:Y:S01]  /*5d080*/  LDL.LU.64 R184, [R1+0x480] ;  /* 0x0004800001b87983 */ /* 0x002f220000300a00 */
[----:B------:R-:W-:Y:S01]  /*5d090*/  ISETP.LT.AND P0, PT, R7, UR4, !P0 ;  /* 0x0000000407007c0c */ /* 0x000fe2000c701270 */
[----:B------:R-:W-:Y:S01]  /*5d0a0*/  ULDC UR4, c[0x0][0x228] ;  /* 0x00008a0000047ab9 */ /* 0x000fe20000000800 */
[C---:B------:R-:W-:Y:S01]  /*5d0b0*/  VIADD R0, R5.reuse, 0x18f ;  /* 0x0000018f05007836 */ /* 0x040fe20000000000 */
[----:B------:R-:W-:Y:S01]  /*5d0c0*/  ISETP.LT.AND P3, PT, R6, UR4, !P5 ;  /* 0x0000000406007c0c */ /* 0x000fe2000ef61270 */
[----:B------:R-:W-:Y:S01]  /*5d0d0*/  ULDC UR4, c[0x0][0x22c] ;  /* 0x00008b0000047ab9 */ /* 0x000fe20000000800 */
[----:B------:R-:W-:Y:S01]  /*5d0e0*/  PRMT R182, R182, 0x7773, RZ ;  /* 0x00007773b6b67816 */ /* 0x000fe200000000ff */
[----:B------:R-:W4:Y:S01]  /*5d0f0*/  LDL.LU R251, [R1] ;  /* 0x0000000001fb7983 */ /* 0x000f220000300800 */
[----:B------:R-:W-:Y:S01]  /*5d100*/  ISETP.GE.AND P2, PT, R0, UR4, PT ;  /* 0x0000000400007c0c */ /* 0x000fe2000bf46270 */
[----:B------:R-:W-:Y:S01]  /*5d110*/  VIADD R0, R5, 0x190 ;  /* 0x0000019005007836 */ /* 0x000fe20000000000 */
[----:B------:R-:W-:Y:S01]  /*5d120*/  ISETP.LT.AND P5, PT, R7, UR6, !P5 ;  /* 0x0000000607007c0c */ /* 0x000fe2000efa1270 */
[----:B------:R-:W-:Y:S01]  /*5d130*/  ULDC UR4, c[0x0][0x22c] ;  /* 0x00008b0000047ab9 */ /* 0x000fe20000000800 */
[C---:B------:R-:W-:Y:S01]  /*5d140*/  PRMT R4, R183.reuse, 0x7770, RZ ;  /* 0x00007770b7047816 */ /* 0x040fe200000000ff */
[----:B------:R-:W-:Y:S01]  /*5d150*/  ULDC UR6, c[0x0][0x228] ;  /* 0x00008a0000067ab9 */ /* 0x000fe20000000800 */
[----:B---3--:R0:W-:Y:S01]  /*5d160*/  @P0 STG.E.U8 desc[UR58][R178.64], R182 ;  /* 0x000000b6b2000986 */ /* 0x0081e2000c10113a */
[----:B------:R-:W-:Y:S01]  /*5d170*/  ISETP.GE.AND P0, PT, R0, UR4, PT ;  /* 0x0000000400007c0c */ /* 0x000fe2000bf06270 */
[----:B------:R-:W-:Y:S01]  /*5d180*/  ULDC UR4, c[0x0][0x228] ;  /* 0x00008a0000047ab9 */ /* 0x000fe20000000800 */
[----:B------:R-:W-:Y:S01]  /*5d190*/  PRMT R0, R183, 0x7771, RZ ;  /* 0x00007771b7007816 */ /* 0x000fe200000000ff */
[----:B------:R1:W-:Y:S01]  /*5d1a0*/  @P3 STG.E.U8 desc[UR58][R180.64], R4 ;  /* 0x00000004b4003986 */ /* 0x0003e2000c10113a */
[----:B------:R-:W-:Y:S01]  /*5d1b0*/  ISETP.LT.AND P3, PT, R6, UR4, !P2 ;  /* 0x0000000406007c0c */ /* 0x000fe2000d761270 */
[----:B------:R-:W-:Y:S01]  /*5d1c0*/  ULDC UR4, c[0x0][0x22c] ;  /* 0x00008b0000047ab9 */ /* 0x000fe20000000800 */
[----:B------:R-:W-:Y:S01]  /*5d1d0*/  ISETP.LT.AND P2, PT, R7, UR6, !P2 ;  /* 0x0000000607007c0c */ /* 0x000fe2000d741270 */
[----:B------:R-:W-:Y:S01]  /*5d1e0*/  ULDC UR6, c[0x0][0x228] ;  /* 0x00008a0000067ab9 */ /* 0x000fe20000000800 */
[----:B0-----:R-:W3:Y:S04]  /*5d1f0*/  LDL.LU.64 R178, [R1+0x478] ;  /* 0x0004780001b27983 */ /* 0x001ee80000300a00 */
[----:B------:R0:W-:Y:S01]  /*5d200*/  @P5 STG.E.U8 desc[UR58][R186.64], R0 ;  /* 0x00000000ba005986 */ /* 0x0001e2000c10113a */
[----:B-1----:R-:W-:-:S02]  /*5d210*/  PRMT R4, R183, 0x7772, RZ ;  /* 0x00007772b7047816 */ /* 0x002fc400000000ff */
[----:B------:R-:W-:Y:S01]  /*5d220*/  PRMT R183, R183, 0x7773, RZ ;  /* 0x00007773b7b77816 */ /* 0x000fe200000000ff */
[----:B0-----:R-:W3:Y:S04]  /*5d230*/  LDL.LU.64 R186, [R1+0x470] ;  /* 0x0004700001ba7983 */ /* 0x001ee80000300a00 */
[----:B--2---:R0:W-:Y:S04]  /*5d240*/  @P3 STG.E.U8 desc[UR58][R188.64], R4 ;  /* 0x00000004bc003986 */ /* 0x0041e8000c10113a */
[----:B----4-:R1:W-:Y:S04]  /*5d250*/  @P2 STG.E.U8 desc[UR58][R184.64], R183 ;  /* 0x000000b7b8002986 */ /* 0x0103e8000c10113a */
[----:B0-----:R-:W2:Y:S04]  /*5d260*/  LDL.LU.64 R188, [R1+0x460] ;  /* 0x0004600001bc7983 */ /* 0x001ea80000300a00 */
[----:B------:R-:W4:Y:S04]  /*5d270*/  LDL.LU.64 R180, [R1+0x458] ;  /* 0x0004580001b47983 */ /* 0x000f280000300a00 */
[----:B-1----:R-:W2:Y:S04]  /*5d280*/  LDL.LU.64 R182, [R1+0x468] ;  /* 0x0004680001b67983 */ /* 0x002ea80000300a00 */
[----:B------:R-:W4:Y:S01]  /*5d290*/  LDL.LU.64 R184, [R1+0x450] ;  /* 0x0004500001b87983 */ /* 0x000f220000300a00 */
[C---:B------:R-:W-:Y:S01]  /*5d2a0*/  VIADD R0, R5.reuse, 0x191 ;  /* 0x0000019105007836 */ /* 0x040fe20000000000 */
[----:B------:R-:W-:Y:S01]  /*5d2b0*/  ISETP.LT.AND P6, PT, R6, UR8, !P0 ;  /* 0x0000000806007c0c */ /* 0x000fe2000c7c1270 */
[----:B------:R-:W-:Y:S01]  /*5d2c0*/  VIADD R4, R5, 0x193 ;  /* 0x0000019305047836 */ /* 0x000fe20000000000 */
[----:B------:R-:W-:-:S02]  /*5d2d0*/  ULDC UR8, c[0x0][0x228] ;  /* 0x00008a0000087ab9 */ /* 0x000fc40000000800 */
[----:B------:R-:W-:Y:S01]  /*5d2e0*/  ISETP.GE.AND P5, PT, R0, UR4, PT ;  /* 0x0000000400007c0c */ /* 0x000fe2000bfa6270 */
[----:B------:R-:W-:Y:S01]  /*5d2f0*/  VIADD R0, R5, 0x192 ;  /* 0x0000019205007836 */ /* 0x000fe20000000000 */
[----:B------:R-:W-:-:S04]  /*5d300*/  ULDC UR4, c[0x0][0x22c] ;  /* 0x00008b0000047ab9 */ /* 0x000fc80000000800 */
[----:B------:R-:W-:Y:S01]  /*5d310*/  ISETP.GE.AND P3, PT, R0, UR4, PT ;  /* 0x0000000400007c0c */ /* 0x000fe2000bf66270 */
[----:B------:R-:W-:Y:S02]  /*5d320*/  ULDC UR4, c[0x0][0x228] ;  /* 0x00008a0000047ab9 */ /* 0x000fe40000000800 */
[----:B------:R-:W-:Y:S01]  /*5d330*/  ISETP.LT.AND P0, PT, R7, UR4, !P0 ;  /* 0x0000000407007c0c */ /* 0x000fe2000c701270 */
[----:B------:R-:W-:Y:S01]  /*5d340*/  ULDC UR4, c[0x0][0x22c] ;  /* 0x00008b0000047ab9 */ /* 0x000fe20000000800 */
[----:B------:R-:W-:-:S05]  /*5d350*/  PRMT R0, R251, 0x7770, RZ ;  /* 0x00007770fb007816 */ /* 0x000fca00000000ff */
[----:B---3--:R0:W-:Y:S01]  /*5d360*/  @P6 STG.E.U8 desc[UR58][R178.64], R0 ;  /* 0x00000000b2006986 */ /* 0x0081e2000c10113a */
[----:B------:R-:W-:Y:S01]  /*5d370*/  ISETP.LT.AND P6, PT, R6, UR6, !P5 ;  /* 0x0000000606007c0c */ /* 0x000fe2000efc1270 */
[----:B------:R-:W-:Y:S01]  /*5d380*/  ULDC UR6, c[0x0][0x228] ;  /* 0x00008a0000067ab9 */ /* 0x000fe20000000800 */
[----:B------:R-:W-:Y:S01]  /*5d390*/  ISETP.GE.AND P2, PT, R4, UR4, PT ;  /* 0x0000000404007c0c */ /* 0x000fe2000bf46270 */
[----:B------:R-:W-:Y:S01]  /*5d3a0*/  ULDC UR4, c[0x0][0x228] ;  /* 0x00008a0000047ab9 */ /* 0x000fe20000000800 */
[----:B0-----:R-:W-:-:S05]  /*5d3b0*/  PRMT R0, R251, 0x7771, RZ ;  /* 0x00007771fb007816 */ /* 0x001fca00000000ff */
[----:B------:R0:W-:Y:S01]  /*5d3c0*/  @P0 STG.E.U8 desc[UR58][R186.64], R0 ;  /* 0x00000000ba000986 */ /* 0x0001e2000c10113a */
[----:B------:R-:W-:Y:S01]  /*5d3d0*/  PRMT R4, R251, 0x7772, RZ ;  /* 0x00007772fb047816 */ /* 0x000fe200000000ff */
[----:B------:R-:W-:Y:S01]  /*5d3e0*/  VIADD R178, R5, 0x194 ;  /* 0x0000019405b27836 */ /* 0x000fe20000000000 */
[C---:B------:R-:W-:Y:S01]  /*5d3f0*/  ISETP.LT.AND P5, PT, R7.reuse, UR6, !P5 ;  /* 0x0000000607007c0c */ /* 0x040fe2000efa1270 */
[----:B------:R-:W-:Y:S01]  /*5d400*/  ULDC UR6, c[0x0][0x228] ;  /* 0x00008a0000067ab9 */ /* 0x000fe20000000800 */
[----:B------:R-:W-:Y:S01]  /*5d410*/  ISETP.LT.AND P0, PT, R6, UR4, !P3 ;  /* 0x0000000406007c0c */ /* 0x000fe2000df01270 */
[----:B------:R-:W-:Y:S01]  /*5d420*/  ULDC UR4, c[0x0][0x22c] ;  /* 0x00008b0000047ab9 */ /* 0x000fe20000000800 */
[----:B0-----:R-:W3:Y:S04]  /*5d430*/  LDL.LU.64 R186, [R1+0x448] ;  /* 0x0004480001ba7983 */ /* 0x001ee80000300a00 */
[----:B------:R-:W3:Y:S01]  /*5d440*/  LDL.LU R250, [R1+0x8] ;  /* 0x0000080001fa7983 */ /* 0x000ee20000300800 */
[----:B------:R-:W-:Y:S01]  /*5d450*/  ISETP.LT.AND P3, PT, R7, UR6, !P3 ;  /* 0x0000000607007c0c */ /* 0x000fe2000df61270 */
[----:B------:R-:W-:Y:S01]  /*5d460*/  ULDC UR6, c[0x0][0x228] ;  /* 0x00008a0000067ab9 */ /* 0x000fe20000000800 */
[----:B------:R-:W-:Y:S01]  /*5d470*/  PRMT R0, R251, 0x7773, RZ ;  /* 0x00007773fb007816 */ /* 0x000fe200000000ff */
[----:B--2---:R0:W-:Y:S01]  /*5d480*/  @P6 STG.E.U8 desc[UR58][R182.64], R4 ;  /* 0x00000004b6006986 */ /* 0x0041e2000c10113a */
[----:B------:R-:W-:Y:S01]  /*5d490*/  ISETP.GE.AND P6, PT, R178, UR4, PT ;  /* 0x00000004b2007c0c */ /* 0x000fe2000bfc6270 */
[----:B------:R-:W-:-:S02]  /*5d4a0*/  ULDC UR4, c[0x0][0x228] ;  /* 0x00008a0000047ab9 */ /* 0x000fc40000000800 */
[----:B0-----:R-:W2:Y:S04]  /*5d4b0*/  LDL.LU.64 R182, [R1+0x438] ;  /* 0x0004380001b67983 */ /* 0x001ea80000300a00 */
[----:B------:R-:W2:Y:S01]  /*5d4c0*/  LDL.LU.64 R178, [R1+0x440] ;  /* 0x0004400001b27983 */ /* 0x000ea20000300a00 */
[----:B------:R-:W-:-:S03]  /*5d4d0*/  PRMT R4, R237, 0x7770, RZ ;  /* 0x00007770ed047816 */ /* 0x000fc600000000ff */
[----:B------:R0:W-:Y:S04]  /*5d4e0*/  @P5 STG.E.U8 desc[UR58][R188.64], R0 ;  /* 0x00000000bc005986 */ /* 0x0001e8000c10113a */
[----:B----4-:R1:W-:Y:S01]  /*5d4f0*/  @P0 STG.E.U8 desc[UR58][R180.64], R4 ;  /* 0x00000004b4000986 */ /* 0x0103e2000c10113a */
[----:B0-----:R-:W-:-:S03]  /*5d500*/  PRMT R0, R237, 0x7771, RZ ;  /* 0x00007771ed007816 */ /* 0x001fc600000000ff */
[----:B------:R-:W4:Y:S04]  /*5d510*/  LDL.LU.64 R188, [R1+0x1280] ;  /* 0x0012800001bc7983 */ /* 0x000f280000300a00 */
[----:B------:R0:W-:Y:S04]  /*5d520*/  @P3 STG.E.U8 desc[UR58][R184.64], R0 ;  /* 0x00000000b8003986 */ /* 0x0001e8000c10113a */
[----:B-1----:R-:W4:Y:S04]  /*5d530*/  LDL.LU.64 R180, [R1+0x430] ;  /* 0x0004300001b47983 */ /* 0x002f280000300a00 */
[----:B0-----:R-:W4:Y:S01]  /*5d540*/  LDL.LU.64 R184, [R1+0x428] ;  /* 0x0004280001b87983 */ /* 0x001f220000300a00 */
[C---:B------:R-:W-:Y:S01]  /*5d550*/  ISETP.LT.AND P0, PT, R6.reuse, UR4, !P2 ;  /* 0x0000000406007c0c */ /* 0x040fe2000d701270 */
[----:B------:R-:W-:Y:S01]  /*5d560*/  VIADD R0, R5, 0x195 ;  /* 0x0000019505007836 */ /* 0x000fe20000000000 */
[----:B------:R-:W-:Y:S01]  /*5d570*/  PRMT R4, R237, 0x7772, RZ ;  /* 0x00007772ed047816 */ /* 0x000fe200000000ff */
[----:B------:R-:W-:Y:S01]  /*5d580*/  ULDC UR4, c[0x0][0x22c] ;  /* 0x00008b0000047ab9 */ /* 0x000fe20000000800 */
[----:B------:R-:W-:Y:S01]  /*5d590*/  ISETP.LT.AND P2, PT, R7, UR6, !P2 ;  /* 0x0000000607007c0c */ /* 0x000fe2000d741270 */
[----:B------:R-:W-:Y:S01]  /*5d5a0*/  ULDC UR6, c[0x0][0x228] ;  /* 0x00008a0000067ab9 */ /* 0x000fe20000000800 */
[----:B------:R-:W-:Y:S01]  /*5d5b0*/  ISETP.LT.AND P5, PT, R6, UR8, !P6 ;  /* 0x0000000806007c0c */ /* 0x000fe2000f7a1270 */
[----:B------:R-:W4:Y:S01]  /*5d5c0*/  LDL.LU R251, [R1+0xc] ;  /* 0x00000c0001fb7983 */ /* 0x000f220000300800 */
[----:B------:R-:W-:Y:S01]  /*5d5d0*/  ISETP.GE.AND P3, PT, R0, UR4, PT ;  /* 0x0000000400007c0c */ /* 0x000fe2000bf66270 */
[----:B------:R-:W-:Y:S01]  /*5d5e0*/  VIADD R0, R5, 0x196 ;  /* 0x0000019605007836 */ /* 0x000fe20000000000 */
[----:B------:R-:W-:Y:S01]  /*5d5f0*/  ULDC UR4, c[0x0][0x22c] ;  /* 0x00008b0000047ab9 */ /* 0x000fe20000000800 */
[----:B------:R-:W-:-:S02]  /*5d600*/  ULDC UR8, c[0x0][0x228] ;  /* 0x00008a0000087ab9 */ /* 0x000fc40000000800 */
[----:B---3--:R0:W-:Y:S01]  /*5d610*/  @P0 STG.E.U8 desc[UR58][R186.64], R4 ;  /* 0x00000004ba000986 */ /* 0x0081e2000c10113a */
[----:B------:R-:W-:Y:S01]  /*5d620*/  ISETP.GE.AND P0, PT, R0, UR4, PT ;  /* 0x0000000400007c0c */ /* 0x000fe2000bf06270 */
[----:B------:R-:W-:Y:S01]  /*5d630*/  ULDC UR4, c[0x0][0x228] ;  /* 0x00008a0000047ab9 */ /* 0x000fe20000000800 */
[----:B------:R-:W-:Y:S01]  /*5d640*/  PRMT R0, R250, 0x7770, RZ ;  /* 0x00007770fa007816 */ /* 0x000fe200000000ff */
[----:B0-----:R-:W-:Y:S01]  /*5d650*/  IMAD.MOV.U32 R4, RZ, RZ, R237 ;  /* 0x000000ffff047224 */ /* 0x001fe200078e00ed */
[----:B------:R-:W-:Y:S01]  /*5d660*/  ISETP.LT.AND P6, PT, R7, UR4, !P6 ;  /* 0x0000000407007c0c */ /* 0x000fe2000f7c1270 */
[----:B------:R-:W-:Y:S01]  /*5d670*/  ULDC UR4, c[0x0][0x22c] ;  /* 0x00008b0000047ab9 */ /* 0x000fe20000000800 */
[----:B------:R-:W3:Y:S02]  /*5d680*/  LDL.LU.64 R236, [R1+0x420] ;  /* 0x0004200001ec7983 */ /* 0x000ee40000300a00 */
[----:B------:R-:W-:Y:S02]  /*5d690*/  PRMT R4, R4, 0x7773, RZ ;  /* 0x0000777304047816 */ /* 0x000fe400000000ff */
[----:B------:R-:W3:Y:S04]  /*5d6a0*/  LDL.LU.64 R186, [R1+0x418] ;  /* 0x0004180001ba7983 */ /* 0x000ee80000300a00 */
[----:B--2---:R0:W-:Y:S04]  /*5d6b0*/  @P2 STG.E.U8 desc[UR58][R178.64], R4 ;  /* 0x00000004b2002986 */ /* 0x0041e8000c10113a */
[----:B------:R1:W-:Y:S01]  /*5d6c0*/  @P5 STG.E.U8 desc[UR58][R182.64], R0 ;  /* 0x00000000b6005986 */ /* 0x0003e2000c10113a */
[----:B------:R-:W-:Y:S01]  /*5d6d0*/  ISETP.LT.AND P5, PT, R6, UR6, !P3 ;  /* 0x0000000606007c0c */ /* 0x000fe2000dfa1270 */
[----:B------:R-:W-:Y:S01]  /*5d6e0*/  ULDC UR6, c[0x0][0x228] ;  /* 0x00008a0000067ab9 */ /* 0x000fe20000000800 */
[----:B0-----:R-:W-:Y:S01]  /*5d6f0*/  VIADD R4, R5, 0x197 ;  /* 0x0000019705047836 */ /* 0x001fe20000000000 */
[----:B-1----:R-:W-:Y:S01]  /*5d700*/  PRMT R0, R250, 0x7771, RZ ;  /* 0x00007771fa007816 */ /* 0x002fe200000000ff */
[----:B------:R-:W2:Y:S03]  /*5d710*/  LDL.LU.64 R182, [R1+0x408] ;  /* 0x0004080001b67983 */ /* 0x000ea60000300a00 */
[----:B------:R-:W-:Y:S01]  /*5d720*/  ISETP.GE.AND P2, PT, R4, UR4, PT ;  /* 0x0000000404007c0c */ /* 0x000fe2000bf46270 */
[----:B------:R-:W-:Y:S01]  /*5d730*/  ULDC UR4, c[0x0][0x228] ;  /* 0x00008a0000047ab9 */ /* 0x000fe20000000800 */
[----:B------:R-:W-:Y:S01]  /*5d740*/  PRMT R4, R250, 0x7772, RZ ;  /* 0x00007772fa047816 */ /* 0x000fe200000000ff */
[----:B----4-:R0:W-:Y:S04]  /*5d750*/  @P6 STG.E.U8 desc[UR58][R180.64], R0 ;  /* 0x00000000b4006986 */ /* 0x0101e8000c10113a */
[----:B------:R1:W-:Y:S04]  /*5d760*/  @P5 STG.E.U8 desc[UR58][R184.64], R4 ;  /* 0x00000004b8005986 */ /* 0x0003e8000c10113a */
[----:B0-----:R-:W4:Y:S04]  /*5d770*/  LDL.LU.64 R180, [R1+0x3f8] ;  /* 0x0003f80001b47983 */ /* 0x001f280000300a00 */
[----:B-1----:R-:W2:Y:S01]  /*5d780*/  LDL.LU.64 R184, [R1+0x1278] ;  /* 0x0012780001b87983 */ /* 0x002ea20000300a00 */
[----:B------:R-:W-:Y:S01]  /*5d790*/  ISETP.LT.AND P3, PT, R7, UR6, !P3 ;  /* 0x0000000607007c0c */ /* 0x000fe2000df61270 */
[----:B------:R-:W-:Y:S01]  /*5d7a0*/  ULDC UR6, c[0x0][0x228] ;  /* 0x00008a0000067ab9 */ /* 0x000fe20000000800 */
[----:B------:R-:W-:Y:S01]  /*5d7b0*/  ISETP.LT.AND P6, PT, R6, UR4, !P0 ;  /* 0x0000000406007c0c */ /* 0x000fe2000c7c1270 */
[----:B------:R-:W-:Y:S01]  /*5d7c0*/  VIADD R178, R5, 0x198 ;  /* 0x0000019805b27836 */ /* 0x000fe20000000000 */
[----:B------:R-:W-:Y:S01]  /*5d7d0*/  ISETP.LT.AND P0, PT, R7, UR6, !P0 ;  /* 0x0000000607007c0c */ /* 0x000fe2000c701270 */
[----:B------:R-:W-:Y:S01]  /*5d7e0*/  ULDC UR4, c[0x0][0x22c] ;  /* 0x00008b0000047ab9 */ /* 0x000fe20000000800 */
[----:B------:R-:W-:Y:S01]  /*5d7f0*/  PRMT R0, R250, 0x7773, RZ ;  /* 0x00007773fa007816 */ /* 0x000fe200000000ff */
[----:B------:R-:W-:Y:S01]  /*5d800*/  ULDC UR6, c[0x0][0x228] ;  /* 0x00008a0000067ab9 */ /* 0x000fe20000000800 */
[----:B------:R-:W-:-:S02]  /*5d810*/  PRMT R4, R251, 0x7770, RZ ;  /* 0x00007770fb047816 */ /* 0x000fc400000000ff */
[----:B------:R-:W-:Y:S01]  /*5d820*/  ISETP.GE.AND P5, PT, R178, UR4, PT ;  /* 0x00000004b2007c0c */ /* 0x000fe2000bfa6270 */
[----:B------:R-:W-:Y:S01]  /*5d830*/  ULDC UR4, c[0x0][0x228] ;  /* 0x00008a0000047ab9 */ /* 0x000fe20000000800 */
[----:B------:R-:W4:Y:S04]  /*5d840*/  LDL.LU.64 R178, [R1+0x400] ;  /* 0x0004000001b27983 */ /* 0x000f280000300a00 */
[----:B---3--:R0:W-:Y:S04]  /*5d850*/  @P3 STG.E.U8 desc[UR58][R236.64], R0 ;  /* 0x00000000ec003986 */ /* 0x0081e8000c10113a */
[----:B------:R-:W-:Y:S01]  /*5d860*/  @P6 STG.E.U8 desc[UR58][R186.64], R4 ;  /* 0x00000004ba006986 */ /* 0x000fe2000c10113a */
[----:B0-----:R-:W-:-:S03]  /*5d870*/  PRMT R0, R251, 0x7771, RZ ;  /* 0x00007771fb007816 */ /* 0x001fc600000000ff */
[----:B------:R-:W3:Y:S04]  /*5d880*/  LDL.LU.64 R236, [R1+0x3f0] ;  /* 0x0003f00001ec7983 */ /* 0x000ee80000300a00 */
[----:B--2---:R0:W-:Y:S04]  /*5d890*/  @P0 STG.E.U8 desc[UR58][R184.64], R0 ;  /* 0x00000000b8000986 */ /* 0x0041e8000c10113a */
[----:B0-----:R-:W2:Y:S04]  /*5d8a0*/  LDL.LU.64 R184, [R1+0x1270] ;  /* 0x0012700001b87983 */ /* 0x001ea80000300a00 */
[----:B------:R-:W3:Y:S01]  /*5d8b0*/  LDL.LU.64 R186, [R1+0x3e8] ;  /* 0x0003e80001ba7983 */ /* 0x000ee20000300a00 */
[----:B------:R-:W-:Y:S01]  /*5d8c0*/  ISETP.LT.AND P3, PT, R6, UR4, !P2 ;  /* 0x0000000406007c0c */ /* 0x000fe2000d761270 */
[----:B------:R-:W-:Y:S01]  /*5d8d0*/  VIADD R0, R5, 0x199 ;  /* 0x0000019905007836 */ /* 0x000fe20000000000 */
[----:B------:R-:W-:Y:S01]  /*5d8e0*/  ULDC UR4, c[0x0][0x22c] ;  /* 0x00008b0000047ab9 */ /* 0x000fe20000000800 */
[----:B------:R-:W-:Y:S01]  /*5d8f0*/  ISETP.LT.AND P2, PT, R7, UR6, !P2 ;  /* 0x0000000607007c0c */ /* 0x000fe2000d741270 */
[----:B------:R-:W-:Y:S01]  /*5d900*/  ULDC UR6, c[0x0][0x228] ;  /* 0x00008a0000067ab9 */ /* 0x000fe20000000800 */
[----:B------:R-:W-:-:S02]  /*5d910*/  PRMT R4, R251, 0x7772, RZ ;  /* 0x00007772fb047816 */ /* 0x000fc400000000ff */
[----:B------:R-:W-:Y:S01]  /*5d920*/  ISETP.GE.AND P0, PT, R0, UR4, PT ;  /* 0x0000000400007c0c */ /* 0x000fe2000bf06270 */
[----:B------:R-:W-:Y:S01]  /*5d930*/  VIADD R0, R5, 0x19a ;  /* 0x0000019a05007836 */ /* 0x000fe20000000000 */
[----:B------:R-:W-:Y:S01]  /*5d940*/  ISETP.LT.AND P6, PT, R6, UR8, !P5 ;  /* 0x0000000806007c0c */ /* 0x000fe2000efc1270 */
[----:B------:R-:W-:Y:S01]  /*5d950*/  ULDC UR4, c[0x0][0x22c] ;  /* 0x00008b0000047ab9 */ /* 0x000fe20000000800 */
[----:B------:R-:W-:Y:S02]  /*5d960*/  ULDC UR8, c[0x0][0x228] ;  /* 0x00008a0000087ab9 */ /* 0x000fe40000000800 */
[----:B------:R0:W-:Y:S01]  /*5d970*/  @P3 STG.E.U8 desc[UR58][R182.64], R4 ;  /* 0x00000004b6003986 */ /* 0x0001e2000c10113a */
[----:B------:R-:W-:Y:S01]  /*5d980*/  ISETP.GE.AND P3, PT, R0, UR4, PT ;  /* 0x0000000400007c0c */ /* 0x000fe2000bf66270 */
[----:B------:R-:W-:Y:S02]  /*5d990*/  ULDC UR4, c[0x0][0x228] ;  /* 0x00008a0000047ab9 */ /* 0x000fe40000000800 */
[----:B------:R-:W-:Y:S01]  /*5d9a0*/  ISETP.LT.AND P5, PT, R7, UR4, !P5 ;  /* 0x0000000407007c0c */ /* 0x000fe2000efa1270 */
[----:B------:R-:W-:Y:S01]  /*5d9b0*/  ULDC UR4, c[0x0][0x22c] ;  /* 0x00008b0000047ab9 */ /* 0x000fe20000000800 */
[----:B0-----:R-:W-:Y:S01]  /*5d9c0*/  PRMT R4, R251, 0x7773, RZ ;  /* 0x00007773fb047816 */ /* 0x001fe200000000ff */
[----:B------:R-:W3:Y:S04]  /*5d9d0*/  LDL.LU.64 R182, [R1+0x3e0] ;  /* 0x0003e00001b67983 */ /* 0x000ee80000300a00 */
[----:B----4-:R0:W-:Y:S04]  /*5d9e0*/  @P2 STG.E.U8 desc[UR58][R178.64], R4 ;  /* 0x00000004b2002986 */ /* 0x0101e8000c10113a */
[----:B------:R-:W4:Y:S01]  /*5d9f0*/  LDL.LU.64 R250, [R1+0x3d8] ;  /* 0x0003d80001fa7983 */ /* 0x000f220000300a00 */
[----:B--2---:R-:W-:-:S05]  /*5da00*/  PRMT R0, R184, 0x7770, RZ ;  /* 0x00007770b8007816 */ /* 0x004fca00000000ff */
[----:B------:R1:W-:Y:S01]  /*5da10*/  @P6 STG.E.U8 desc[UR58][R180.64], R0 ;  /* 0x00000000b4006986 */ /* 0x0003e2000c10113a */
[----:B------:R-:W-:Y:S01]  /*5da20*/  ISETP.LT.AND P6, PT, R6, UR6, !P0 ;  /* 0x0000000606007c0c */ /* 0x000fe2000c7c1270 */
[----:B0-----:R-:W-:Y:S01]  /*5da30*/  VIADD R4, R5, 0x19b ;  /* 0x0000019b05047836 */ /* 0x001fe20000000000 */
[----:B------:R-:W-:Y:S01]  /*5da40*/  ULDC UR6, c[0x0][0x228] ;  /* 0x00008a0000067ab9 */ /* 0x000fe20000000800 */
[----:B-1----:R-:W-:-:S05]  /*5da50*/  PRMT R0, R184, 0x7771, RZ ;  /* 0x00007771b8007816 */ /* 0x002fca00000000ff */
[----:B---3--:R0:W-:Y:S02]  /*5da60*/  @P5 STG.E.U8 desc[UR58][R236.64], R0 ;  /* 0x00000000ec005986 */ /* 0x0081e4000c10113a */
[----:B0-----:R-:W-:Y:S02]  /*5da70*/  PRMT R0, R184, 0x7772, RZ ;  /* 0x00007772b8007816 */ /* 0x001fe400000000ff */
[----:B------:R-:W2:Y:S04]  /*5da80*/  LDL.LU.64 R236, [R1+0x3c8] ;  /* 0x0003c80001ec7983 */ /* 0x000ea80000300a00 */
[----:B------:R-:W3:Y:S04]  /*5da90*/  LDL.LU.64 R178, [R1+0x3c0] ;  /* 0x0003c00001b27983 */ /* 0x000ee80000300a00 */
[----:B------:R-:W3:Y:S04]  /*5daa0*/  LDL.LU.64 R180, [R1+0x3b8] ;  /* 0x0003b80001b47983 */ /* 0x000ee80000300a00 */
[----:B------:R0:W-:Y:S04]  /*5dab0*/  @P6 STG.E.U8 desc[UR58][R186.64], R0 ;  /* 0x00000000ba006986 */ /* 0x0001e8000c10113a */
[----:B0-----:R-:W2:Y:S01]  /*5dac0*/  LDL.LU.64 R186, [R1+0x1268] ;  /* 0x0012680001ba7983 */ /* 0x001ea20000300a00 */
[----:B------:R-:W-:Y:S01]  /*5dad0*/  ISETP.GE.AND P2, PT, R4, UR4, PT ;  /* 0x0000000404007c0c */ /* 0x000fe2000bf46270 */
[----:B------:R-:W-:Y:S01]  /*5dae0*/  ULDC UR4, c[0x0][0x228] ;  /* 0x00008a0000047ab9 */ /* 0x000fe20000000800 */
        /* <DEDUP_REMOVED lines=8> */
[----:B------:R-:W-:Y:S01]  /*5db70*/  ISETP.GE.AND P6, PT, R4, UR4, PT ;  /* 0x0000000404007c0c */ /* 0x000fe2000bfc6270 */
[----:B------:R-:W-:Y:S01]  /*5db80*/  ULDC UR4, c[0x0][0x228] ;  /* 0x00008a0000047ab9 */ /* 0x000fe20000000800 */
[----:B------:R-:W-:-:S02]  /*5db90*/  PRMT R4, R185, 0x7770, RZ ;  /* 0x00007770b9047816 */ /* 0x000fc400000000ff */
[----:B------:R-:W-:Y:S01]  /*5dba0*/  PRMT R0, R185, 0x7771, RZ ;  /* 0x00007771b9007816 */ /* 0x000fe200000000ff */
[----:B------:R-:W-:Y:S04]  /*5dbb0*/  @P0 STG.E.U8 desc[UR58][R182.64], R184 ;  /* 0x000000b8b6000986 */ /* 0x000fe8000c10113a */
[----:B----4-:R0:W-:Y:S04]  /*5dbc0*/  @P5 STG.E.U8 desc[UR58][R250.64], R4 ;  /* 0x00000004fa005986 */ /* 0x0101e8000c10113a */
[----:B0-----:R-:W4:Y:S01]  /*5dbd0*/  LDL.LU.64 R250, [R1+0x3b0] ;  /* 0x0003b00001fa7983 */ /* 0x001f220000300a00 */
[----:B------:R-:W-:Y:S01]  /*5dbe0*/  ISETP.LT.AND P0, PT, R6, UR4, !P2 ;  /* 0x0000000406007c0c */ /* 0x000fe2000d701270 */
[----:B------:R-:W-:Y:S01]  /*5dbf0*/  ULDC UR4, c[0x0][0x22c] ;  /* 0x00008b0000047ab9 */ /* 0x000fe20000000800 */
[----:B------:R-:W-:Y:S01]  /*5dc00*/  ISETP.LT.AND P2, PT, R7, UR6, !P2 ;  /* 0x0000000607007c0c */ /* 0x000fe2000d741270 */
[----:B------:R-:W-:Y:S01]  /*5dc10*/  ULDC UR6, c[0x0][0x228] ;  /* 0x00008a0000067ab9 */ /* 0x000fe20000000800 */
[----:B--2---:R0:W-:Y:S04]  /*5dc20*/  @P3 STG.E.U8 desc[UR58][R186.64], R0 ;  /* 0x00000000ba003986 */ /* 0x0041e8000c10113a */
[----:B0-----:R-:W2:Y:S01]  /*5dc30*/  LDL.LU.64 R186, [R1+0x1260] ;  /* 0x0012600001ba7983 */ /* 0x001ea20000300a00 */
[----:B------:R-:W-:-:S02]  /*5dc40*/  PRMT R4, R185, 0x7772, RZ ;  /* 0x00007772b9047816 */ /* 0x000fc400000000ff */
[----:B------:R-:W-:Y:S01]  /*5dc50*/  PRMT R185, R185, 0x7773, RZ ;  /* 0x00007773b9b97816 */ /* 0x000fe200000000ff */
[----:B------:R-:W4:Y:S04]  /*5dc60*/  LDL.LU.64 R182, [R1+0x3a0] ;  /* 0x0003a00001b67983 */ /* 0x000f280000300a00 */
[----:B------:R0:W-:Y:S04]  /*5dc70*/  @P0 STG.E.U8 desc[UR58][R236.64], R4 ;  /* 0x00000004ec000986 */ /* 0x0001e8000c10113a */
[----:B---3--:R1:W-:Y:S04]  /*5dc80*/  @P2 STG.E.U8 desc[UR58][R178.64], R185 ;  /* 0x000000b9b2002986 */ /* 0x0083e8000c10113a */
[----:B0-----:R-:W3:Y:S04]  /*5dc90*/  LDL.LU.64 R236, [R1+0x398] ;  /* 0x0003980001ec7983 */ /* 0x001ee80000300a00 */
[----:B-1----:R-:W3:Y:S01]  /*5dca0*/  LDL.LU.64 R184, [R1+0x3a8] ;  /* 0x0003a80001b87983 */ /* 0x002ee20000300a00 */
        /* <DEDUP_REMOVED lines=11> */
[----:B--2---:R-:W-:-:S05]  /*5dd60*/  PRMT R0, R186, 0x7770, RZ ;  /* 0x00007770ba007816 */ /* 0x004fca00000000ff */
[----:B------:R0:W-:Y:S02]  /*5dd70*/  @P5 STG.E.U8 desc[UR58][R180.64], R0 ;  /* 0x00000000b4005986 */ /* 0x0001e4000c10113a */
[----:B0-----:R-:W-:-:S05]  /*5dd80*/  PRMT R0, R186, 0x7771, RZ ;  /* 0x00007771ba007816 */ /* 0x001fca00000000ff */
[----:B----4-:R0:W-:Y:S04]  /*5dd90*/  @P6 STG.E.U8 desc[UR58][R250.64], R0 ;  /* 0x00000000fa006986 */ /* 0x0101e8000c10113a */
[----:B0-----:R-:W2:Y:S01]  /*5dda0*/  LDL.LU.64 R250, [R1+0x388] ;  /* 0x0003880001fa7983 */ /* 0x001ea20000300a00 */
[----:B------:R-:W-:Y:S01]  /*5ddb0*/  ISETP.LT.AND P5, PT, R6, UR6, !P3 ;  /* 0x0000000606007c0c */ /* 0x000fe2000dfa1270 */
[----:B------:R-:W-:Y:S01]  /*5ddc0*/  ULDC UR6, c[0x0][0x228] ;  /* 0x00008a0000067ab9 */ /* 0x000fe20000000800 */
[----:B------:R-:W-:Y:S01]  /*5ddd0*/  ISETP.GE.AND P2, PT, R4, UR4, PT ;  /* 0x0000000404007c0c */ /* 0x000fe2000bf46270 */
[----:B------:R-:W-:Y:S01]  /*5dde0*/  ULDC UR4, c[0x0][0x228] ;  /* 0x00008a0000047ab9 */ /* 0x000fe20000000800 */
[----:B------:R-:W-:Y:S01]  /*5ddf0*/  ISETP.LT.AND P3, PT, R7, UR6, !P3 ;  /* 0x0000000607007c0c */ /* 0x000fe2000df61270 */
[----:B------:R-:W-:Y:S01]  /*5de00*/  ULDC UR6, c[0x0][0x228] ;  /* 0x00008a0000067ab9 */ /* 0x000fe20000000800 */
[----:B------:R-:W-:Y:S01]  /*5de10*/  ISETP.LT.AND P6, PT, R6, UR4, !P0 ;  /* 0x0000000406007c0c */ /* 0x000fe2000c7c1270 */
[----:B------:R-:W-:Y:S01]  /*5de20*/  VIADD R4, R5, 0x1a0 ;  /* 0x000001a005047836 */ /* 0x000fe20000000000 */
[C---:B------:R-:W-:Y:S01]  /*5de30*/  PRMT R0, R186.reuse, 0x7772, RZ ;  /* 0x00007772ba007816 */ /* 0x040fe200000000ff */
[----:B------:R-:W-:Y:S01]  /*5de40*/  ULDC UR4, c[0x0][0x22c] ;  /* 0x00008b0000047ab9 */ /* 0x000fe20000000800 */
[----:B------:R-:W-:Y:S01]  /*5de50*/  ISETP.LT.AND P0, PT, R7, UR6, !P0 ;  /* 0x0000000607007c0c */ /* 0x000fe2000c701270 */
[----:B------:R-:W4:Y:S01]  /*5de60*/  LDL.LU.64 R178, [R1+0x380] ;  /* 0x0003800001b27983 */ /* 0x000f220000300a00 */
[----:B------:R-:W-:Y:S01]  /*5de70*/  PRMT R186, R186, 0x7773, RZ ;  /* 0x00007773baba7816 */ /* 0x000fe200000000ff */
[----:B------:R-:W-:-:S02]  /*5de80*/  ULDC UR6, c[0x0][0x228] ;  /* 0x00008a0000067ab9 */ /* 0x000fc40000000800 */
[----:B---3--:R0:W-:Y:S01]  /*5de90*/  @P5 STG.E.U8 desc[UR58][R184.64], R0 ;  /* 0x00000000b8005986 */ /* 0x0081e2000c10113a */
[----:B------:R-:W-:Y:S01]  /*5dea0*/  ISETP.GE.AND P5, PT, R4, UR4, PT ;  /* 0x0000000404007c0c */ /* 0x000fe2000bfa6270 */
[----:B------:R-:W-:Y:S01]  /*5deb0*/  ULDC UR4, c[0x0][0x228] ;  /* 0x00008a0000047ab9 */ /* 0x000fe20000000800 */
[C---:B------:R-:W-:Y:S01]  /*5dec0*/  PRMT R4, R187.reuse, 0x7770, RZ ;  /* 0x00007770bb047816 */ /* 0x040fe200000000ff */
[----:B------:R-:W-:Y:S04]  /*5ded0*/  @P3 STG.E.U8 desc[UR58][R182.64], R186 ;  /* 0x000000bab6003986 */ /* 0x000fe8000c10113a */
[----:B------:R-:W3:Y:S01]  /*5dee0*/  LDL.LU.64 R180, [R1+0x378] ;  /* 0x0003780001b47983 */ /* 0x000ee20000300a00 */
[----:B0-----:R-:W-:-:S03]  /*5def0*/  PRMT R0, R187, 0x7771, RZ ;  /* 0x00007771bb007816 */ /* 0x001fc600000000ff */
[----:B------:R0:W-:Y:S04]  /*5df00*/  @P6 STG.E.U8 desc[UR58][R236.64], R4 ;  /* 0x00000004ec006986 */ /* 0x0001e8000c10113a */
[----:B------:R1:W-:Y:S04]  /*5df10*/  @P0 STG.E.U8 desc[UR58][R188.64], R0 ;  /* 0x00000000bc000986 */ /* 0x0003e8000c10113a */
[----:B0-----:R-:W3:Y:S04]  /*5df20*/  LDL.LU.64 R236, [R1+0x370] ;  /* 0x0003700001ec7983 */ /* 0x001ee80000300a00 */
[----:B-1----:R-:W3:Y:S01]  /*5df30*/  LDL.LU.64 R188, [R1+0x1258] ;  /* 0x0012580001bc7983 */ /* 0x002ee20000300a00 */
[----:B------:R-:W-:-:S02]  /*5df40*/  ISETP.LT.AND P3, PT, R6, UR4, !P2 ;  /* 0x0000000406007c0c */ /* 0x000fc4000d761270 */
[----:B------:R-:W-:Y:S01]  /*5df50*/  PRMT R4, R187, 0x7772, RZ ;  /* 0x00007772bb047816 */ /* 0x000fe200000000ff */
[----:B------:R-:W3:Y:S01]  /*5df60*/  LDL.LU.64 R184, [R1+0x368] ;  /* 0x0003680001b87983 */ /* 0x000ee20000300a00 */
[C---:B------:R-:W-:Y:S01]  /*5df70*/  VIADD R0, R5.reuse, 0x1a1 ;  /* 0x000001a105007836 */ /* 0x040fe20000000000 */
[----:B------:R-:W-:Y:S02]  /*5df80*/  ULDC UR4, c[0x0][0x22c] ;  /* 0x00008b0000047ab9 */ /* 0x000fe40000000800 */
[----:B------:R-:W3:Y:S06]  /*5df90*/  LDL.LU.64 R182, [R1+0x360] ;  /* 0x0003600001b67983 */ /* 0x000eec0000300a00 */
[----:B--2---:R0:W-:Y:S04]  /*5dfa0*/  @P3 STG.E.U8 desc[UR58][R250.64], R4 ;  /* 0x00000004fa003986 */ /* 0x0041e8000c10113a */
[----:B0-----:R-:W2:Y:S01]  /*5dfb0*/  LDL.LU.64 R250, [R1+0x358] ;  /* 0x0003580001fa7983 */ /* 0x001ea20000300a00 */
[----:B------:R-:W-:Y:S01]  /*5dfc0*/  ISETP.GE.AND P0, PT, R0, UR4, PT ;  /* 0x0000000400007c0c */ /* 0x000fe2000bf06270 */
[----:B------:R-:W-:Y:S01]  /*5dfd0*/  VIADD R0, R5, 0x1a2 ;  /* 0x000001a205007836 */ /* 0x000fe20000000000 */
[----:B------:R-:W-:Y:S01]  /*5dfe0*/  ISETP.LT.AND P2, PT, R7, UR6, !P2 ;  /* 0x0000000607007c0c */ /* 0x000fe2000d741270 */
[----:B------:R-:W-:Y:S01]  /*5dff0*/  ULDC UR4, c[0x0][0x22c] ;  /* 0x00008b0000047ab9 */ /* 0x000fe20000000800 */
[----:B------:R-:W-:Y:S01]  /*5e000*/  ISETP.LT.AND P6, PT, R6, UR8, !P5 ;  /* 0x0000000806007c0c */ /* 0x000fe2000efc1270 */
[----:B------:R-:W-:Y:S01]  /*5e010*/  ULDC UR6, c[0x0][0x228] ;  /* 0x00008a0000067ab9 */ /* 0x000fe20000000800 */
[----:B------:R-:W-:Y:S01]  /*5e020*/  ISETP.GE.AND P3, PT, R0, UR4, PT ;  /* 0x0000000400007c0c */ /* 0x000fe2000bf66270 */
[----:B------:R-:W-:Y:S01]  /*5e030*/  ULDC UR4, c[0x0][0x228] ;  /* 0x00008a0000047ab9 */ /* 0x000fe20000000800 */
[----:B------:R-:W-:Y:S01]  /*5e040*/  PRMT R187, R187, 0x7773, RZ ;  /* 0x00007773bbbb7816 */ /* 0x000fe200000000ff */
[----:B------:R-:W-:Y:S01]  /*5e050*/  VIADD R4, R5, 0x1a3 ;  /* 0x000001a305047836 */ /* 0x000fe20000000000 */
[----:B------:R-:W-:Y:S01]  /*5e060*/  ISETP.LT.AND P5, PT, R7, UR4, !P5 ;  /* 0x0000000407007c0c */ /* 0x000fe2000efa1270 */
[----:B------:R-:W-:Y:S01]  /*5e070*/  ULDC UR4, c[0x0][0x22c] ;  /* 0x00008b0000047ab9 */ /* 0x000fe20000000800 */
[----:B------:R-:W-:-:S03]  /*5e080*/  ULDC UR8, c[0x0][0x228] ;  /* 0x00008a0000087ab9 */ /* 0x000fc60000000800 */
[----:B----4-:R-:W-:Y:S01]  /*5e090*/  @P2 STG.E.U8 desc[UR58][R178.64], R187 ;  /* 0x000000bbb2002986 */ /* 0x010fe2000c10113a */
[----:B------:R-:W-:Y:S01]  /*5e0a0*/  ISETP.GE.AND P2, PT, R4, UR4, PT ;  /* 0x0000000404007c0c */ /* 0x000fe2000bf46270 */
[----:B------:R-:W-:Y:S01]  /*5e0b0*/  ULDC UR4, c[0x0][0x228] ;  /* 0x00008a0000047ab9 */ /* 0x000fe20000000800 */
[----:B---3--:R-:W-:-:S05]  /*5e0c0*/  PRMT R0, R188, 0x7770, RZ ;  /* 0x00007770bc007816 */ /* 0x008fca00000000ff */
[----:B------:R0:W-:Y:S01]  /*5e0d0*/  @P6 STG.E.U8 desc[UR58][R180.64], R0 ;  /* 0x00000000b4006986 */ /* 0x0001e2000c10113a */
[----:B------:R-:W-:Y:S01]  /*5e0e0*/  ISETP.LT.AND P6, PT, R6, UR6, !P0 ;  /* 0x0000000606007c0c */ /* 0x000fe2000c7c1270 */
[----:B------:R-:W-:Y:S01]  /*5e0f0*/  ULDC UR6, c[0x0][0x228] ;  /* 0x00008a0000067ab9 */ /* 0x000fe20000000800 */
[----:B0-----:R-:W-:-:S05]  /*5e100*/  PRMT R0, R188, 0x7771, RZ ;  /* 0x00007771bc007816 */ /* 0x001fca00000000ff */
[----:B------:R0:W-:Y:S01]  /*5e110*/  @P5 STG.E.U8 desc[UR58][R236.64], R0 ;  /* 0x00000000ec005986 */ /* 0x0001e2000c10113a */
[----:B------:R-:W-:Y:S01]  /*5e120*/  ISETP.LT.AND P0, PT, R7, UR6, !P0 ;  /* 0x0000000607007c0c */ /* 0x000fe2000c701270 */
[----:B------:R-:W-:Y:S01]  /*5e130*/  ULDC UR6, c[0x0][0x228] ;  /* 0x00008a0000067ab9 */ /* 0x000fe20000000800 */
[----:B------:R-:W-:Y:S01]  /*5e140*/  ISETP.LT.AND P5, PT, R6, UR4, !P3 ;  /* 0x0000000406007c0c */ /* 0x000fe2000dfa1270 */
[----:B------:R-:W-:Y:S01]  /*5e150*/  VIADD R4, R5, 0x1a4 ;  /* 0x000001a405047836 */ /* 0x000fe20000000000 */
[----:B0-----:R-:W3:Y:S01]  /*5e160*/  LDL.LU.64 R236, [R1+0x348] ;  /* 0x0003480001ec7983 */ /* 0x001ee20000300a00 */
[C---:B------:R-:W-:Y:S01]  /*5e170*/  PRMT R0, R188.reuse, 0x7772, RZ ;  /* 0x00007772bc007816 */ /* 0x040fe200000000ff */
[----:B------:R-:W-:Y:S01]  /*5e180*/  ULDC UR4, c[0x0][0x22c] ;  /* 0x00008b0000047ab9 */ /* 0x000fe20000000800 */
[----:B------:R-:W-:Y:S01]  /*5e190*/  ISETP.LT.AND P3, PT, R7, UR6, !P3 ;  /* 0x0000000607007c0c */ /* 0x000fe2000df61270 */
[----:B------:R-:W4:Y:S01]  /*5e1a0*/  LDL.LU.64 R178, [R1+0x340] ;  /* 0x0003400001b27983 */ /* 0x000f220000300a00 */
[----:B------:R-:W-:Y:S01]  /*5e1b0*/  PRMT R188, R188, 0x7773, RZ ;  /* 0x00007773bcbc7816 */ /* 0x000fe200000000ff */
[----:B------:R-:W-:-:S02]  /*5e1c0*/  ULDC UR6, c[0x0][0x228] ;  /* 0x00008a0000067ab9 */ /* 0x000fc40000000800 */
[----:B------:R0:W-:Y:S01]  /*5e1d0*/  @P6 STG.E.U8 desc[UR58][R184.64], R0 ;  /* 0x00000000b8006986 */ /* 0x0001e2000c10113a */
[----:B------:R-:W-:Y:S01]  /*5e1e0*/  ISETP.GE.AND P6, PT, R4, UR4, PT ;  /* 0x0000000404007c0c */ /* 0x000fe2000bfc6270 */
[----:B------:R-:W-:Y:S01]  /*5e1f0*/  ULDC UR4, c[0x0][0x228] ;  /* 0x00008a0000047ab9 */ /* 0x000fe20000000800 */
[C---:B------:R-:W-:Y:S01]  /*5e200*/  PRMT R4, R189.reuse, 0x7770, RZ ;  /* 0x00007770bd047816 */ /* 0x040fe200000000ff */
[----:B------:R-:W-:Y:S04]  /*5e210*/  @P0 STG.E.U8 desc[UR58][R182.64], R188 ;  /* 0x000000bcb6000986 */ /* 0x000fe8000c10113a */
[----:B------:R-:W4:Y:S01]  /*5e220*/  LDL.LU.64 R180, [R1+0x338] ;  /* 0x0003380001b47983 */ /* 0x000f220000300a00 */
[----:B0-----:R-:W-:-:S03]  /*5e230*/  PRMT R0, R189, 0x7771, RZ ;  /* 0x00007771bd007816 */ /* 0x001fc600000000ff */
[----:B--2---:R0:W-:Y:S04]  /*5e240*/  @P5 STG.E.U8 desc[UR58][R250.64], R4 ;  /* 0x00000004fa005986 */ /* 0x0041e8000c10113a */
[----:B------:R1:W-:Y:S04]  /*5e250*/  @P3 STG.E.U8 desc[UR58][R190.64], R0 ;  /* 0x00000000be003986 */ /* 0x0003e8000c10113a */
[----:B0-----:R-:W2:Y:S04]  /*5e260*/  LDL.LU.64 R250, [R1+0x330] ;  /* 0x0003300001fa7983 */ /* 0x001ea80000300a00 */
[----:B-1----:R-:W2:Y:S01]  /*5e270*/  LDL.LU.64 R190, [R1+0x1250] ;  /* 0x0012500001be7983 */ /* 0x002ea20000300a00 */
[----:B------:R-:W-:-:S02]  /*5e280*/  ISETP.LT.AND P0, PT, R6, UR4, !P2 ;  /* 0x0000000406007c0c */ /* 0x000fc4000d701270 */
[----:B------:R-:W-:Y:S01]  /*5e290*/  PRMT R4, R189, 0x7772, RZ ;  /* 0x00007772bd047816 */ /* 0x000fe200000000ff */
[----:B------:R-:W2:Y:S01]  /*5e2a0*/  LDL.LU.64 R184, [R1+0x328] ;  /* 0x0003280001b87983 */ /* 0x000ea20000300a00 */
[C---:B------:R-:W-:Y:S01]  /*5e2b0*/  VIADD R0, R5.reuse, 0x1a5 ;  /* 0x000001a505007836 */ /* 0x040fe20000000000 */
[----:B------:R-:W-:Y:S02]  /*5e2c0*/  ULDC UR4, c[0x0][0x22c] ;  /* 0x00008b0000047ab9 */ /* 0x000fe40000000800 */
[----:B------:R-:W2:Y:S02]  /*5e2d0*/  LDL.LU.64 R182, [R1+0x320] ;  /* 0x0003200001b67983 */ /* 0x000ea40000300a00 */
[----:B------:R-:W-:Y:S01]  /*5e2e0*/  ISETP.GE.AND P3, PT, R0, UR4, PT ;  /* 0x0000000400007c0c */ /* 0x000fe2000bf66270 */
[----:B------:R-:W-:Y:S01]  /*5e2f0*/  VIADD R0, R5, 0x1a6 ;  /* 0x000001a605007836 */ /* 0x000fe20000000000 */
[----:B------:R-:W-:Y:S01]  /*5e300*/  ISETP.LT.AND P2, PT, R7, UR6, !P2 ;  /* 0x0000000607007c0c */ /* 0x000fe2000d741270 */
[----:B------:R-:W-:Y:S01]  /*5e310*/  ULDC UR4, c[0x0][0x22c] ;  /* 0x00008b0000047ab9 */ /* 0x000fe20000000800 */
[----:B------:R-:W-:Y:S01]  /*5e320*/  ISETP.LT.AND P5, PT, R6, UR8, !P6 ;  /* 0x0000000806007c0c */ /* 0x000fe2000f7a1270 */
[----:B------:R-:W-:Y:S01]  /*5e330*/  ULDC UR6, c[0x0][0x228] ;  /* 0x00008a0000067ab9 */ /* 0x000fe20000000800 */
[----:B------:R-:W-:Y:S01]  /*5e340*/  PRMT R189, R189, 0x7773, RZ ;  /* 0x00007773bdbd7816 */ /* 0x000fe200000000ff */
[----:B------:R-:W-:Y:S01]  /*5e350*/  ULDC UR8, c[0x0][0x228] ;  /* 0x00008a0000087ab9 */ /* 0x000fe20000000800 */
[----:B---3--:R0:W-:Y:S04]  /*5e360*/  @P0 STG.E.U8 desc[UR58][R236.64], R4 ;  /* 0x00000004ec000986 */ /* 0x0081e8000c10113a */
[----:B0-----:R-:W3:Y:S01]  /*5e370*/  LDL.LU.64 R236, [R1+0x318] ;  /* 0x0003180001ec7983 */ /* 0x001ee20000300a00 */
[----:B------:R-:W-:Y:S01]  /*5e380*/  ISETP.GE.AND P0, PT, R0, UR4, PT ;  /* 0x0000000400007c0c */ /* 0x000fe2000bf06270 */
[----:B------:R-:W-:-:S02]  /*5e390*/  ULDC UR4, c[0x0][0x228] ;  /* 0x00008a0000047ab9 */ /* 0x000fc40000000800 */
[----:B------:R-:W-:Y:S01]  /*5e3a0*/  ISETP.LT.AND P6, PT, R7, UR4, !P6 ;  /* 0x0000000407007c0c */ /* 0x000fe2000f7c1270 */
[----:B----4-:R-:W-:Y:S01]  /*5e3b0*/  @P2 STG.E.U8 desc[UR58][R178.64], R189 ;  /* 0x000000bdb2002986 */ /* 0x010fe2000c10113a */
[----:B------:R-:W-:Y:S01]  /*5e3c0*/  VIADD R4, R5, 0x1a7 ;  /* 0x000001a705047836 */ /* 0x000fe20000000000 */
[----:B------:R-:W-:Y:S01]  /*5e3d0*/  ULDC UR4, c[0x0][0x22c] ;  /* 0x00008b0000047ab9 */ /* 0x000fe20000000800 */
[----:B--2---:R-:W-:-:S05]  /*5e3e0*/  PRMT R0, R190, 0x7770, RZ ;  /* 0x00007770be007816 */ /* 0x004fca00000000ff */
[----:B------:R0:W-:Y:S02]  /*5e3f0*/  @P5 STG.E.U8 desc[UR58][R180.64], R0 ;  /* 0x00000000b4005986 */ /* 0x0001e4000c10113a */
[----:B0-----:R-:W-:-:S05]  /*5e400*/  PRMT R0, R190, 0x7771, RZ ;  /* 0x00007771be007816 */ /* 0x001fca00000000ff */
[----:B------:R0:W-:Y:S04]  /*5e410*/  @P6 STG.E.U8 desc[UR58][R250.64], R0 ;  /* 0x00000000fa006986 */ /* 0x0001e8000c10113a */
        /* <DEDUP_REMOVED lines=22> */
[----:B---3--:R0:W-:Y:S04]  /*5e580*/  @P6 STG.E.U8 desc[UR58][R236.64], R4 ;  /* 0x00000004ec006986 */ /* 0x0081e8000c10113a */
        /* <DEDUP_REMOVED lines=370> */
[----:B------:R-:W-:Y:S01]  /*5fcb0*/  VIADD R0, R5, 0x1c5 ;  /* 0x000001c505007836 */ /* 0x000fe20000000000 */
[----:B------:R-:W-:Y:S02]  /*5fcc0*/  ULDC UR4, c[0x0][0x22c] ;  /* 0x00008b0000047ab9 */ /* 0x000fe40000000800 */
[----:B------:R-:W2:Y:S01]  /*5fcd0*/  LDL.LU.64 R182, [R1+0x120] ;  /* 0x0001200001b67983 */ /* 0x000ea20000300a00 */
[----:B------:R-:W-:Y:S01]  /*5fce0*/  ISETP.LT.AND P2, PT, R7, UR6, !P2 ;  /* 0x0000000607007c0c */ /* 0x000fe2000d741270 */
[----:B------:R-:W-:Y:S01]  /*5fcf0*/  ULDC UR6, c[0x0][0x228] ;  /* 0x00008a0000067ab9 */ /* 0x000fe20000000800 */
[----:B------:R-:W-:Y:S01]  /*5fd00*/  ISETP.LT.AND P5, PT, R6, UR8, !P6 ;  /* 0x0000000806007c0c */ /* 0x000fe2000f7a1270 */
[----:B------:R-:W-:Y:S01]  /*5fd10*/  ULDC UR8, c[0x0][0x228] ;  /* 0x00008a0000087ab9 */ /* 0x000fe20000000800 */
[----:B------:R-:W-:Y:S01]  /*5fd20*/  ISETP.GE.AND P3, PT, R0, UR4, PT ;  /* 0x0000000400007c0c */ /* 0x000fe2000bf66270 */
[----:B------:R-:W-:Y:S01]  /*5fd30*/  VIADD R0, R5, 0x1c6 ;  /* 0x000001c605007836 */ /* 0x000fe20000000000 */
[----:B------:R-:W-:Y:S01]  /*5fd40*/  ULDC UR4, c[0x0][0x22c] ;  /* 0x00008b0000047ab9 */ /* 0x000fe20000000800 */
[----:B------:R-:W-:Y:S01]  /*5fd50*/  PRMT R205, R205, 0x7773, RZ ;  /* 0x00007773cdcd7816 */ /* 0x000fe200000000ff */
[----:B---3--:R0:W-:Y:S04]  /*5fd60*/  @P0 STG.E.U8 desc[UR58][R236.64], R4 ;  /* 0x00000004ec000986 */ /* 0x0081e8000c10113a */
[----:B0-----:R-:W3:Y:S01]  /*5fd70*/  LDL.LU.64 R236, [R1+0x118] ;  /* 0x0001180001ec7983 */ /* 0x001ee20000300a00 */
[----:B------:R-:W-:Y:S01]  /*5fd80*/  ISETP.GE.AND P0, PT, R0, UR4, PT ;  /* 0x0000000400007c0c */ /* 0x000fe2000bf06270 */
[----:B------:R-:W-:-:S02]  /*5fd90*/  ULDC UR4, c[0x0][0x228] ;  /* 0x00008a0000047ab9 */ /* 0x000fc40000000800 */
[----:B----4-:R-:W-:Y:S01]  /*5fda0*/  @P2 STG.E.U8 desc[UR58][R178.64], R205 ;  /* 0x000000cdb2002986 */ /* 0x010fe2000c10113a */
[----:B--2---:R-:W-:-:S05]  /*5fdb0*/  PRMT R0, R206, 0x7770, RZ ;  /* 0x00007770ce007816 */ /* 0x004fca00000000ff */
[----:B------:R0:W-:Y:S04]  /*5fdc0*/  @P5 STG.E.U8 desc[UR58][R180.64], R0 ;  /* 0x00000000b4005986 */ /* 0x0001e8000c10113a */
[----:B0-----:R-:W2:Y:S01]  /*5fdd0*/  LDL.LU.64 R180, [R1+0x108] ;  /* 0x0001080001b47983 */ /* 0x001ea20000300a00 */
        /* <DEDUP_REMOVED lines=8> */
[----:B------:R-:W-:Y:S01]  /*5fe60*/  ISETP.LT.AND P3, PT, R7, UR6, !P3 ;  /* 0x0000000607007c0c */ /* 0x000fe2000df61270 */
[----:B------:R-:W-:Y:S01]  /*5fe70*/  ULDC UR6, c[0x0][0x228] ;  /* 0x00008a0000067ab9 */ /* 0x000fe20000000800 */
[----:B------:R-:W-:Y:S01]  /*5fe80*/  VIADD R4, R5, 0x1c8 ;  /* 0x000001c805047836 */ /* 0x000fe20000000000 */
[----:B------:R-:W4:Y:S04]  /*5fe90*/  LDL.LU.64 R178, [R1+0x100] ;  /* 0x0001000001b27983 */ /* 0x000f280000300a00 */
[----:B------:R0:W-:Y:S01]  /*5fea0*/  @P6 STG.E.U8 desc[UR58][R250.64], R0 ;  /* 0x00000000fa006986 */ /* 0x0001e2000c10113a */
[----:B------:R-:W-:Y:S01]  /*5feb0*/  ISETP.LT.AND P6, PT, R6, UR4, !P0 ;  /* 0x0000000406007c0c */ /* 0x000fe2000c7c1270 */
[----:B------:R-:W-:Y:S01]  /*5fec0*/  ULDC UR4, c[0x0][0x22c] ;  /* 0x00008b0000047ab9 */ /* 0x000fe20000000800 */
[----:B------:R-:W-:Y:S01]  /*5fed0*/  ISETP.LT.AND P0, PT, R7, UR6, !P0 ;  /* 0x0000000607007c0c */ /* 0x000fe2000c701270 */
[----:B------:R-:W-:Y:S01]  /*5fee0*/  ULDC UR6, c[0x0][0x228] ;  /* 0x00008a0000067ab9 */ /* 0x000fe20000000800 */
[C---:B0-----:R-:W-:Y:S01]  /*5fef0*/  PRMT R0, R206.reuse, 0x7772, RZ ;  /* 0x00007772ce007816 */ /* 0x041fe200000000ff */
[----:B------:R-:W4:Y:S01]  /*5ff00*/  LDL.LU.64 R250, [R1+0xf8] ;  /* 0x0000f80001fa7983 */ /* 0x000f220000300a00 */
[----:B------:R-:W-:-:S03]  /*5ff10*/  PRMT R206, R206, 0x7773, RZ ;  /* 0x00007773cece7816 */ /* 0x000fc600000000ff */
[----:B------:R0:W-:Y:S01]  /*5ff20*/  @P5 STG.E.U8 desc[UR58][R184.64], R0 ;  /* 0x00000000b8005986 */ /* 0x0001e2000c10113a */
[----:B------:R-:W-:Y:S01]  /*5ff30*/  ISETP.GE.AND P5, PT, R4, UR4, PT ;  /* 0x0000000404007c0c */ /* 0x000fe2000bfa6270 */
[----:B------:R-:W-:Y:S01]  /*5ff40*/  ULDC UR4, c[0x0][0x228] ;  /* 0x00008a0000047ab9 */ /* 0x000fe20000000800 */
[C---:B------:R-:W-:Y:S01]  /*5ff50*/  PRMT R4, R207.reuse, 0x7770, RZ ;  /* 0x00007770cf047816 */ /* 0x040fe200000000ff */
[----:B------:R-:W-:Y:S01]  /*5ff60*/  @P3 STG.E.U8 desc[UR58][R182.64], R206 ;  /* 0x000000ceb6003986 */ /* 0x000fe2000c10113a */
[----:B0-----:R-:W-:-:S03]  /*5ff70*/  PRMT R0, R207, 0x7771, RZ ;  /* 0x00007771cf007816 */ /* 0x001fc600000000ff */
[----:B---3--:R-:W-:Y:S04]  /*5ff80*/  @P6 STG.E.U8 desc[UR58][R236.64], R4 ;  /* 0x00000004ec006986 */ /* 0x008fe8000c10113a */
[----:B------:R0:W-:Y:S04]  /*5ff90*/  @P0 STG.E.U8 desc[UR58][R208.64], R0 ;  /* 0x00000000d0000986 */ /* 0x0001e8000c10113a */
[----:B0-----:R-:W3:Y:S01]  /*5ffa0*/  LDL.LU.64 R208, [R1+0x1208] ;  /* 0x0012080001d07983 */ /* 0x001ee20000300a00 */
[----:B------:R-:W-:Y:S02]  /*5ffb0*/  ISETP.LT.AND P3, PT, R6, UR4, !P2 ;  /* 0x0000000406007c0c */ /* 0x000fe4000d761270 */
[----:B------:R-:W-:Y:S01]  /*5ffc0*/  PRMT R4, R207, 0x7772, RZ ;  /* 0x00007772cf047816 */ /* 0x000fe200000000ff */
[----:B------:R-:W3:Y:S01]  /*5ffd0*/  LDL.LU.64 R236, [R1+0xf0] ;  /* 0x0000f00001ec7983 */ /* 0x000ee20000300a00 */
[----:B------:R-:W-:Y:S01]  /*5ffe0*/  VIADD R0, R5, 0x1c9 ;  /* 0x000001c905007836 */ /* 0x000fe20000000000 */
[----:B------:R-:W-:-:S02]  /*5fff0*/  ULDC UR4, c[0x0][0x22c] ;  /* 0x00008b0000047ab9 */ /* 0x000fc40000000800 */
[----:B------:R-:W3:Y:S04]  /*60000*/  LDL.LU.64 R184, [R1+0xe8] ;  /* 0x0000e80001b87983 */ /* 0x000ee80000300a00 */
[----:B------:R-:W3:Y:S04]  /*60010*/  LDL.LU.64 R182, [R1+0xe0] ;  /* 0x0000e00001b67983 */ /* 0x000ee80000300a00 */
        /* <DEDUP_REMOVED lines=15> */
[----:B----4-:R0:W-:Y:S02]  /*60110*/  @P2 STG.E.U8 desc[UR58][R178.64], R207 ;  /* 0x000000cfb2002986 */ /* 0x0101e4000c10113a */
[----:B0-----:R-:W-:-:S05]  /*60120*/  VIADD R178, R5, 0x1cb ;  /* 0x000001cb05b27836 */ /* 0x001fca0000000000 */
[----:B------:R-:W-:Y:S01]  /*60130*/  ISETP.GE.AND P2, PT, R178, UR4, PT ;  /* 0x00000004b2007c0c */ /* 0x000fe2000bf46270 */
[----:B------:R-:W-:Y:S01]  /*60140*/  ULDC UR4, c[0x0][0x228] ;  /* 0x00008a0000047ab9 */ /* 0x000fe20000000800 */
[C---:B---3--:R-:W-:Y:S02]  /*60150*/  PRMT R0, R208.reuse, 0x7770, RZ ;  /* 0x00007770d0007816 */ /* 0x048fe400000000ff */
[----:B------:R-:W-:-:S03]  /*60160*/  PRMT R179, R208, 0x7771, RZ ;  /* 0x00007771d0b37816 */ /* 0x000fc600000000ff */
[----:B------:R0:W-:Y:S01]  /*60170*/  @P6 STG.E.U8 desc[UR58][R250.64], R0 ;  /* 0x00000000fa006986 */ /* 0x0001e2000c10113a */
[C---:B------:R-:W-:Y:S01]  /*60180*/  ISETP.LT.AND P6, PT, R6.reuse, UR6, !P0 ;  /* 0x0000000606007c0c */ /* 0x040fe2000c7c1270 */
[----:B------:R-:W-:Y:S02]  /*60190*/  ULDC UR6, c[0x0][0x228] ;  /* 0x00008a0000067ab9 */ /* 0x000fe40000000800 */
[C---:B------:R-:W-:Y:S01]  /*601a0*/  ISETP.LT.AND P0, PT, R7.reuse, UR6, !P0 ;  /* 0x0000000607007c0c */ /* 0x040fe2000c701270 */
[----:B------:R1:W-:Y:S01]  /*601b0*/  @P5 STG.E.U8 desc[UR58][R236.64], R179 ;  /* 0x000000b3ec005986 */ /* 0x0003e2000c10113a */
[----:B------:R-:W-:Y:S01]  /*601c0*/  ULDC UR6, c[0x0][0x228] ;  /* 0x00008a0000067ab9 */ /* 0x000fe20000000800 */
[----:B------:R-:W-:Y:S01]  /*601d0*/  ISETP.LT.AND P5, PT, R6, UR4, !P3 ;  /* 0x0000000406007c0c */ /* 0x000fe2000dfa1270 */
[----:B------:R-:W-:Y:S01]  /*601e0*/  ULDC UR4, c[0x0][0x22c] ;  /* 0x00008b0000047ab9 */ /* 0x000fe20000000800 */
[C---:B------:R-:W-:Y:S02]  /*601f0*/  PRMT R178, R208.reuse, 0x7772, RZ ;  /* 0x00007772d0b27816 */ /* 0x040fe400000000ff */
[----:B------:R-:W-:Y:S01]  /*60200*/  ISETP.LT.AND P3, PT, R7, UR6, !P3 ;  /* 0x0000000607007c0c */ /* 0x000fe2000df61270 */
[----:B0-----:R-:W3:Y:S01]  /*60210*/  LDL.LU.64 R250, [R1+0xc8] ;  /* 0x0000c80001fa7983 */ /* 0x001ee20000300a00 */
[----:B------:R-:W-:Y:S01]  /*60220*/  PRMT R208, R208, 0x7773, RZ ;  /* 0x00007773d0d07816 */ /* 0x000fe200000000ff */
[----:B------:R-:W-:Y:S01]  /*60230*/  VIADD R0, R5, 0x1cd ;  /* 0x000001cd05007836 */ /* 0x000fe20000000000 */
[----:B------:R-:W-:Y:S01]  /*60240*/  ULDC UR6, c[0x0][0x228] ;  /* 0x00008a0000067ab9 */ /* 0x000fe20000000800 */
[----:B------:R-:W-:Y:S01]  /*60250*/  @P6 STG.E.U8 desc[UR58][R184.64], R178 ;  /* 0x000000b2b8006986 */ /* 0x000fe2000c10113a */
[----:B------:R-:W-:Y:S01]  /*60260*/  ISETP.GE.AND P6, PT, R4, UR4, PT ;  /* 0x0000000404007c0c */ /* 0x000fe2000bfc6270 */
[----:B------:R-:W-:Y:S01]  /*60270*/  ULDC UR4, c[0x0][0x228] ;  /* 0x00008a0000047ab9 */ /* 0x000fe20000000800 */
[----:B------:R-:W-:-:S02]  /*60280*/  PRMT R4, R209, 0x7770, RZ ;  /* 0x00007770d1047816 */ /* 0x000fc400000000ff */
[C---:B-1----:R-:W-:Y:S01]  /*60290*/  PRMT R179, R209.reuse, 0x7771, RZ ;  /* 0x00007771d1b37816 */ /* 0x042fe200000000ff */
[----:B------:R-:W-:Y:S04]  /*602a0*/  @P0 STG.E.U8 desc[UR58][R182.64], R208 ;  /* 0x000000d0b6000986 */ /* 0x000fe8000c10113a */
[----:B------:R-:W4:Y:S04]  /*602b0*/  LDL.LU.64 R236, [R1+0xc0] ;  /* 0x0000c00001ec7983 */ /* 0x000f280000300a00 */
[----:B--2---:R-:W-:Y:S04]  /*602c0*/  @P5 STG.E.U8 desc[UR58][R180.64], R4 ;  /* 0x00000004b4005986 */ /* 0x004fe8000c10113a */
[----:B------:R0:W-:Y:S04]  /*602d0*/  @P3 STG.E.U8 desc[UR58][R210.64], R179 ;  /* 0x000000b3d2003986 */ /* 0x0001e8000c10113a */
[----:B0-----:R-:W2:Y:S01]  /*602e0*/  LDL.LU.64 R210, [R1+0x1200] ;  /* 0x0012000001d27983 */ /* 0x001ea20000300a00 */
[----:B------:R-:W-:Y:S01]  /*602f0*/  ISETP.LT.AND P0, PT, R6, UR4, !P2 ;  /* 0x0000000406007c0c */ /* 0x000fe2000d701270 */
[----:B------:R-:W-:Y:S01]  /*60300*/  ULDC UR4, c[0x0][0x22c] ;  /* 0x00008b0000047ab9 */ /* 0x000fe20000000800 */
[----:B------:R-:W-:-:S02]  /*60310*/  PRMT R178, R209, 0x7772, RZ ;  /* 0x00007772d1b27816 */ /* 0x000fc400000000ff */
[----:B------:R-:W-:Y:S01]  /*60320*/  ISETP.GE.AND P3, PT, R0, UR4, PT ;  /* 0x0000000400007c0c */ /* 0x000fe2000bf66270 */
[----:B------:R-:W-:Y:S01]  /*60330*/  VIADD R0, R5, 0x1ce ;  /* 0x000001ce05007836 */ /* 0x000fe20000000000 */
[----:B------:R-:W-:Y:S01]  /*60340*/  ISETP.LT.AND P2, PT, R7, UR6, !P2 ;  /* 0x0000000607007c0c */ /* 0x000fe2000d741270 */
[----:B------:R-:W-:Y:S01]  /*60350*/  ULDC UR4, c[0x0][0x22c] ;  /* 0x00008b0000047ab9 */ /* 0x000fe20000000800 */
[----:B------:R-:W-:Y:S01]  /*60360*/  ISETP.LT.AND P5, PT, R6, UR8, !P6 ;  /* 0x0000000806007c0c */ /* 0x000fe2000f7a1270 */
[----:B------:R-:W-:Y:S01]  /*60370*/  ULDC UR6, c[0x0][0x228] ;  /* 0x00008a0000067ab9 */ /* 0x000fe20000000800 */
[----:B------:R-:W-:Y:S01]  /*60380*/  PRMT R209, R209, 0x7773, RZ ;  /* 0x00007773d1d17816 */ /* 0x000fe200000000ff */
[----:B------:R-:W-:Y:S02]  /*60390*/  ULDC UR8, c[0x0][0x228] ;  /* 0x00008a0000087ab9 */ /* 0x000fe40000000800 */
[----:B---3--:R0:W-:Y:S01]  /*603a0*/  @P0 STG.E.U8 desc[UR58][R250.64], R178 ;  /* 0x000000b2fa000986 */ /* 0x0081e2000c10113a */
[----:B------:R-:W-:Y:S01]  /*603b0*/  ISETP.GE.AND P0, PT, R0, UR4, PT ;  /* 0x0000000400007c0c */ /* 0x000fe2000bf06270 */
[----:B------:R-:W-:-:S02]  /*603c0*/  ULDC UR4, c[0x0][0x228] ;  /* 0x00008a0000047ab9 */ /* 0x000fc40000000800 */
[----:B------:R-:W-:Y:S01]  /*603d0*/  ISETP.LT.AND P6, PT, R7, UR4, !P6 ;  /* 0x0000000407007c0c */ /* 0x000fe2000f7c1270 */
[C---:B------:R-:W-:Y:S01]  /*603e0*/  VIADD R0, R5.reuse, 0x1cf ;  /* 0x000001cf05007836 */ /* 0x040fe20000000000 */
[----:B------:R-:W-:Y:S01]  /*603f0*/  ULDC UR4, c[0x0][0x22c] ;  /* 0x00008b0000047ab9 */ /* 0x000fe20000000800 */
[----:B----4-:R-:W-:Y:S03]  /*60400*/  @P2 STG.E.U8 desc[UR58][R236.64], R209 ;  /* 0x000000d1ec002986 */ /* 0x010fe6000c10113a */
[----:B------:R-:W-:Y:S01]  /*60410*/  ISETP.GE.AND P2, PT, R0, UR4, PT ;  /* 0x0000000400007c0c */ /* 0x000fe2000bf46270 */
[----:B------:R-:W-:Y:S01]  /*60420*/  ULDC UR4, c[0x0][0x228] ;  /* 0x00008a0000047ab9 */ /* 0x000fe20000000800 */
[----:B------:R-:W-:Y:S01]  /*60430*/  VIADD R0, R5, 0x1d0 ;  /* 0x000001d005007836 */ /* 0x000fe20000000000 */
[C---:B--2---:R-:W-:Y:S02]  /*60440*/  PRMT R4, R210.reuse, 0x7770, RZ ;  /* 0x00007770d2047816 */ /* 0x044fe400000000ff */
[----:B0-----:R-:W-:-:S03]  /*60450*/  PRMT R178, R210, 0x7771, RZ ;  /* 0x00007771d2b27816 */ /* 0x001fc600000000ff */
        /* <DEDUP_REMOVED lines=8> */
[----:B------:R-:W-:Y:S01]  /*604e0*/  ISETP.LT.AND P0, PT, R7, UR6, !P0 ;  /* 0x0000000607007c0c */ /* 0x000fe2000c701270 */
[----:B------:R-:W-:Y:S01]  /*604f0*/  ULDC UR6, c[0x0][0x228] ;  /* 0x00008a0000067ab9 */ /* 0x000fe20000000800 */
[C---:B0-----:R-:W-:Y:S01]  /*60500*/  PRMT R4, R210.reuse, 0x7772, RZ ;  /* 0x00007772d2047816 */ /* 0x041fe200000000ff */
[----:B------:R-:W2:Y:S01]  /*60510*/  LDL.LU.64 R224, [R1+0x11f8] ;  /* 0x0011f80001e07983 */ /* 0x000ea20000300a00 */
[----:B------:R-:W-:-:S02]  /*60520*/  PRMT R210, R210, 0x7773, RZ ;  /* 0x00007773d2d27816 */ /* 0x000fc400000000ff */
[C---:B------:R-:W-:Y:S01]  /*60530*/  PRMT R179, R211.reuse, 0x7771, RZ ;  /* 0x00007771d3b37816 */ /* 0x040fe200000000ff */
[----:B-1----:R-:W3:Y:S01]  /*60540*/  LDL.LU.64 R226, [R1+0x11f0] ;  /* 0x0011f00001e27983 */ /* 0x002ee20000300a00 */
[----:B------:R-:W-:-:S03]  /*60550*/  PRMT R178, R211, 0x7770, RZ ;  /* 0x00007770d3b27816 */ /* 0x000fc600000000ff */
[----:B------:R0:W-:Y:S04]  /*60560*/  @P5 STG.E.U8 desc[UR58][R220.64], R4 ;  /* 0x00000004dc005986 */ /* 0x0001e8000c10113a */
[----:B------:R1:W-:Y:S04]  /*60570*/  @P3 STG.E.U8 desc[UR58][R222.64], R210 ;  /* 0x000000d2de003986 */ /* 0x0003e8000c10113a */
[----:B------:R4:W-:Y:S04]  /*60580*/  @P6 STG.E.U8 desc[UR58][R216.64], R178 ;  /* 0x000000b2d8006986 */ /* 0x0009e8000c10113a */
[----:B0-----:R-:W2:Y:S04]  /*60590*/  LDL.LU.64 R220, [R1+0x11e8] ;  /* 0x0011e80001dc7983 */ /* 0x001ea80000300a00 */
[----:B-1----:R-:W3:Y:S04]  /*605a0*/  LDL.LU.64 R222, [R1+0x11e0] ;  /* 0x0011e00001de7983 */ /* 0x002ee80000300a00 */
[----:B----4-:R-:W4:Y:S04]  /*605b0*/  LDL.LU.64 R216, [R1+0x11d8] ;  /* 0x0011d80001d87983 */ /* 0x010f280000300a00 */
[----:B------:R0:W-:Y:S04]  /*605c0*/  @P0 STG.E.U8 desc[UR58][R212.64], R179 ;  /* 0x000000b3d4000986 */ /* 0x0001e8000c10113a */
[----:B0-----:R-:W2:Y:S01]  /*605d0*/  LDL.LU.64 R212, [R1+0x11d0] ;  /* 0x0011d00001d47983 */ /* 0x001ea20000300a00 */
[----:B------:R-:W-:Y:S01]  /*605e0*/  ISETP.GE.AND P5, PT, R0, UR4, PT ;  /* 0x0000000400007c0c */ /* 0x000fe2000bfa6270 */
[----:B------:R-:W-:-:S02]  /*605f0*/  ULDC UR4, c[0x0][0x228] ;  /* 0x00008a0000047ab9 */ /* 0x000fc40000000800 */
[----:B------:R-:W-:Y:S02]  /*60600*/  ISETP.LT.AND P3, PT, R6, UR4, !P2 ;  /* 0x0000000406007c0c */ /* 0x000fe4000d761270 */
[----:B------:R-:W-:Y:S01]  /*60610*/  PRMT R4, R211, 0x7772, RZ ;  /* 0x00007772d3047816 */ /* 0x000fe200000000ff */
[----:B------:R-:W-:Y:S01]  /*60620*/  VIADD R0, R5, 0x1d1 ;  /* 0x000001d105007836 */ /* 0x000fe20000000000 */
[----:B------:R-:W-:Y:S01]  /*60630*/  ISETP.LT.AND P2, PT, R7, UR6, !P2 ;  /* 0x0000000607007c0c */ /* 0x000fe2000d741270 */
[----:B------:R-:W-:Y:S01]  /*60640*/  ULDC UR4, c[0x0][0x22c] ;  /* 0x00008b0000047ab9 */ /* 0x000fe20000000800 */
[----:B------:R-:W-:Y:S01]  /*60650*/  PRMT R211, R211, 0x7773, RZ ;  /* 0x00007773d3d37816 */ /* 0x000fe200000000ff */
[----:B------:R-:W-:-:S06]  /*60660*/  ULDC UR6, c[0x0][0x228] ;  /* 0x00008a0000067ab9 */ /* 0x000fcc0000000800 */
[----:B------:R0:W-:Y:S04]  /*60670*/  @P3 STG.E.U8 desc[UR58][R218.64], R4 ;  /* 0x00000004da003986 */ /* 0x0001e8000c10113a */
[----:B------:R1:W-:Y:S04]  /*60680*/  @P2 STG.E.U8 desc[UR58][R214.64], R211 ;  /* 0x000000d3d6002986 */ /* 0x0003e8000c10113a */
[----:B0-----:R-:W3:Y:S04]  /*60690*/  LDL.LU.64 R218, [R1+0x11c8] ;  /* 0x0011c80001da7983 */ /* 0x001ee80000300a00 */
[----:B-1----:R-:W4:Y:S04]  /*606a0*/  LDL.LU.64 R214, [R1+0x11c0] ;  /* 0x0011c00001d67983 */ /* 0x002f280000300a00 */
[----:B------:R-:W3:Y:S04]  /*606b0*/  LDL.LU R250, [R1+0x60] ;  /* 0x0000600001fa7983 */ /* 0x000ee80000300800 */
[----:B------:R-:W3:Y:S04]  /*606c0*/  LDL.LU R236, [R1+0x64] ;  /* 0x0000640001ec7983 */ /* 0x000ee80000300800 */
[----:B------:R-:W3:Y:S01]  /*606d0*/  LDL.LU R237, [R1+0x68] ;  /* 0x0000680001ed7983 */ /* 0x000ee20000300800 */
[----:B------:R-:W-:Y:S01]  /*606e0*/  ISETP.LT.AND P6, PT, R6, UR8, !P5 ;  /* 0x0000000806007c0c */ /* 0x000fe2000efc1270 */
[----:B------:R-:W-:-:S02]  /*606f0*/  ULDC UR8, c[0x0][0x228] ;  /* 0x00008a0000087ab9 */ /* 0x000fc40000000800 */
[----:B------:R-:W3:Y:S01]  /*60700*/  LDL.LU R251, [R1+0x6c] ;  /* 0x00006c0001fb7983 */ /* 0x000ee20000300800 */
[----:B------:R-:W-:Y:S01]  /*60710*/  ISETP.GE.AND P0, PT, R0, UR4, PT ;  /* 0x0000000400007c0c */ /* 0x000fe2000bf06270 */
[----:B------:R-:W-:Y:S01]  /*60720*/  VIADD R0, R5, 0x1d2 ;  /* 0x000001d205007836 */ /* 0x000fe20000000000 */
[----:B------:R-:W-:-:S04]  /*60730*/  ULDC UR4, c[0x0][0x22c] ;  /* 0x00008b0000047ab9 */ /* 0x000fc80000000800 */
[----:B------:R-:W-:Y:S01]  /*60740*/  ISETP.GE.AND P3, PT, R0, UR4, PT ;  /* 0x0000000400007c0c */ /* 0x000fe2000bf66270 */
[----:B------:R-:W-:Y:S02]  /*60750*/  ULDC UR4, c[0x0][0x228] ;  /* 0x00008a0000047ab9 */ /* 0x000fe40000000800 */
[----:B------:R-:W-:Y:S01]  /*60760*/  ISETP.LT.AND P5, PT, R7, UR4, !P5 ;  /* 0x0000000407007c0c */ /* 0x000fe2000efa1270 */
[----:B------:R-:W-:Y:S01]  /*60770*/  VIADD R0, R5, 0x1d3 ;  /* 0x000001d305007836 */ /* 0x000fe20000000000 */
[----:B------:R-:W-:-:S04]  /*60780*/  ULDC UR4, c[0x0][0x22c] ;  /* 0x00008b0000047ab9 */ /* 0x000fc80000000800 */
[----:B------:R-:W-:Y:S01]  /*60790*/  ISETP.GE.AND P2, PT, R0, UR4, PT ;  /* 0x0000000400007c0c */ /* 0x000fe2000bf46270 */
[----:B------:R-:W-:Y:S01]  /*607a0*/  ULDC UR4, c[0x0][0x228] ;  /* 0x00008a0000047ab9 */ /* 0x000fe20000000800 */
[----:B------:R-:W-:Y:S01]  /*607b0*/  VIADD R0, R5, 0x1d4 ;  /* 0x000001d405007836 */ /* 0x000fe20000000000 */
[----:B--2---:R-:W-:-:S05]  /*607c0*/  PRMT R179, R212, 0x7770, RZ ;  /* 0x00007770d4b37816 */ /* 0x004fca00000000ff */
[----:B------:R0:W-:Y:S01]  /*607d0*/  @P6 STG.E.U8 desc[UR58][R248.64], R179 ;  /* 0x000000b3f8006986 */ /* 0x0001e2000c10113a */
[----:B------:R-:W-:Y:S01]  /*607e0*/  ISETP.LT.AND P6, PT, R6, UR6, !P0 ;  /* 0x0000000606007c0c */ /* 0x000fe2000c7c1270 */
[----:B------:R-:W-:Y:S01]  /*607f0*/  ULDC UR6, c[0x0][0x228] ;  /* 0x00008a0000067ab9 */ /* 0x000fe20000000800 */
[----:B------:R-:W-:Y:S02]  /*60800*/  PRMT R181, R212, 0x7771, RZ ;  /* 0x00007771d4b57816 */ /* 0x000fe400000000ff */
[----:B------:R-:W-:Y:S01]  /*60810*/  ISETP.LT.AND P0, PT, R7, UR6, !P0 ;  /* 0x0000000607007c0c */ /* 0x000fe2000c701270 */
[----:B------:R-:W-:Y:S02]  /*60820*/  ULDC UR6, c[0x0][0x228] ;  /* 0x00008a0000067ab9 */ /* 0x000fe40000000800 */
[----:B------:R1:W-:Y:S01]  /*60830*/  @P5 STG.E.U8 desc[UR58][R246.64], R181 ;  /* 0x000000b5f6005986 */ /* 0x0003e2000c10113a */
[----:B------:R-:W-:Y:S01]  /*60840*/  ISETP.LT.AND P5, PT, R6, UR4, !P3 ;  /* 0x0000000406007c0c */ /* 0x000fe2000dfa1270 */
[----:B------:R-:W-:Y:S01]  /*60850*/  ULDC UR4, c[0x0][0x22c] ;  /* 0x00008b0000047ab9 */ /* 0x000fe20000000800 */
[----:B0-----:R-:W-:-:S02]  /*60860*/  PRMT R179, R212, 0x7772, RZ ;  /* 0x00007772d4b37816 */ /* 0x001fc400000000ff */
[----:B------:R-:W-:Y:S01]  /*60870*/  ISETP.LT.AND P3, PT, R7, UR6, !P3 ;  /* 0x0000000607007c0c */ /* 0x000fe2000df61270 */
[----:B------:R-:W-:Y:S01]  /*60880*/  ULDC UR6, c[0x0][0x228] ;  /* 0x00008a0000067ab9 */ /* 0x000fe20000000800 */
[----:B------:R-:W-:Y:S01]  /*60890*/  PRMT R183, R212, 0x7773, RZ ;  /* 0x00007773d4b77816 */ /* 0x000fe200000000ff */
[----:B------:R0:W-:Y:S01]  /*608a0*/  @P6 STG.E.U8 desc[UR58][R244.64], R179 ;  /* 0x000000b3f4006986 */ /* 0x0001e2000c10113a */
[----:B------:R-:W-:Y:S01]  /*608b0*/  ISETP.GE.AND P6, PT, R0, UR4, PT ;  /* 0x0000000400007c0c */ /* 0x000fe2000bfc6270 */
[----:B------:R-:W-:Y:S02]  /*608c0*/  ULDC UR4, c[0x0][0x228] ;  /* 0x00008a0000047ab9 */ /* 0x000fe40000000800 */
[----:B------:R-:W-:Y:S01]  /*608d0*/  @P0 STG.E.U8 desc[UR58][R242.64], R183 ;  /* 0x000000b7f2000986 */ /* 0x000fe2000c10113a */
[C---:B------:R-:W-:Y:S02]  /*608e0*/  ISETP.LT.AND P0, PT, R6.reuse, UR4, !P2 ;  /* 0x0000000406007c0c */ /* 0x040fe4000d701270 */
[----:B-1----:R-:W-:Y:S01]  /*608f0*/  PRMT R181, R213, 0x7770, RZ ;  /* 0x00007770d5b57816 */ /* 0x002fe200000000ff */
[----:B------:R-:W-:Y:S01]  /*60900*/  VIADD R0, R5, 0x1d5 ;  /* 0x000001d505007836 */ /* 0x000fe20000000000 */
[----:B------:R-:W-:Y:S01]  /*60910*/  PRMT R185, R213, 0x7771, RZ ;  /* 0x00007771d5b97816 */ /* 0x000fe200000000ff */
[----:B------:R-:W-:Y:S01]  /*60920*/  ULDC UR4, c[0x0][0x22c] ;  /* 0x00008b0000047ab9 */ /* 0x000fe20000000800 */
[----:B------:R-:W-:Y:S01]  /*60930*/  ISETP.LT.AND P2, PT, R7, UR6, !P2 ;  /* 0x0000000607007c0c */ /* 0x000fe2000d741270 */
[----:B------:R4:W-:Y:S01]  /*60940*/  @P5 STG.E.U8 desc[UR58][R240.64], R181 ;  /* 0x000000b5f0005986 */ /* 0x0009e2000c10113a */
[----:B------:R-:W-:Y:S01]  /*60950*/  ISETP.LT.AND P5, PT, R6, UR8, !P6 ;  /* 0x0000000806007c0c */ /* 0x000fe2000f7a1270 */
[----:B------:R-:W-:Y:S01]  /*60960*/  ULDC UR6, c[0x0][0x228] ;  /* 0x00008a0000067ab9 */ /* 0x000fe20000000800 */
[----:B0-----:R-:W-:Y:S01]  /*60970*/  PRMT R179, R213, 0x7772, RZ ;  /* 0x00007772d5b37816 */ /* 0x001fe200000000ff */
[----:B------:R-:W-:Y:S01]  /*60980*/  @P3 STG.E.U8 desc[UR58][R238.64], R185 ;  /* 0x000000b9ee003986 */ /* 0x000fe2000c10113a */
[----:B------:R-:W-:Y:S01]  /*60990*/  ISETP.GE.AND P3, PT, R0, UR4, PT ;  /* 0x0000000400007c0c */ /* 0x000fe2000bf66270 */
[----:B------:R-:W-:Y:S01]  /*609a0*/  VIADD R0, R5, 0x1d6 ;  /* 0x000001d605007836 */ /* 0x000fe20000000000 */
[----:B------:R-:W-:Y:S01]  /*609b0*/  ULDC UR4, c[0x0][0x22c] ;  /* 0x00008b0000047ab9 */ /* 0x000fe20000000800 */
[----:B------:R0:W-:Y:S01]  /*609c0*/  @P0 STG.E.U8 desc[UR58][R234.64], R179 ;  /* 0x000000b3ea000986 */ /* 0x0001e2000c10113a */
[----:B------:R-:W-:Y:S01]  /*609d0*/  PRMT R213, R213, 0x7773, RZ ;  /* 0x00007773d5d57816 */ /* 0x000fe200000000ff */
[----:B------:R-:W-:Y:S01]  /*609e0*/  ULDC UR8, c[0x0][0x228] ;  /* 0x00008a0000087ab9 */ /* 0x000fe20000000800 */
[----:B------:R-:W-:Y:S01]  /*609f0*/  ISETP.GE.AND P0, PT, R0, UR4, PT ;  /* 0x0000000400007c0c */ /* 0x000fe2000bf06270 */
[----:B------:R-:W-:Y:S01]  /*60a00*/  ULDC UR4, c[0x0][0x228] ;  /* 0x00008a0000047ab9 */ /* 0x000fe20000000800 */
[----:B----4-:R-:W-:-:S02]  /*60a10*/  PRMT R181, R214, 0x7770, RZ ;  /* 0x00007770d6b57816 */ /* 0x010fc400000000ff */
[----:B------:R-:W-:Y:S01]  /*60a20*/  ISETP.LT.AND P6, PT, R7, UR4, !P6 ;  /* 0x0000000407007c0c */ /* 0x000fe2000f7c1270 */
[----:B------:R-:W-:Y:S01]  /*60a30*/  @P2 STG.E.U8 desc[UR58][R232.64], R213 ;  /* 0x000000d5e8002986 */ /* 0x000fe2000c10113a */
[----:B------:R-:W-:Y:S01]  /*60a40*/  VIADD R0, R5, 0x1d7 ;  /* 0x000001d705007836 */ /* 0x000fe20000000000 */
[----:B------:R-:W-:Y:S02]  /*60a50*/  ULDC UR4, c[0x0][0x22c] ;  /* 0x00008b0000047ab9 */ /* 0x000fe40000000800 */
[----:B------:R1:W-:Y:S01]  /*60a60*/  @P5 STG.E.U8 desc[UR58][R230.64], R181 ;  /* 0x000000b5e6005986 */ /* 0x0003e2000c10113a */
[----:B------:R-:W-:Y:S01]  /*60a70*/  ISETP.LT.AND P5, PT, R6, UR6, !P3 ;  /* 0x0000000606007c0c */ /* 0x000fe2000dfa1270 */
[----:B------:R-:W-:Y:S01]  /*60a80*/  ULDC UR6, c[0x0][0x228] ;  /* 0x00008a0000067ab9 */ /* 0x000fe20000000800 */
[----:B0-----:R-:W-:Y:S02]  /*60a90*/  PRMT R179, R214, 0x7771, RZ ;  /* 0x00007771d6b37816 */ /* 0x001fe400000000ff */
[----:B------:R-:W-:Y:S01]  /*60aa0*/  ISETP.LT.AND P3, PT, R7, UR6, !P3 ;  /* 0x0000000607007c0c */ /* 0x000fe2000df61270 */
[----:B------:R-:W-:Y:S01]  /*60ab0*/  ULDC UR6, c[0x0][0x228] ;  /* 0x00008a0000067ab9 */ /* 0x000fe20000000800 */
[----:B------:R-:W-:Y:S01]  /*60ac0*/  ISETP.GE.AND P2, PT, R0, UR4, PT ;  /* 0x0000000400007c0c */ /* 0x000fe2000bf46270 */
[----:B------:R-:W-:Y:S01]  /*60ad0*/  ULDC UR4, c[0x0][0x228] ;  /* 0x00008a0000047ab9 */ /* 0x000fe20000000800 */
[----:B------:R0:W-:Y:S01]  /*60ae0*/  @P6 STG.E.U8 desc[UR58][R228.64], R179 ;  /* 0x000000b3e4006986 */ /* 0x0001e2000c10113a */
[----:B------:R-:W-:Y:S01]  /*60af0*/  VIADD R0, R5, 0x1d8 ;  /* 0x000001d805007836 */ /* 0x000fe20000000000 */
[----:B-1----:R-:W-:-:S02]  /*60b00*/  PRMT R181, R214, 0x7772, RZ ;  /* 0x00007772d6b57816 */ /* 0x002fc400000000ff */
[----:B------:R-:W-:Y:S01]  /*60b10*/  ISETP.LT.AND P6, PT, R6, UR4, !P0 ;  /* 0x0000000406007c0c */ /* 0x000fe2000c7c1270 */
[----:B------:R-:W-:Y:S01]  /*60b20*/  ULDC UR4, c[0x0][0x22c] ;  /* 0x00008b0000047ab9 */ /* 0x000fe20000000800 */
[----:B------:R-:W-:Y:S02]  /*60b30*/  ISETP.LT.AND P0, PT, R7, UR6, !P0 ;  /* 0x0000000607007c0c */ /* 0x000fe4000c701270 */
[----:B------:R-:W-:Y:S01]  /*60b40*/  PRMT R183, R214, 0x7773, RZ ;  /* 0x00007773d6b77816 */ /* 0x000fe200000000ff */
[----:B------:R-:W-:Y:S01]  /*60b50*/  @P5 STG.E.U8 desc[UR58][R176.64], R181 ;  /* 0x000000b5b0005986 */ /* 0x000fe2000c10113a */
[----:B------:R-:W-:Y:S01]  /*60b60*/  ISETP.GE.AND P5, PT, R0, UR4, PT ;  /* 0x0000000400007c0c */ /* 0x000fe2000bfa6270 */
[----:B------:R-:W-:Y:S01]  /*60b70*/  ULDC UR4, c[0x0][0x228] ;  /* 0x00008a0000047ab9 */ /* 0x000fe20000000800 */
[----:B0-----:R-:W-:Y:S01]  /*60b80*/  PRMT R179, R215, 0x7770, RZ ;  /* 0x00007770d7b37816 */ /* 0x001fe200000000ff */
[----:B------:R0:W-:Y:S01]  /*60b90*/  @P3 STG.E.U8 desc[UR58][R174.64], R183 ;  /* 0x000000b7ae003986 */ /* 0x0001e2000c10113a */
[C---:B------:R-:W-:Y:S01]  /*60ba0*/  ISETP.LT.AND P3, PT, R6.reuse, UR4, !P2 ;  /* 0x0000000406007c0c */ /* 0x040fe2000d761270 */
[----:B------:R-:W-:Y:S01]  /*60bb0*/  VIADD R0, R5, 0x1d9 ;  /* 0x000001d905007836 */ /* 0x000fe20000000000 */
[----:B------:R-:W-:Y:S01]  /*60bc0*/  PRMT R185, R215, 0x7771, RZ ;  /* 0x00007771d7b97816 */ /* 0x000fe200000000ff */
[----:B------:R-:W-:Y:S01]  /*60bd0*/  ULDC UR6, c[0x0][0x228] ;  /* 0x00008a0000067ab9 */ /* 0x000fe20000000800 */
[----:B------:R-:W-:Y:S01]  /*60be0*/  @P6 STG.E.U8 desc[UR58][R172.64], R179 ;  /* 0x000000b3ac006986 */ /* 0x000fe2000c10113a */
[----:B------:R-:W-:Y:S01]  /*60bf0*/  ULDC UR4, c[0x0][0x22c] ;  /* 0x00008b0000047ab9 */ /* 0x000fe20000000800 */
[----:B------:R-:W-:Y:S01]  /*60c00*/  ISETP.LT.AND P2, PT, R7, UR6, !P2 ;  /* 0x0000000607007c0c */ /* 0x000fe2000d741270 */
[----:B------:R-:W-:Y:S01]  /*60c10*/  ULDC UR6, c[0x0][0x228] ;  /* 0x00008a0000067ab9 */ /* 0x000fe20000000800 */
[----:B------:R1:W-:Y:S01]  /*60c20*/  @P0 STG.E.U8 desc[UR58][R170.64], R185 ;  /* 0x000000b9aa000986 */ /* 0x0003e2000c10113a */
[----:B------:R-:W-:Y:S01]  /*60c30*/  ISETP.LT.AND P6, PT, R6, UR8, !P5 ;  /* 0x0000000806007c0c */ /* 0x000fe2000efc1270 */
[----:B------:R-:W-:Y:S01]  /*60c40*/  ULDC UR8, c[0x0][0x228] ;  /* 0x00008a0000087ab9 */ /* 0x000fe20000000800 */
[----:B0-----:R-:W-:-:S02]  /*60c50*/  PRMT R175, R215, 0x7772, RZ ;  /* 0x00007772d7af7816 */ /* 0x001fc400000000ff */
[----:B------:R-:W-:Y:S01]  /*60c60*/  ISETP.GE.AND P0, PT, R0, UR4, PT ;  /* 0x0000000400007c0c */ /* 0x000fe2000bf06270 */
[----:B------:R-:W-:Y:S01]  /*60c70*/  VIADD R0, R5, 0x1da ;  /* 0x000001da05007836 */ /* 0x000fe20000000000 */
[----:B------:R-:W-:Y:S01]  /*60c80*/  ULDC UR4, c[0x0][0x22c] ;  /* 0x00008b0000047ab9 */ /* 0x000fe20000000800 */
[----:B------:R0:W-:Y:S01]  /*60c90*/  @P3 STG.E.U8 desc[UR58][R168.64], R175 ;  /* 0x000000afa8003986 */ /* 0x0001e2000c10113a */
[----:B------:R-:W-:Y:S02]  /*60ca0*/  PRMT R215, R215, 0x7773, RZ ;  /* 0x00007773d7d77816 */ /* 0x000fe400000000ff */
[----:B------:R-:W-:Y:S01]  /*60cb0*/  ISETP.GE.AND P3, PT, R0, UR4, PT ;  /* 0x0000000400007c0c */ /* 0x000fe2000bf66270 */
[----:B------:R-:W-:Y:S01]  /*60cc0*/  ULDC UR4, c[0x0][0x228] ;  /* 0x00008a0000047ab9 */ /* 0x000fe20000000800 */
[----:B-1----:R-:W-:Y:S02]  /*60cd0*/  PRMT R171, R216, 0x7770, RZ ;  /* 0x00007770d8ab7816 */ /* 0x002fe400000000ff */
[----:B------:R-:W-:Y:S01]  /*60ce0*/  ISETP.LT.AND P5, PT, R7, UR4, !P5 ;  /* 0x0000000407007c0c */ /* 0x000fe2000efa1270 */
[----:B------:R-:W-:Y:S01]  /*60cf0*/  @P2 STG.E.U8 desc[UR58][R166.64], R215 ;  /* 0x000000d7a6002986 */ /* 0x000fe2000c10113a */
[----:B------:R-:W-:Y:S01]  /*60d00*/  VIADD R0, R5, 0x1db ;  /* 0x000001db05007836 */ /* 0x000fe20000000000 */
[----:B------:R-:W-:-:S02]  /*60d10*/  ULDC UR4, c[0x0][0x22c] ;  /* 0x00008b0000047ab9 */ /* 0x000fc40000000800 */
        /* <DEDUP_REMOVED lines=24> */
[----:B------:R3:W-:Y:S01]  /*60ea0*/  @P5 STG.E.U8 desc[UR58][R132.64], R141 ;  /* 0x0000008d84005986 */ /* 0x0007e2000c10113a */
[----:B------:R-:W-:Y:S01]  /*60eb0*/  ULDC UR4, c[0x0][0x22c] ;  /* 0x00008b0000047ab9 */ /* 0x000fe20000000800 */
[----:B------:R-:W-:Y:S01]  /*60ec0*/  ISETP.LT.AND P2, PT, R7, UR6, !P2 ;  /* 0x0000000607007c0c */ /* 0x000fe2000d741270 */
[----:B------:R-:W-:Y:S01]  /*60ed0*/  ULDC UR6, c[0x0][0x228] ;  /* 0x00008a0000067ab9 */ /* 0x000fe20000000800 */
[----:B------:R-:W-:Y:S01]  /*60ee0*/  @P3 STG.E.U8 desc[UR58][R134.64], R169 ;  /* 0x000000a986003986 */ /* 0x000fe2000c10113a */
        /* <DEDUP_REMOVED lines=10> */
[----:B---3--:R-:W-:Y:S02]  /*60f90*/  PRMT R133, R218, 0x7770, RZ ;  /* 0x00007770da857816 */ /* 0x008fe400000000ff */
[----:B------:R-:W-:Y:S01]  /*60fa0*/  ISETP.LT.AND P6, PT, R7, UR4, !P6 ;  /* 0x0000000407007c0c */ /* 0x000fe2000f7c1270 */
[----:B------:R1:W-:Y:S01]  /*60fb0*/  @P2 STG.E.U8 desc[UR58][R126.64], R217 ;  /* 0x000000d97e002986 */ /* 0x0003e2000c10113a */
        /* <DEDUP_REMOVED lines=10> */
[----:B-1----:R-:W-:Y:S01]  /*61060*/  PRMT R127, R218, 0x7772, RZ ;  /* 0x00007772da7f7816 */ /* 0x002fe200000000ff */
[----:B------:R0:W-:Y:S01]  /*61070*/  @P6 STG.E.U8 desc[UR58][R124.64], R131 ;  /* 0x000000837c006986 */ /* 0x0001e2000c10113a */
[----:B------:R-:W-:Y:S01]  /*61080*/  VIADD R0, R5, 0x1e0 ;  /* 0x000001e005007836 */ /* 0x000fe20000000000 */
[----:B------:R-:W-:Y:S01]  /*61090*/  ISETP.LT.AND P6, PT, R6, UR4, !P0 ;  /* 0x0000000406007c0c */ /* 0x000fe2000c7c1270 */
[----:B------:R-:W-:Y:S01]  /*610a0*/  ULDC UR4, c[0x0][0x22c] ;  /* 0x00008b0000047ab9 */ /* 0x000fe20000000800 */
[----:B------:R-:W-:-:S02]  /*610b0*/  ISETP.LT.AND P0, PT, R7, UR6, !P0 ;  /* 0x0000000607007c0c */ /* 0x000fc4000c701270 */
[----:B--2---:R-:W-:Y:S01]  /*610c0*/  PRMT R129, R218, 0x7773, RZ ;  /* 0x00007773da817816 */ /* 0x004fe200000000ff */
[----:B------:R-:W-:Y:S01]  /*610d0*/  @P5 STG.E.U8 desc[UR58][R122.64], R127 ;  /* 0x0000007f7a005986 */ /* 0x000fe2000c10113a */
[----:B------:R-:W-:Y:S01]  /*610e0*/  ISETP.GE.AND P5, PT, R0, UR4, PT ;  /* 0x0000000400007c0c */ /* 0x000fe2000bfa6270 */
[----:B------:R-:W-:Y:S01]  /*610f0*/  ULDC UR4, c[0x0][0x228] ;  /* 0x00008a0000047ab9 */ /* 0x000fe20000000800 */
[----:B------:R-:W-:Y:S01]  /*61100*/  ULDC UR6, c[0x0][0x228] ;  /* 0x00008a0000067ab9 */ /* 0x000fe20000000800 */
[----:B------:R1:W-:Y:S01]  /*61110*/  @P3 STG.E.U8 desc[UR58][R120.64], R129 ;  /* 0x0000008178003986 */ /* 0x0003e2000c10113a */
[C---:B------:R-:W-:Y:S02]  /*61120*/  ISETP.LT.AND P3, PT, R6.reuse, UR4, !P2 ;  /* 0x0000000406007c0c */ /* 0x040fe4000d761270 */
[----:B0-----:R-:W-:Y:S01]  /*61130*/  PRMT R125, R219, 0x7770, RZ ;  /* 0x00007770db7d7816 */ /* 0x001fe200000000ff */
[----:B------:R-:W-:Y:S01]  /*61140*/  VIADD R0, R5, 0x1e1 ;  /* 0x000001e105007836 */ /* 0x000fe20000000000 */
[----:B------:R-:W-:Y:S01]  /*61150*/  PRMT R131, R219, 0x7771, RZ ;  /* 0x00007771db837816 */ /* 0x000fe200000000ff */
[----:B------:R-:W-:Y:S01]  /*61160*/  ULDC UR4, c[0x0][0x22c] ;  /* 0x00008b0000047ab9 */ /* 0x000fe20000000800 */
[----:B------:R-:W-:Y:S01]  /*61170*/  ISETP.LT.AND P2, PT, R7, UR6, !P2 ;  /* 0x0000000607007c0c */ /* 0x000fe2000d741270 */
[----:B------:R0:W-:Y:S01]  /*61180*/  @P6 STG.E.U8 desc[UR58][R116.64], R125 ;  /* 0x0000007d74006986 */ /* 0x0001e2000c10113a */
[----:B------:R-:W-:Y:S01]  /*61190*/  ISETP.LT.AND P6, PT, R6, UR8, !P5 ;  /* 0x0000000806007c0c */ /* 0x000fe2000efc1270 */
[----:B------:R-:W-:Y:S01]  /*611a0*/  ULDC UR6, c[0x0][0x228] ;  /* 0x00008a0000067ab9 */ /* 0x000fe20000000800 */
[----:B------:R-:W-:Y:S01]  /*611b0*/  ULDC UR8, c[0x0][0x228] ;  /* 0x00008a0000087ab9 */ /* 0x000fe20000000800 */
[----:B------:R-:W-:Y:S01]  /*611c0*/  @P0 STG.E.U8 desc[UR58][R118.64], R131 ;  /* 0x0000008376000986 */ /* 0x000fe2000c10113a */
[----:B-1----:R-:W-:-:S02]  /*611d0*/  PRMT R121, R219, 0x7772, RZ ;  /* 0x00007772db797816 */ /* 0x002fc400000000ff */
[----:B------:R-:W-:Y:S01]  /*611e0*/  ISETP.GE.AND P0, PT, R0, UR4, PT ;  /* 0x0000000400007c0c */ /* 0x000fe2000bf06270 */
[----:B------:R-:W-:Y:S01]  /*611f0*/  VIADD R0, R5, 0x1e2 ;  /* 0x000001e205007836 */ /* 0x000fe20000000000 */
[----:B------:R-:W-:Y:S01]  /*61200*/  ULDC UR4, c[0x0][0x22c] ;  /* 0x00008b0000047ab9 */ /* 0x000fe20000000800 */
[----:B------:R1:W-:Y:S01]  /*61210*/  @P3 STG.E.U8 desc[UR58][R114.64], R121 ;  /* 0x0000007972003986 */ /* 0x0003e2000c10113a */
[----:B------:R-:W-:Y:S02]  /*61220*/  PRMT R219, R219, 0x7773, RZ ;  /* 0x00007773dbdb7816 */ /* 0x000fe400000000ff */
[----:B------:R-:W-:Y:S01]  /*61230*/  ISETP.GE.AND P3, PT, R0, UR4, PT ;  /* 0x0000000400007c0c */ /* 0x000fe2000bf66270 */
[----:B------:R-:W-:Y:S01]  /*61240*/  ULDC UR4, c[0x0][0x228] ;  /* 0x00008a0000047ab9 */ /* 0x000fe20000000800 */
[----:B0-----:R-:W-:Y:S02]  /*61250*/  PRMT R117, R220, 0x7770, RZ ;  /* 0x00007770dc757816 */ /* 0x001fe400000000ff */
[----:B------:R-:W-:Y:S01]  /*61260*/  ISETP.LT.AND P5, PT, R7, UR4, !P5 ;  /* 0x0000000407007c0c */ /* 0x000fe2000efa1270 */
[----:B------:R0:W-:Y:S01]  /*61270*/  @P2 STG.E.U8 desc[UR58][R110.64], R219 ;  /* 0x000000db6e002986 */ /* 0x0001e2000c10113a */
[----:B------:R-:W-:Y:S01]  /*61280*/  VIADD R0, R5, 0x1e3 ;  /* 0x000001e305007836 */ /* 0x000fe20000000000 */
[----:B------:R-:W-:-:S02]  /*61290*/  ULDC UR4, c[0x0][0x22c] ;  /* 0x00008b0000047ab9 */ /* 0x000fc40000000800 */
[----:B------:R2:W-:Y:S01]  /*612a0*/  @P6 STG.E.U8 desc[UR58][R112.64], R117 ;  /* 0x0000007570006986 */ /* 0x0005e2000c10113a */
[----:B------:R-:W-:Y:S01]  /*612b0*/  ISETP.LT.AND P6, PT, R6, UR6, !P0 ;  /* 0x0000000606007c0c */ /* 0x000fe2000c7c1270 */
[----:B------:R-:W-:Y:S01]  /*612c0*/  ULDC UR6, c[0x0][0x228] ;  /* 0x00008a0000067ab9 */ /* 0x000fe20000000800 */
[----:B-1----:R-:W-:Y:S02]  /*612d0*/  PRMT R115, R220, 0x7771, RZ ;  /* 0x00007771dc737816 */ /* 0x002fe400000000ff */
[----:B------:R-:W-:Y:S01]  /*612e0*/  ISETP.LT.AND P0, PT, R7, UR6, !P0 ;  /* 0x0000000607007c0c */ /* 0x000fe2000c701270 */
[----:B------:R-:W-:Y:S01]  /*612f0*/  ULDC UR6, c[0x0][0x228] ;  /* 0x00008a0000067ab9 */ /* 0x000fe20000000800 */
[----:B------:R-:W-:Y:S01]  /*61300*/  ISETP.GE.AND P2, PT, R0, UR4, PT ;  /* 0x0000000400007c0c */ /* 0x000fe2000bf46270 */
[----:B------:R-:W-:Y:S01]  /*61310*/  ULDC UR4, c[0x0][0x228] ;  /* 0x00008a0000047ab9 */ /* 0x000fe20000000800 */
[----:B0-----:R-:W-:Y:S01]  /*61320*/  PRMT R111, R220, 0x7772, RZ ;  /* 0x00007772dc6f7816 */ /* 0x001fe200000000ff */
        /* <DEDUP_REMOVED lines=82> */
[----:B------:R-:W-:Y:S02]  /*61850*/  ISETP.LT.AND P0, PT, R7, UR8, !P0 ;  /* 0x0000000807007c0c */ /* 0x000fe4000c701270 */
[----:B-1----:R-:W-:Y:S02]  /*61860*/  PRMT R83, R250, 0x7771, RZ ;  /* 0x00007771fa537816 */ /* 0x002fe400000000ff */
        /* <DEDUP_REMOVED lines=9> */
[----:B------:R1:W-:Y:S01]  /*61900*/  @P6 STG.E.U8 desc[UR58][R72.64], R79 ;  /* 0x0000004f48006986 */ /* 0x0003e2000c10113a */
[----:B------:R-:W-:Y:S01]  /*61910*/  ISETP.GE.AND P6, PT, R0, UR4, PT ;  /* 0x0000000400007c0c */ /* 0x000fe2000bfc6270 */
[----:B------:R-:W-:Y:S01]  /*61920*/  ULDC UR4, c[0x0][0x228] ;  /* 0x00008a0000047ab9 */ /* 0x000fe20000000800 */
[----:B------:R-:W-:Y:S01]  /*61930*/  ULDC UR6, c[0x0][0x228] ;  /* 0x00008a0000067ab9 */ /* 0x000fe20000000800 */
[----:B------:R-:W-:Y:S01]  /*61940*/  @P0 STG.E.U8 desc[UR58][R74.64], R81 ;  /* 0x000000514a000986 */ /* 0x000fe2000c10113a */
[----:B------:R-:W-:Y:S02]  /*61950*/  ISETP.LT.AND P0, PT, R6, UR4, !P2 ;  /* 0x0000000406007c0c */ /* 0x000fe4000d701270 */
[C---:B0-----:R-:W-:Y:S01]  /*61960*/  PRMT R77, R236.reuse, 0x7770, RZ ;  /* 0x00007770ec4d7816 */ /* 0x041fe200000000ff */
[----:B------:R-:W-:Y:S01]  /*61970*/  VIADD R0, R5, 0x1f5 ;  /* 0x000001f505007836 */ /* 0x000fe20000000000 */
[----:B------:R-:W-:Y:S01]  /*61980*/  PRMT R83, R236, 0x7771, RZ ;  /* 0x00007771ec537816 */ /* 0x000fe200000000ff */
[----:B------:R-:W-:-:S02]  /*61990*/  ULDC UR4, c[0x0][0x228] ;  /* 0x00008a0000047ab9 */ /* 0x000fc40000000800 */
[----:B------:R0:W-:Y:S01]  /*619a0*/  @P5 STG.E.U8 desc[UR58][R68.64], R77 ;  /* 0x0000004d44005986 */ /* 0x0001e2000c10113a */
[----:B------:R-:W-:Y:S01]  /*619b0*/  ISETP.LT.AND P2, PT, R7, UR4, !P2 ;  /* 0x0000000407007c0c */ /* 0x000fe2000d741270 */
[----:B------:R-:W-:Y:S01]  /*619c0*/  ULDC UR4, c[0x0][0x22c] ;  /* 0x00008b0000047ab9 */ /* 0x000fe20000000800 */
[----:B-1----:R-:W-:Y:S01]  /*619d0*/  PRMT R73, R236, 0x7772, RZ ;  /* 0x00007772ec497816 */ /* 0x002fe200000000ff */
[----:B------:R1:W-:Y:S01]  /*619e0*/  @P3 STG.E.U8 desc[UR58][R70.64], R83 ;  /* 0x0000005346003986 */ /* 0x0003e2000c10113a */
[----:B------:R-:W-:Y:S01]  /*619f0*/  ISETP.GE.AND P3, PT, R0, UR5, PT ;  /* 0x0000000500007c0c */ /* 0x000fe2000bf66270 */
[C---:B------:R-:W-:Y:S01]  /*61a00*/  VIADD R0, R5.reuse, 0x1ed ;  /* 0x000001ed05007836 */ /* 0x040fe20000000000 */
[----:B------:R-:W-:Y:S01]  /*61a10*/  ISETP.LT.AND P5, PT, R6, UR6, !P6 ;  /* 0x0000000606007c0c */ /* 0x000fe2000f7a1270 */
[----:B------:R2:W-:Y:S01]  /*61a20*/  @P0 STG.E.U8 desc[UR58][R66.64], R73 ;  /* 0x0000004942000986 */ /* 0x0005e2000c10113a */
[----:B------:R-:W-:Y:S01]  /*61a30*/  ULDC UR5, c[0x0][0x228] ;  /* 0x00008a0000057ab9 */ /* 0x000fe20000000800 */
[----:B------:R-:W-:Y:S01]  /*61a40*/  VIADD R4, R5, 0x1f6 ;  /* 0x000001f605047836 */ /* 0x000fe20000000000 */
[----:B------:R-:W-:Y:S01]  /*61a50*/  ISETP.GE.AND P0, PT, R0, UR4, PT ;  /* 0x0000000400007c0c */ /* 0x000fe2000bf06270 */
[----:B------:R-:W-:Y:S01]  /*61a60*/  ULDC UR4, c[0x0][0x228] ;  /* 0x00008a0000047ab9 */ /* 0x000fe20000000800 */
[----:B0-----:R-:W-:Y:S01]  /*61a70*/  PRMT R69, R236, 0x7773, RZ ;  /* 0x00007773ec457816 */ /* 0x001fe200000000ff */
[----:B------:R-:W-:Y:S01]  /*61a80*/  ULDC UR6, c[0x0][0x228] ;  /* 0x00008a0000067ab9 */ /* 0x000fe20000000800 */
[----:B------:R-:W-:Y:S01]  /*61a90*/  ISETP.LT.AND P6, PT, R7, UR4, !P6 ;  /* 0x0000000407007c0c */ /* 0x000fe2000f7c1270 */
[----:B------:R-:W-:-:S02]  /*61aa0*/  ULDC UR4, c[0x0][0x228] ;  /* 0x00008a0000047ab9 */ /* 0x000fc40000000800 */
[----:B------:R0:W-:Y:S01]  /*61ab0*/  @P2 STG.E.U8 desc[UR58][R62.64], R69 ;  /* 0x000000453e002986 */ /* 0x0001e2000c10113a */
[----:B------:R-:W-:Y:S01]  /*61ac0*/  ISETP.LT.AND P2, PT, R6, UR4, !P0 ;  /* 0x0000000406007c0c */ /* 0x000fe2000c741270 */
[----:B------:R-:W-:Y:S01]  /*61ad0*/  VIADD R0, R5, 0x1ee ;  /* 0x000001ee05007836 */ /* 0x000fe20000000000 */
[----:B-1----:R-:W-:Y:S01]  /*61ae0*/  PRMT R71, R237, 0x7770, RZ ;  /* 0x00007770ed477816 */ /* 0x002fe200000000ff */
[----:B------:R-:W-:Y:S01]  /*61af0*/  ULDC UR4, c[0x0][0x22c] ;  /* 0x00008b0000047ab9 */ /* 0x000fe20000000800 */
[----:B------:R-:W-:Y:S01]  /*61b00*/  ISETP.LT.AND P0, PT, R7, UR5, !P0 ;  /* 0x0000000507007c0c */ /* 0x000fe2000c701270 */
[----:B------:R-:W-:Y:S01]  /*61b10*/  ULDC UR5, c[0x0][0x228] ;  /* 0x00008a0000057ab9 */ /* 0x000fe20000000800 */
[----:B--2---:R-:W-:Y:S01]  /*61b20*/  PRMT R67, R237, 0x7771, RZ ;  /* 0x00007771ed437816 */ /* 0x004fe200000000ff */
[----:B------:R1:W-:Y:S01]  /*61b30*/  @P5 STG.E.U8 desc[UR58][R64.64], R71 ;  /* 0x0000004740005986 */ /* 0x0003e2000c10113a */
[----:B------:R-:W-:Y:S01]  /*61b40*/  ISETP.GE.AND P5, PT, R0, UR4, PT ;  /* 0x0000000400007c0c */ /* 0x000fe2000bfa6270 */
[----:B------:R-:W-:Y:S01]  /*61b50*/  VIADD R0, R5, 0x1ef ;  /* 0x000001ef05007836 */ /* 0x000fe20000000000 */
[----:B------:R-:W-:Y:S01]  /*61b60*/  ULDC UR4, c[0x0][0x22c] ;  /* 0x00008b0000047ab9 */ /* 0x000fe20000000800 */
[----:B0-----:R-:W-:Y:S01]  /*61b70*/  PRMT R63, R237, 0x7772, RZ ;  /* 0x00007772ed3f7816 */ /* 0x001fe200000000ff */
[----:B------:R0:W-:Y:S01]  /*61b80*/  @P6 STG.E.U8 desc[UR58][R60.64], R67 ;  /* 0x000000433c006986 */ /* 0x0001e2000c10113a */
[----:B------:R-:W-:Y:S01]  /*61b90*/  ISETP.LT.AND P6, PT, R6, UR5, !P5 ;  /* 0x0000000506007c0c */ /* 0x000fe2000efc1270 */
[----:B------:R-:W-:-:S02]  /*61ba0*/  ULDC UR5, c[0x0][0x228] ;  /* 0x00008a0000057ab9 */ /* 0x000fc40000000800 */
[----:B------:R2:W-:Y:S01]  /*61bb0*/  @P2 STG.E.U8 desc[UR58][R56.64], R63 ;  /* 0x0000003f38002986 */ /* 0x0005e2000c10113a */
[----:B------:R-:W-:Y:S01]  /*61bc0*/  ISETP.GE.AND P2, PT, R0, UR4, PT ;  /* 0x0000000400007c0c */ /* 0x000fe2000bf46270 */
[----:B------:R-:W-:Y:S01]  /*61bd0*/  ULDC UR4, c[0x0][0x228] ;  /* 0x00008a0000047ab9 */ /* 0x000fe20000000800 */
[----:B-1----:R-:W-:Y:S02]  /*61be0*/  PRMT R65, R237, 0x7773, RZ ;  /* 0x00007773ed417816 */ /* 0x002fe400000000ff */
[----:B------:R-:W-:Y:S01]  /*61bf0*/  ISETP.LT.AND P5, PT, R7, UR4, !P5 ;  /* 0x0000000407007c0c */ /* 0x000fe2000efa1270 */
[----:B------:R-:W-:Y:S01]  /*61c00*/  VIADD R0, R5, 0x1f0 ;  /* 0x000001f005007836 */ /* 0x000fe20000000000 */
[----:B------:R-:W-:Y:S01]  /*61c10*/  ULDC UR4, c[0x0][0x22c] ;  /* 0x00008b0000047ab9 */ /* 0x000fe20000000800 */
[----:B------:R1:W-:Y:S01]  /*61c20*/  @P0 STG.E.U8 desc[UR58][R58.64], R65 ;  /* 0x000000413a000986 */ /* 0x0003e2000c10113a */
[----:B------:R-:W-:Y:S01]  /*61c30*/  ISETP.LT.AND P0, PT, R6, UR5, !P2 ;  /* 0x0000000506007c0c */ /* 0x000fe2000d701270 */
[----:B------:R-:W-:Y:S01]  /*61c40*/  ULDC UR5, c[0x0][0x228] ;  /* 0x00008a0000057ab9 */ /* 0x000fe20000000800 */
[----:B0-----:R-:W-:-:S02]  /*61c50*/  PRMT R61, R251, 0x7770, RZ ;  /* 0x00007770fb3d7816 */ /* 0x001fc400000000ff */
[----:B--2---:R-:W-:-:S03]  /*61c60*/  PRMT R57, R251, 0x7771, RZ ;  /* 0x00007771fb397816 */ /* 0x004fc600000000ff */
[----:B------:R-:W-:Y:S01]  /*61c70*/  @P6 STG.E.U8 desc[UR58][R54.64], R61 ;  /* 0x0000003d36006986 */ /* 0x000fe2000c10113a */
[----:B------:R-:W-:Y:S01]  /*61c80*/  ISETP.GE.AND P6, PT, R0, UR4, PT ;  /* 0x0000000400007c0c */ /* 0x000fe2000bfc6270 */
[----:B------:R-:W-:Y:S01]  /*61c90*/  ULDC UR4, c[0x0][0x228] ;  /* 0x00008a0000047ab9 */ /* 0x000fe20000000800 */
[----:B-1----:R-:W-:Y:S01]  /*61ca0*/  PRMT R59, R251, 0x7772, RZ ;  /* 0x00007772fb3b7816 */ /* 0x002fe200000000ff */
[----:B------:R0:W-:Y:S01]  /*61cb0*/  @P5 STG.E.U8 desc[UR58][R48.64], R57 ;  /* 0x0000003930005986 */ /* 0x0001e2000c10113a */
[----:B------:R-:W-:Y:S01]  /*61cc0*/  ISETP.LT.AND P2, PT, R7, UR4, !P2 ;  /* 0x0000000407007c0c */ /* 0x000fe2000d741270 */
[----:B------:R-:W-:Y:S02]  /*61cd0*/  ULDC UR4, c[0x0][0x228] ;  /* 0x00008a0000047ab9 */ /* 0x000fe40000000800 */
[----:B------:R1:W-:Y:S01]  /*61ce0*/  @P0 STG.E.U8 desc[UR58][R52.64], R59 ;  /* 0x0000003b34000986 */ /* 0x0003e2000c10113a */
        /* <DEDUP_REMOVED lines=8> */
[----:B0-----:R-:W-:Y:S01]  /*61d70*/  PRMT R49, R224, 0x7770, RZ ;  /* 0x00007770e0317816 */ /* 0x001fe200000000ff */
[----:B------:R0:W-:Y:S01]  /*61d80*/  @P2 STG.E.U8 desc[UR58][R50.64], R63 ;  /* 0x0000003f32002986 */ /* 0x0001e2000c10113a */
[----:B------:R-:W-:Y:S01]  /*61d90*/  ULDC UR4, c[0x0][0x22c] ;  /* 0x00008b0000047ab9 */ /* 0x000fe20000000800 */
[----:B------:R-:W-:Y:S01]  /*61da0*/  ISETP.LT.AND P2, PT, R6, UR5, !P5 ;  /* 0x0000000506007c0c */ /* 0x000fe2000ef41270 */
[----:B------:R-:W-:Y:S01]  /*61db0*/  ULDC UR5, c[0x0][0x228] ;  /* 0x00008a0000057ab9 */ /* 0x000fe20000000800 */
[----:B------:R2:W-:Y:S01]  /*61dc0*/  @P0 STG.E.U8 desc[UR58][R44.64], R49 ;  /* 0x000000312c000986 */ /* 0x0005e2000c10113a */
[----:B-1----:R-:W-:Y:S02]  /*61dd0*/  PRMT R53, R224, 0x7771, RZ ;  /* 0x00007771e0357816 */ /* 0x002fe400000000ff */
[----:B------:R-:W-:Y:S01]  /*61de0*/  ISETP.GE.AND P0, PT, R0, UR4, PT ;  /* 0x0000000400007c0c */ /* 0x000fe2000bf06270 */
[----:B------:R-:W-:-:S02]  /*61df0*/  ULDC UR4, c[0x0][0x228] ;  /* 0x00008a0000047ab9 */ /* 0x000fc40000000800 */
[----:B------:R-:W-:Y:S01]  /*61e00*/  ISETP.LT.AND P5, PT, R7, UR4, !P5 ;  /* 0x0000000407007c0c */ /* 0x000fe2000efa1270 */
[----:B------:R1:W-:Y:S01]  /*61e10*/  @P6 STG.E.U8 desc[UR58][R46.64], R53 ;  /* 0x000000352e006986 */ /* 0x0003e2000c10113a */
[----:B------:R-:W-:Y:S01]  /*61e20*/  ISETP.LT.AND P6, PT, R6, UR5, !P0 ;  /* 0x0000000506007c0c */ /* 0x000fe2000c7c1270 */
[----:B------:R-:W-:Y:S01]  /*61e30*/  VIADD R0, R5, 0x1f3 ;  /* 0x000001f305007836 */ /* 0x000fe20000000000 */
[C---:B0-----:R-:W-:Y:S01]  /*61e40*/  PRMT R51, R224.reuse, 0x7772, RZ ;  /* 0x00007772e0337816 */ /* 0x041fe200000000ff */
[----:B------:R-:W-:Y:S01]  /*61e50*/  ULDC UR4, c[0x0][0x22c] ;  /* 0x00008b0000047ab9 */ /* 0x000fe20000000800 */
[----:B--2---:R-:W-:Y:S01]  /*61e60*/  PRMT R45, R224, 0x7773, RZ ;  /* 0x00007773e02d7816 */ /* 0x004fe200000000ff */
[----:B------:R-:W-:Y:S02]  /*61e70*/  ULDC UR5, c[0x0][0x228] ;  /* 0x00008a0000057ab9 */ /* 0x000fe40000000800 */
[----:B------:R0:W-:Y:S01]  /*61e80*/  @P2 STG.E.U8 desc[UR58][R42.64], R51 ;  /* 0x000000332a002986 */ /* 0x0001e2000c10113a */
[----:B------:R-:W-:Y:S01]  /*61e90*/  ISETP.GE.AND P2, PT, R0, UR4, PT ;  /* 0x0000000400007c0c */ /* 0x000fe2000bf46270 */
[----:B------:R-:W-:Y:S01]  /*61ea0*/  ULDC UR4, c[0x0][0x228] ;  /* 0x00008a0000047ab9 */ /* 0x000fe20000000800 */
[----:B-1----:R-:W-:Y:S01]  /*61eb0*/  PRMT R47, R225, 0x7770, RZ ;  /* 0x00007770e12f7816 */ /* 0x002fe200000000ff */
[----:B------:R-:W-:Y:S01]  /*61ec0*/  @P5 STG.E.U8 desc[UR58][R38.64], R45 ;  /* 0x0000002d26005986 */ /* 0x000fe2000c10113a */
[C---:B------:R-:W-:Y:S01]  /*61ed0*/  ISETP.LT.AND P0, PT, R7.reuse, UR4, !P0 ;  /* 0x0000000407007c0c */ /* 0x040fe2000c701270 */
        /* <DEDUP_REMOVED lines=8> */
[----:B0-----:R-:W-:-:S02]  /*61f60*/  PRMT R43, R225, 0x7771, RZ ;  /* 0x00007771e12b7816 */ /* 0x001fc400000000ff */
[C---:B------:R-:W-:Y:S02]  /*61f70*/  PRMT R49, R225.reuse, 0x7772, RZ ;  /* 0x00007772e1317816 */ /* 0x040fe400000000ff */
[----:B------:R-:W-:Y:S01]  /*61f80*/  PRMT R225, R225, 0x7773, RZ ;  /* 0x00007773e1e17816 */ /* 0x000fe200000000ff */
[----:B------:R-:W-:Y:S01]  /*61f90*/  @P0 STG.E.U8 desc[UR58][R36.64], R43 ;  /* 0x0000002b24000986 */ /* 0x000fe2000c10113a */
[----:B-1----:R-:W-:-:S03]  /*61fa0*/  PRMT R41, R226, 0x7770, RZ ;  /* 0x00007770e2297816 */ /* 0x002fc600000000ff */
[----:B------:R-:W0:Y:S01]  /*61fb0*/  LDS.128 R36, [R252] ;  /* 0x00000000fc247984 */ /* 0x000e220000000c00 */
[----:B------:R-:W-:Y:S01]  /*61fc0*/  ISETP.LT.AND P1, PT, R7, UR4, !P1 ;  /* 0x0000000407007c0c */ /* 0x000fe2000cf21270 */
[----:B------:R-:W-:Y:S02]  /*61fd0*/  ULDC UR4, c[0x0][0x228] ;  /* 0x00008a0000047ab9 */ /* 0x000fe40000000800 */
[----:B------:R1:W-:Y:S04]  /*61fe0*/  @P5 STG.E.U8 desc[UR58][R34.64], R49 ;  /* 0x0000003122005986 */ /* 0x0003e8000c10113a */
[----:B------:R2:W-:Y:S04]  /*61ff0*/  @P2 STG.E.U8 desc[UR58][R30.64], R225 ;  /* 0x000000e11e002986 */ /* 0x0005e8000c10113a */
[----:B------:R3:W-:Y:S01]  /*62000*/  @P6 STG.E.U8 desc[UR58][R32.64], R41 ;  /* 0x0000002920006986 */ /* 0x0007e2000c10113a */
[----:B------:R-:W-:Y:S01]  /*62010*/  ISETP.LT.AND P6, PT, R6, UR4, !P3 ;  /* 0x0000000406007c0c */ /* 0x000fe2000dfc1270 */
[----:B------:R-:W-:Y:S01]  /*62020*/  VIADD R0, R5, 0x1f7 ;  /* 0x000001f705007836 */ /* 0x000fe20000000000 */
[----:B------:R-:W-:Y:S01]  /*62030*/  ISETP.LT.AND P3, PT, R7, UR5, !P3 ;  /* 0x0000000507007c0c */ /* 0x000fe2000df61270 */
[----:B------:R-:W-:Y:S01]  /*62040*/  ULDC UR4, c[0x0][0x228] ;  /* 0x00008a0000047ab9 */ /* 0x000fe20000000800 */
[----:B-1----:R-:W-:Y:S01]  /*62050*/  PRMT R35, R226, 0x7771, RZ ;  /* 0x00007771e2237816 */ /* 0x002fe200000000ff */
[----:B------:R-:W-:Y:S01]  /*62060*/  ULDC UR5, c[0x0][0x228] ;  /* 0x00008a0000057ab9 */ /* 0x000fe20000000800 */
[----:B------:R-:W-:-:S02]  /*62070*/  ISETP.GE.AND P0, PT, R4, UR13, PT ;  /* 0x0000000d04007c0c */ /* 0x000fc4000bf06270 */
[C---:B--2---:R-:W-:Y:S01]  /*62080*/  PRMT R31, R226.reuse, 0x7772, RZ ;  /* 0x00007772e21f7816 */ /* 0x044fe200000000ff */
[----:B------:R1:W-:Y:S01]  /*62090*/  @P1 STG.E.U8 desc[UR58][R12.64], R35 ;  /* 0x000000230c001986 */ /* 0x0003e2000c10113a */
[----:B---3--:R-:W-:Y:S02]  /*620a0*/  PRMT R33, R226, 0x7773, RZ ;  /* 0x00007773e2217816 */ /* 0x008fe400000000ff */
[----:B------:R-:W-:Y:S01]  /*620b0*/  ISETP.GE.AND P5, PT, R0, UR7, PT ;  /* 0x0000000700007c0c */ /* 0x000fe2000bfa6270 */
[----:B------:R-:W-:Y:S01]  /*620c0*/  @P6 STG.E.U8 desc[UR58][R28.64], R31 ;  /* 0x0000001f1c006986 */ /* 0x000fe2000c10113a */
[C---:B------:R-:W-:Y:S01]  /*620d0*/  ISETP.LT.AND P1, PT, R6.reuse, UR4, !P0 ;  /* 0x0000000406007c0c */ /* 0x040fe2000c721270 */
[----:B------:R-:W-:Y:S01]  /*620e0*/  ULDC UR4, c[0x0][0x228] ;  /* 0x00008a0000047ab9 */ /* 0x000fe20000000800 */
[----:B------:R-:W-:Y:S01]  /*620f0*/  VIADD R0, R5, 0x1f8 ;  /* 0x000001f805007836 */ /* 0x000fe20000000000 */
[----:B------:R2:W-:Y:S01]  /*62100*/  @P3 STG.E.U8 desc[UR58][R16.64], R33 ;  /* 0x0000002110003986 */ /* 0x0005e2000c10113a */
[----:B------:R-:W-:Y:S01]  /*62110*/  ISETP.LT.AND P3, PT, R6, UR4, !P5 ;  /* 0x0000000406007c0c */ /* 0x000fe2000ef61270 */
[----:B------:R-:W-:Y:S01]  /*62120*/  ULDC UR4, c[0x0][0x228] ;  /* 0x00008a0000047ab9 */ /* 0x000fe20000000800 */
[C---:B------:R-:W-:Y:S01]  /*62130*/  ISETP.LT.AND P0, PT, R7.reuse, UR5, !P0 ;  /* 0x0000000507007c0c */ /* 0x040fe2000c701270 */
[----:B------:R-:W-:Y:S01]  /*62140*/  ULDC UR5, c[0x0][0x228] ;  /* 0x00008a0000057ab9 */ /* 0x000fe20000000800 */
[----:B------:R-:W-:Y:S01]  /*62150*/  ISETP.LT.AND P5, PT, R7, UR4, !P5 ;  /* 0x0000000407007c0c */ /* 0x000fe2000efa1270 */
[----:B------:R-:W-:Y:S01]  /*62160*/  ULDC UR4, c[0x0][0x228] ;  /* 0x00008a0000047ab9 */ /* 0x000fe20000000800 */
[----:B------:R-:W-:Y:S01]  /*62170*/  ISETP.GE.AND P2, PT, R0, UR21, PT ;  /* 0x0000001500007c0c */ /* 0x000fe2000bf46270 */
[----:B------:R-:W-:Y:S01]  /*62180*/  VIADD R0, R5, 0x1f9 ;  /* 0x000001f905007836 */ /* 0x000fe20000000000 */
[----:B-1----:R-:W-:Y:S01]  /*62190*/  PRMT R13, R227, 0x7770, RZ ;  /* 0x00007770e30d7816 */ /* 0x002fe200000000ff */
[----:B------:R-:W-:Y:S01]  /*621a0*/  VIADD R4, R5, 0x1fa ;  /* 0x000001fa05047836 */ /* 0x000fe20000000000 */
[C---:B------:R-:W-:Y:S01]  /*621b0*/  PRMT R35, R227.reuse, 0x7771, RZ ;  /* 0x00007771e3237816 */ /* 0x040fe200000000ff */
[----:B------:R-:W-:Y:S01]  /*621c0*/  ULDC UR7, c[0x0][0x228] ;  /* 0x00008a0000077ab9 */ /* 0x000fe20000000800 */
[C---:B--2---:R-:W-:Y:S01]  /*621d0*/  PRMT R17, R227.reuse, 0x7772, RZ ;  /* 0x00007772e3117816 */ /* 0x044fe200000000ff */
[----:B------:R0:W-:Y:S01]  /*621e0*/  @P1 STG.E.U8 desc[UR58][R24.64], R13 ;  /* 0x0000000d18001986 */ /* 0x0001e2000c10113a */
[----:B------:R-:W-:-:S02]  /*621f0*/  PRMT R227, R227, 0x7773, RZ ;  /* 0x00007773e3e37816 */ /* 0x000fc400000000ff */
[----:B------:R-:W-:Y:S01]  /*62200*/  ISETP.GE.AND P6, PT, R0, UR17, PT ;  /* 0x0000001100007c0c */ /* 0x000fe2000bfc6270 */
[----:B------:R-:W-:Y:S01]  /*62210*/  @P0 STG.E.U8 desc[UR58][R26.64], R35 ;  /* 0x000000231a000986 */ /* 0x000fe2000c10113a */
[----:B------:R-:W-:Y:S01]  /*62220*/  ISETP.LT.AND P1, PT, R6, UR5, !P2 ;  /* 0x0000000506007c0c */ /* 0x000fe2000d721270 */
[----:B------:R-:W-:Y:S01]  /*62230*/  ULDC UR5, c[0x0][0x228] ;  /* 0x00008a0000057ab9 */ /* 0x000fe20000000800 */
[----:B------:R-:W-:Y:S01]  /*62240*/  ISETP.LT.AND P2, PT, R7, UR4, !P2 ;  /* 0x0000000407007c0c */ /* 0x000fe2000d741270 */
[----:B------:R1:W-:Y:S01]  /*62250*/  @P3 STG.E.U8 desc[UR58][R22.64], R17 ;  /* 0x0000001116003986 */ /* 0x0003e2000c10113a */
[----:B------:R-:W-:-:S03]  /*62260*/  ULDC UR4, c[0x0][0x228] ;  /* 0x00008a0000047ab9 */ /* 0x000fc60000000800 */
[----:B------:R2:W-:Y:S01]  /*62270*/  @P5 STG.E.U8 desc[UR58][R18.64], R227 ;  /* 0x000000e312005986 */ /* 0x0005e2000c10113a */
[----:B------:R-:W-:Y:S01]  /*62280*/  ISETP.LT.AND P5, PT, R6, UR5, !P6 ;  /* 0x0000000506007c0c */ /* 0x000fe2000f7a1270 */
[----:B------:R-:W-:Y:S01]  /*62290*/  VIADD R0, R5, 0x1fb ;  /* 0x000001fb05007836 */ /* 0x000fe20000000000 */
[----:B0-----:R-:W-:Y:S01]  /*622a0*/  PRMT R13, R36, 0x7770, RZ ;  /* 0x00007770240d7816 */ /* 0x001fe200000000ff */
[----:B------:R-:W-:Y:S01]  /*622b0*/  ULDC UR5, c[0x0][0x228] ;  /* 0x00008a0000057ab9 */ /* 0x000fe20000000800 */
[----:B------:R-:W-:Y:S01]  /*622c0*/  ISETP.LT.AND P6, PT, R7, UR4, !P6 ;  /* 0x0000000407007c0c */ /* 0x000fe2000f7c1270 */
[----:B------:R-:W-:Y:S01]  /*622d0*/  ULDC UR4, c[0x0][0x228] ;  /* 0x00008a0000047ab9 */ /* 0x000fe20000000800 */
[----:B------:R-:W-:Y:S02]  /*622e0*/  ISETP.GE.AND P0, PT, R4, UR15, PT ;  /* 0x0000000f04007c0c */ /* 0x000fe4000bf06270 */
[----:B-1----:R-:W-:Y:S01]  /*622f0*/  PRMT R17, R36, 0x7771, RZ ;  /* 0x0000777124117816 */ /* 0x002fe200000000ff */
[----:B------:R0:W-:Y:S01]  /*62300*/  @P1 STG.E.U8 desc[UR58][R20.64], R13 ;  /* 0x0000000d14001986 */ /* 0x0001e2000c10113a */
[----:B------:R-:W-:Y:S01]  /*62310*/  ISETP.GE.AND P3, PT, R0, UR29, PT ;  /* 0x0000001d00007c0c */ /* 0x000fe2000bf66270 */
[----:B------:R-:W-:Y:S01]  /*62320*/  VIADD R0, R5, 0x1fc ;  /* 0x000001fc05007836 */ /* 0x000fe20000000000 */
[----:B------:R-:W-:-:S02]  /*62330*/  PRMT R23, R36, 0x7772, RZ ;  /* 0x0000777224177816 */ /* 0x000fc400000000ff */
[----:B------:R-:W-:Y:S01]  /*62340*/  ISETP.LT.AND P1, PT, R6, UR5, !P0 ;  /* 0x0000000506007c0c */ /* 0x000fe2000c721270 */
[----:B------:R1:W-:Y:S01]  /*62350*/  @P2 STG.E.U8 desc[UR58][R14.64], R17 ;  /* 0x000000110e002986 */ /* 0x0003e2000c10113a */
[C---:B------:R-:W-:Y:S01]  /*62360*/  ISETP.LT.AND P0, PT, R7.reuse, UR4, !P0 ;  /* 0x0000000407007c0c */ /* 0x040fe2000c701270 */
[----:B------:R-:W-:Y:S01]  /*62370*/  ULDC UR4, c[0x0][0x228] ;  /* 0x00008a0000047ab9 */ /* 0x000fe20000000800 */
[----:B--2---:R-:W-:Y:S01]  /*62380*/  PRMT R19, R36, 0x7773, RZ ;  /* 0x0000777324137816 */ /* 0x004fe200000000ff */
[----:B------:R-:W-:Y:S01]  /*62390*/  @P5 STG.E.U8 desc[UR58][R160.64], R23 ;  /* 0x00000017a0005986 */ /* 0x000fe2000c10113a */
[----:B------:R-:W-:Y:S01]  /*623a0*/  ISETP.GE.AND P2, PT, R0, UR25, PT ;  /* 0x0000001900007c0c */ /* 0x000fe2000bf46270 */
[----:B------:R-:W-:Y:S01]  /*623b0*/  ULDC UR5, c[0x0][0x228] ;  /* 0x00008a0000057ab9 */ /* 0x000fe20000000800 */
[----:B------:R-:W-:Y:S01]  /*623c0*/  ISETP.LT.AND P5, PT, R6, UR4, !P3 ;  /* 0x0000000406007c0c */ /* 0x000fe2000dfa1270 */
[----:B------:R-:W-:Y:S01]  /*623d0*/  ULDC UR4, c[0x0][0x228] ;  /* 0x00008a0000047ab9 */ /* 0x000fe20000000800 */
[----:B------:R-:W-:Y:S01]  /*623e0*/  @P6 STG.E.U8 desc[UR58][R156.64], R19 ;  /* 0x000000139c006986 */ /* 0x000fe2000c10113a */
[----:B------:R-:W-:Y:S01]  /*623f0*/  ISETP.LT.AND P3, PT, R7, UR4, !P3 ;  /* 0x0000000407007c0c */ /* 0x000fe2000df61270 */
[----:B------:R-:W-:Y:S01]  /*62400*/  VIADD R0, R5, 0x1fd ;  /* 0x000001fd05007836 */ /* 0x000fe20000000000 */
[----:B0-----:R-:W-:-:S02]  /*62410*/  PRMT R13, R37, 0x7770, RZ ;  /* 0x00007770250d7816 */ /* 0x001fc400000000ff */
[----:B------:R-:W-:Y:S01]  /*62420*/  ISETP.LT.AND P6, PT, R6, UR5, !P2 ;  /* 0x0000000506007c0c */ /* 0x000fe2000d7c1270 */
[----:B------:R-:W-:Y:S01]  /*62430*/  VIADD R5, R5, 0x1fe ;  /* 0x000001fe05057836 */ /* 0x000fe20000000000 */
[----:B-1----:R-:W-:Y:S01]  /*62440*/  PRMT R15, R37, 0x7771, RZ ;  /* 0x00007771250f7816 */ /* 0x002fe200000000ff */
[----:B------:R0:W-:Y:S01]  /*62450*/  @P1 STG.E.U8 desc[UR58][R158.64], R13 ;  /* 0x0000000d9e001986 */ /* 0x0001e2000c10113a */
[----:B------:R-:W-:Y:S01]  /*62460*/  ULDC UR4, c[0x0][0x228] ;  /* 0x00008a0000047ab9 */ /* 0x000fe20000000800 */
[----:B------:R-:W-:Y:S02]  /*62470*/  ULDC UR5, c[0x0][0x228] ;  /* 0x00008a0000057ab9 */ /* 0x000fe40000000800 */
[----:B------:R-:W-:Y:S01]  /*62480*/  @P0 STG.E.U8 desc[UR58][R152.64], R15 ;  /* 0x0000000f98000986 */ /* 0x000fe2000c10113a */
[----:B------:R-:W-:Y:S02]  /*62490*/  ISETP.GE.AND P0, PT, R5, UR9, PT ;  /* 0x0000000905007c0c */ /* 0x000fe4000bf06270 */
[----:B------:R-:W-:-:S02]  /*624a0*/  PRMT R5, R38, 0x7770, RZ ;  /* 0x0000777026057816 */ /* 0x000fc400000000ff */
[C---:B0-----:R-:W-:Y:S02]  /*624b0*/  PRMT R13, R37.reuse, 0x7772, RZ ;  /* 0x00007772250d7816 */ /* 0x041fe400000000ff */
[----:B------:R-:W-:Y:S02]  /*624c0*/  PRMT R37, R37, 0x7773, RZ ;  /* 0x0000777325257816 */ /* 0x000fe400000000ff */
[----:B------:R-:W-:Y:S01]  /*624d0*/  ISETP.GE.AND P1, PT, R0, UR23, PT ;  /* 0x0000001700007c0c */ /* 0x000fe2000bf26270 */
[----:B------:R-:W-:Y:S01]  /*624e0*/  @P5 STG.E.U8 desc[UR58][R148.64], R13 ;  /* 0x0000000d94005986 */ /* 0x000fe2000c10113a */
[----:B------:R-:W-:Y:S01]  /*624f0*/  ISETP.LT.AND P2, PT, R7, UR4, !P2 ;  /* 0x0000000407007c0c */ /* 0x000fe2000d741270 */
[----:B------:R-:W-:Y:S02]  /*62500*/  ULDC UR4, c[0x0][0x228] ;  /* 0x00008a0000047ab9 */ /* 0x000fe40000000800 */
[----:B------:R-:W-:Y:S01]  /*62510*/  @P3 STG.E.U8 desc[UR58][R154.64], R37 ;  /* 0x000000259a003986 */ /* 0x000fe2000c10113a */
[----:B------:R-:W-:-:S03]  /*62520*/  ISETP.LT.AND P5, PT, R6, UR6, !P0 ;  /* 0x0000000606007c0c */ /* 0x000fc6000c7a1270 */
[----:B------:R0:W-:Y:S01]  /*62530*/  @P6 STG.E.U8 desc[UR58][R150.64], R5 ;  /* 0x0000000596006986 */ /* 0x0001e2000c10113a */
[C---:B------:R-:W-:Y:S01]  /*62540*/  ISETP.LT.AND P6, PT, R6.reuse, UR5, !P1 ;  /* 0x0000000506007c0c */ /* 0x040fe2000cfc1270 */
[----:B------:R-:W-:Y:S01]  /*62550*/  ULDC UR5, c[0x0][0x228] ;  /* 0x00008a0000057ab9 */ /* 0x000fe20000000800 */
[C---:B------:R-:W-:Y:S02]  /*62560*/  ISETP.LT.AND P1, PT, R7.reuse, UR4, !P1 ;  /* 0x0000000407007c0c */ /* 0x040fe4000cf21270 */
[C---:B------:R-:W-:Y:S02]  /*62570*/  ISETP.LT.AND P0, PT, R7.reuse, UR5, !P0 ;  /* 0x0000000507007c0c */ /* 0x040fe4000c701270 */
[----:B------:R-:W-:Y:S02]  /*62580*/  ISETP.LT.AND P3, PT, R6, UR7, !P4 ;  /* 0x0000000706007c0c */ /* 0x000fe4000e761270 */
[----:B------:R-:W-:Y:S02]  /*62590*/  ISETP.LT.AND P4, PT, R7, UR7, !P4 ;  /* 0x0000000707007c0c */ /* 0x000fe4000e781270 */
[----:B------:R-:W-:-:S02]  /*625a0*/  PRMT R7, R38, 0x7772, RZ ;  /* 0x0000777226077816 */ /* 0x000fc400000000ff */
[C---:B0-----:R-:W-:Y:S02]  /*625b0*/  PRMT R5, R38.reuse, 0x7771, RZ ;  /* 0x0000777126057816 */ /* 0x041fe400000000ff */
[----:B------:R-:W-:Y:S02]  /*625c0*/  PRMT R13, R38, 0x7773, RZ ;  /* 0x00007773260d7816 */ /* 0x000fe400000000ff */
[C---:B------:R-:W-:Y:S01]  /*625d0*/  PRMT R15, R39.reuse, 0x7770, RZ ;  /* 0x00007770270f7816 */ /* 0x040fe200000000ff */
[----:B------:R0:W-:Y:S01]  /*625e0*/  @P2 STG.E.U8 desc[UR58][R142.64], R5 ;  /* 0x000000058e002986 */ /* 0x0001e2000c10113a */
[C---:B------:R-:W-:Y:S02]  /*625f0*/  PRMT R17, R39.reuse, 0x7771, RZ ;  /* 0x0000777127117816 */ /* 0x040fe400000000ff */
[C---:B------:R-:W-:Y:S01]  /*62600*/  PRMT R19, R39.reuse, 0x7772, RZ ;  /* 0x0000777227137816 */ /* 0x040fe200000000ff */
[----:B------:R0:W-:Y:S04]  /*62610*/  @P6 STG.E.U8 desc[UR58][R146.64], R7 ;  /* 0x0000000792006986 */ /* 0x0001e8000c10113a */
[----:B------:R0:W-:Y:S04]  /*62620*/  @P1 STG.E.U8 desc[UR58][R144.64], R13 ;  /* 0x0000000d90001986 */ /* 0x0001e8000c10113a */
[----:B------:R0:W-:Y:S04]  /*62630*/  @P5 STG.E.U8 desc[UR58][R162.64], R15 ;  /* 0x0000000fa2005986 */ /* 0x0001e8000c10113a */
[----:B------:R0:W-:Y:S04]  /*62640*/  @P0 STG.E.U8 desc[UR58][R2.64], R17 ;  /* 0x0000001102000986 */ /* 0x0001e8000c10113a */
[----:B------:R0:W-:Y:S01]  /*62650*/  @P3 STG.E.U8 desc[UR58][R10.64], R19 ;  /* 0x000000130a003986 */ /* 0x0001e2000c10113a */
[----:B------:R-:W-:Y:S01]  /*62660*/  PRMT R39, R39, 0x7773, RZ ;  /* 0x0000777327277816 */ /* 0x000fe200000000ff */
[----:B------:R-:W-:Y:S06]  /*62670*/  @!P4 EXIT ;  /* 0x000000000000c94d */ /* 0x000fec0003800000 */
[----:B------:R-:W-:Y:S01]  /*62680*/  STG.E.U8 desc[UR58][R8.64], R39 ;  /* 0x0000002708007986 */ /* 0x000fe2000c10113a */
[----:B------:R-:W-:Y:S05]  /*62690*/  EXIT ;  /* 0x000000000000794d */ /* 0x000fea0003800000 */
.L_x_2:
[----:B------:R-:W-:-:S00]  /*626a0*/  BRA `(.L_x_2) ;  /* 0xfffffffc00fc7947 */ /* 0x000fc0000383ffff */
[----:B------:R-:W-:-:S00]  /*626b0*/  NOP ;  /* 0x0000000000007918 */ /* 0x000fc00000000000 */
        /* <DEDUP_REMOVED lines=12> */
.L_x_3:


//--------------------- .nv.shared.matmul_kernel  --------------------------
	.section	.nv.shared.matmul_kernel,"aw",@nobits
	.sectionflags	@""
	.align	16
	.zero		1024


//--------------------- .nv.shared.reserved.0     --------------------------
	.section	.nv.shared.reserved.0,"aw",@nobits
	.weak		__nv_reservedSMEM_offset_0_alias
	.size		__nv_reservedSMEM_offset_0_alias, 0, 0
	.other		__nv_reservedSMEM_offset_0_alias,@"STO_CUDA_RESERVED_SHARED STV_DEFAULT"
__nv_reservedSMEM_offset_0_alias:
	.zero		0


//--------------------- .nv.constant0.matmul_kernel --------------------------
	.section	.nv.constant0.matmul_kernel,"a",@progbits
	.sectionflags	@""
	.align	4
.nv.constant0.matmul_kernel:
	.zero		608


//--------------------- SYMBOLS --------------------------

	.type		.nv.reservedSmem.offset0,@object
	.size		.nv.reservedSmem.offset0,0x4
